//
// Generated by NVIDIA NVVM Compiler
//
// Compiler Build ID: CL-36424714
// Cuda compilation tools, release 13.0, V13.0.88
// Based on NVVM 20.0.0
//

.version 9.0
.target sm_100
.address_size 64

	// .globl	_ZN3cub18CUB_300001_SM_10006detail11EmptyKernelIvEEvv
// _ZZN3cub18CUB_300001_SM_10006detail6reduce28DeviceReduceSingleTileKernelINS2_10policy_hubIfjN4cuda3std3__44plusIfEEE10Policy1000EN6thrust24THRUST_300001_SM_1000_NS18transform_iteratorINSD_12zip_functionINS7_10multipliesIfEEEENSD_12zip_iteratorINS7_5tupleIJNSD_6detail15normal_iteratorINSD_10device_ptrIdEEEESP_EEEEENSD_11use_defaultESS_EEPfjS9_ffNS7_10__identityEEEvT0_T1_T2_T3_T4_T6_E12temp_storage has been demoted
// _ZZN3cub18CUB_300001_SM_10006detail6reduce18DeviceReduceKernelINS2_10policy_hubIfjN4cuda3std3__44plusIfEEE10Policy1000EN6thrust24THRUST_300001_SM_1000_NS18transform_iteratorINSD_12zip_functionINS7_10multipliesIfEEEENSD_12zip_iteratorINS7_5tupleIJNSD_6detail15normal_iteratorINSD_10device_ptrIdEEEESP_EEEEENSD_11use_defaultESS_EEjS9_fNS7_10__identityEEEvT0_PT3_T1_NS0_13GridEvenShareISY_EET2_T4_E12temp_storage has been demoted
// _ZZN3cub18CUB_300001_SM_10006detail6reduce28DeviceReduceSingleTileKernelINS2_10policy_hubIfjN4cuda3std3__44plusIfEEE10Policy1000EPfSC_iS9_ffNS7_10__identityEEEvT0_T1_T2_T3_T4_T6_E12temp_storage has been demoted
// _ZZN3cub18CUB_300001_SM_10006detail6reduce28DeviceReduceSingleTileKernelINS2_10policy_hubIfyN4cuda3std3__44plusIfEEE10Policy1000EN6thrust24THRUST_300001_SM_1000_NS18transform_iteratorINSD_12zip_functionINS7_10multipliesIfEEEENSD_12zip_iteratorINS7_5tupleIJNSD_6detail15normal_iteratorINSD_10device_ptrIdEEEESP_EEEEENSD_11use_defaultESS_EEPfyS9_ffNS7_10__identityEEEvT0_T1_T2_T3_T4_T6_E12temp_storage has been demoted
// _ZZN3cub18CUB_300001_SM_10006detail6reduce18DeviceReduceKernelINS2_10policy_hubIfyN4cuda3std3__44plusIfEEE10Policy1000EN6thrust24THRUST_300001_SM_1000_NS18transform_iteratorINSD_12zip_functionINS7_10multipliesIfEEEENSD_12zip_iteratorINS7_5tupleIJNSD_6detail15normal_iteratorINSD_10device_ptrIdEEEESP_EEEEENSD_11use_defaultESS_EEyS9_fNS7_10__identityEEEvT0_PT3_T1_NS0_13GridEvenShareISY_EET2_T4_E12temp_storage has been demoted
// _ZZN3cub18CUB_300001_SM_10006detail6reduce28DeviceReduceSingleTileKernelINS2_10policy_hubIfyN4cuda3std3__44plusIfEEE10Policy1000EPfSC_iS9_ffNS7_10__identityEEEvT0_T1_T2_T3_T4_T6_E12temp_storage has been demoted
.global .align 1 .b8 _ZN34_INTERNAL_6a610880_4_k_cu_787f34764cuda3std3__45__cpo5beginE[1];
.global .align 1 .b8 _ZN34_INTERNAL_6a610880_4_k_cu_787f34764cuda3std3__45__cpo3endE[1];
.global .align 1 .b8 _ZN34_INTERNAL_6a610880_4_k_cu_787f34764cuda3std3__45__cpo6cbeginE[1];
.global .align 1 .b8 _ZN34_INTERNAL_6a610880_4_k_cu_787f34764cuda3std3__45__cpo4cendE[1];
.global .align 1 .b8 _ZN34_INTERNAL_6a610880_4_k_cu_787f34764cuda3std3__45__cpo6rbeginE[1];
.global .align 1 .b8 _ZN34_INTERNAL_6a610880_4_k_cu_787f34764cuda3std3__45__cpo4rendE[1];
.global .align 1 .b8 _ZN34_INTERNAL_6a610880_4_k_cu_787f34764cuda3std3__45__cpo7crbeginE[1];
.global .align 1 .b8 _ZN34_INTERNAL_6a610880_4_k_cu_787f34764cuda3std3__45__cpo5crendE[1];
.global .align 1 .b8 _ZN34_INTERNAL_6a610880_4_k_cu_787f34764cuda3std3__436_GLOBAL__N__6a610880_4_k_cu_787f34766ignoreE[1];
.global .align 1 .b8 _ZN34_INTERNAL_6a610880_4_k_cu_787f34764cuda3std3__419piecewise_constructE[1];
.global .align 1 .b8 _ZN34_INTERNAL_6a610880_4_k_cu_787f34764cuda3std3__48in_placeE[1];
.global .align 1 .b8 _ZN34_INTERNAL_6a610880_4_k_cu_787f34764cuda3std3__420unreachable_sentinelE[1];
.global .align 1 .b8 _ZN34_INTERNAL_6a610880_4_k_cu_787f34764cuda3std3__47nulloptE[1];
.global .align 1 .b8 _ZN34_INTERNAL_6a610880_4_k_cu_787f34764cuda3std3__48unexpectE[1];
.global .align 1 .b8 _ZN34_INTERNAL_6a610880_4_k_cu_787f34764cuda3std6ranges3__45__cpo4swapE[1];
.global .align 1 .b8 _ZN34_INTERNAL_6a610880_4_k_cu_787f34764cuda3std6ranges3__45__cpo9iter_moveE[1];
.global .align 1 .b8 _ZN34_INTERNAL_6a610880_4_k_cu_787f34764cuda3std6ranges3__45__cpo5beginE[1];
.global .align 1 .b8 _ZN34_INTERNAL_6a610880_4_k_cu_787f34764cuda3std6ranges3__45__cpo3endE[1];
.global .align 1 .b8 _ZN34_INTERNAL_6a610880_4_k_cu_787f34764cuda3std6ranges3__45__cpo6cbeginE[1];
.global .align 1 .b8 _ZN34_INTERNAL_6a610880_4_k_cu_787f34764cuda3std6ranges3__45__cpo4cendE[1];
.global .align 1 .b8 _ZN34_INTERNAL_6a610880_4_k_cu_787f34764cuda3std6ranges3__45__cpo7advanceE[1];
.global .align 1 .b8 _ZN34_INTERNAL_6a610880_4_k_cu_787f34764cuda3std6ranges3__45__cpo9iter_swapE[1];
.global .align 1 .b8 _ZN34_INTERNAL_6a610880_4_k_cu_787f34764cuda3std6ranges3__45__cpo4nextE[1];
.global .align 1 .b8 _ZN34_INTERNAL_6a610880_4_k_cu_787f34764cuda3std6ranges3__45__cpo4prevE[1];
.global .align 1 .b8 _ZN34_INTERNAL_6a610880_4_k_cu_787f34764cuda3std6ranges3__45__cpo4dataE[1];
.global .align 1 .b8 _ZN34_INTERNAL_6a610880_4_k_cu_787f34764cuda3std6ranges3__45__cpo5cdataE[1];
.global .align 1 .b8 _ZN34_INTERNAL_6a610880_4_k_cu_787f34764cuda3std6ranges3__45__cpo4sizeE[1];
.global .align 1 .b8 _ZN34_INTERNAL_6a610880_4_k_cu_787f34764cuda3std6ranges3__45__cpo5ssizeE[1];
.global .align 1 .b8 _ZN34_INTERNAL_6a610880_4_k_cu_787f34764cuda3std6ranges3__45__cpo8distanceE[1];
.global .align 1 .b8 _ZN34_INTERNAL_6a610880_4_k_cu_787f34766thrust24THRUST_300001_SM_1000_NS8cuda_cub3parE[1];
.global .align 1 .b8 _ZN34_INTERNAL_6a610880_4_k_cu_787f34766thrust24THRUST_300001_SM_1000_NS8cuda_cub10par_nosyncE[1];
.global .align 1 .b8 _ZN34_INTERNAL_6a610880_4_k_cu_787f34766thrust24THRUST_300001_SM_1000_NS6system6detail10sequential3seqE[1];
.global .align 1 .b8 _ZN34_INTERNAL_6a610880_4_k_cu_787f34766thrust24THRUST_300001_SM_1000_NS12placeholders2_1E[1];
.global .align 1 .b8 _ZN34_INTERNAL_6a610880_4_k_cu_787f34766thrust24THRUST_300001_SM_1000_NS12placeholders2_2E[1];
.global .align 1 .b8 _ZN34_INTERNAL_6a610880_4_k_cu_787f34766thrust24THRUST_300001_SM_1000_NS12placeholders2_3E[1];
.global .align 1 .b8 _ZN34_INTERNAL_6a610880_4_k_cu_787f34766thrust24THRUST_300001_SM_1000_NS12placeholders2_4E[1];
.global .align 1 .b8 _ZN34_INTERNAL_6a610880_4_k_cu_787f34766thrust24THRUST_300001_SM_1000_NS12placeholders2_5E[1];
.global .align 1 .b8 _ZN34_INTERNAL_6a610880_4_k_cu_787f34766thrust24THRUST_300001_SM_1000_NS12placeholders2_6E[1];
.global .align 1 .b8 _ZN34_INTERNAL_6a610880_4_k_cu_787f34766thrust24THRUST_300001_SM_1000_NS12placeholders2_7E[1];
.global .align 1 .b8 _ZN34_INTERNAL_6a610880_4_k_cu_787f34766thrust24THRUST_300001_SM_1000_NS12placeholders2_8E[1];
.global .align 1 .b8 _ZN34_INTERNAL_6a610880_4_k_cu_787f34766thrust24THRUST_300001_SM_1000_NS12placeholders2_9E[1];
.global .align 1 .b8 _ZN34_INTERNAL_6a610880_4_k_cu_787f34766thrust24THRUST_300001_SM_1000_NS12placeholders3_10E[1];
.global .align 1 .b8 _ZN34_INTERNAL_6a610880_4_k_cu_787f34766thrust24THRUST_300001_SM_1000_NS3seqE[1];

.visible .entry _ZN3cub18CUB_300001_SM_10006detail11EmptyKernelIvEEvv()
{


	ret;

}
	// .globl	_ZN3cub18CUB_300001_SM_10006detail8for_each13static_kernelINS2_12policy_hub_t12policy_500_tEmN6thrust24THRUST_300001_SM_1000_NS8cuda_cub20__uninitialized_fill7functorINS7_10device_ptrIdEEdEEEEvT0_T1_
.visible .entry _ZN3cub18CUB_300001_SM_10006detail8for_each13static_kernelINS2_12policy_hub_t12policy_500_tEmN6thrust24THRUST_300001_SM_1000_NS8cuda_cub20__uninitialized_fill7functorINS7_10device_ptrIdEEdEEEEvT0_T1_(
	.param .u64 _ZN3cub18CUB_300001_SM_10006detail8for_each13static_kernelINS2_12policy_hub_t12policy_500_tEmN6thrust24THRUST_300001_SM_1000_NS8cuda_cub20__uninitialized_fill7functorINS7_10device_ptrIdEEdEEEEvT0_T1__param_0,
	.param .align 8 .b8 _ZN3cub18CUB_300001_SM_10006detail8for_each13static_kernelINS2_12policy_hub_t12policy_500_tEmN6thrust24THRUST_300001_SM_1000_NS8cuda_cub20__uninitialized_fill7functorINS7_10device_ptrIdEEdEEEEvT0_T1__param_1[16]
)
.maxntid 256
{
	.reg .pred 	%p<4>;
	.reg .b32 	%r<5>;
	.reg .b64 	%rd<16>;
	.reg .b64 	%fd<3>;

	ld.param.f64 	%fd2, [_ZN3cub18CUB_300001_SM_10006detail8for_each13static_kernelINS2_12policy_hub_t12policy_500_tEmN6thrust24THRUST_300001_SM_1000_NS8cuda_cub20__uninitialized_fill7functorINS7_10device_ptrIdEEdEEEEvT0_T1__param_1+8];
	ld.param.u64 	%rd4, [_ZN3cub18CUB_300001_SM_10006detail8for_each13static_kernelINS2_12policy_hub_t12policy_500_tEmN6thrust24THRUST_300001_SM_1000_NS8cuda_cub20__uninitialized_fill7functorINS7_10device_ptrIdEEdEEEEvT0_T1__param_1];
	ld.param.u64 	%rd5, [_ZN3cub18CUB_300001_SM_10006detail8for_each13static_kernelINS2_12policy_hub_t12policy_500_tEmN6thrust24THRUST_300001_SM_1000_NS8cuda_cub20__uninitialized_fill7functorINS7_10device_ptrIdEEdEEEEvT0_T1__param_0];
	mov.u32 	%r2, %ctaid.x;
	mul.wide.u32 	%rd1, %r2, 512;
	sub.s64 	%rd2, %rd5, %rd1;
	setp.lt.u64 	%p1, %rd2, 512;
	@%p1 bra 	$L__BB1_2;
	mov.u32 	%r4, %tid.x;
	cvta.to.global.u64 	%rd11, %rd4;
	cvt.u64.u32 	%rd12, %r4;
	add.s64 	%rd13, %rd1, %rd12;
	shl.b64 	%rd14, %rd13, 3;
	add.s64 	%rd15, %rd11, %rd14;
	st.global.f64 	[%rd15], %fd2;
	st.global.f64 	[%rd15+2048], %fd2;
	bra.uni 	$L__BB1_6;
$L__BB1_2:
	cvta.to.global.u64 	%rd6, %rd4;
	mov.u32 	%r1, %tid.x;
	cvt.u64.u32 	%rd7, %r1;
	setp.le.u64 	%p2, %rd2, %rd7;
	add.s64 	%rd8, %rd1, %rd7;
	shl.b64 	%rd9, %rd8, 3;
	add.s64 	%rd3, %rd6, %rd9;
	@%p2 bra 	$L__BB1_4;
	st.global.f64 	[%rd3], %fd2;
$L__BB1_4:
	add.s32 	%r3, %r1, 256;
	cvt.u64.u32 	%rd10, %r3;
	setp.le.u64 	%p3, %rd2, %rd10;
	@%p3 bra 	$L__BB1_6;
	st.global.f64 	[%rd3+2048], %fd2;
$L__BB1_6:
	ret;

}
	// .globl	_ZN3cub18CUB_300001_SM_10006detail9transform16transform_kernelINS2_10policy_hubILb1EN4cuda3std3__45tupleIJN6thrust24THRUST_300001_SM_1000_NS17counting_iteratorIiNSA_11use_defaultESC_SC_EEEEEE10policy1000Ei2dpIdENSA_6detail15normal_iteratorINSA_10device_ptrIdEEEEJSD_EEEvT0_iT1_T2_DpNS2_10kernel_argIT3_EE
.visible .entry _ZN3cub18CUB_300001_SM_10006detail9transform16transform_kernelINS2_10policy_hubILb1EN4cuda3std3__45tupleIJN6thrust24THRUST_300001_SM_1000_NS17counting_iteratorIiNSA_11use_defaultESC_SC_EEEEEE10policy1000Ei2dpIdENSA_6detail15normal_iteratorINSA_10device_ptrIdEEEEJSD_EEEvT0_iT1_T2_DpNS2_10kernel_argIT3_EE(
	.param .u32 _ZN3cub18CUB_300001_SM_10006detail9transform16transform_kernelINS2_10policy_hubILb1EN4cuda3std3__45tupleIJN6thrust24THRUST_300001_SM_1000_NS17counting_iteratorIiNSA_11use_defaultESC_SC_EEEEEE10policy1000Ei2dpIdENSA_6detail15normal_iteratorINSA_10device_ptrIdEEEEJSD_EEEvT0_iT1_T2_DpNS2_10kernel_argIT3_EE_param_0,
	.param .u32 _ZN3cub18CUB_300001_SM_10006detail9transform16transform_kernelINS2_10policy_hubILb1EN4cuda3std3__45tupleIJN6thrust24THRUST_300001_SM_1000_NS17counting_iteratorIiNSA_11use_defaultESC_SC_EEEEEE10policy1000Ei2dpIdENSA_6detail15normal_iteratorINSA_10device_ptrIdEEEEJSD_EEEvT0_iT1_T2_DpNS2_10kernel_argIT3_EE_param_1,
	.param .align 8 .b8 _ZN3cub18CUB_300001_SM_10006detail9transform16transform_kernelINS2_10policy_hubILb1EN4cuda3std3__45tupleIJN6thrust24THRUST_300001_SM_1000_NS17counting_iteratorIiNSA_11use_defaultESC_SC_EEEEEE10policy1000Ei2dpIdENSA_6detail15normal_iteratorINSA_10device_ptrIdEEEEJSD_EEEvT0_iT1_T2_DpNS2_10kernel_argIT3_EE_param_2[32],
	.param .align 8 .b8 _ZN3cub18CUB_300001_SM_10006detail9transform16transform_kernelINS2_10policy_hubILb1EN4cuda3std3__45tupleIJN6thrust24THRUST_300001_SM_1000_NS17counting_iteratorIiNSA_11use_defaultESC_SC_EEEEEE10policy1000Ei2dpIdENSA_6detail15normal_iteratorINSA_10device_ptrIdEEEEJSD_EEEvT0_iT1_T2_DpNS2_10kernel_argIT3_EE_param_3[8],
	.param .align 8 .b8 _ZN3cub18CUB_300001_SM_10006detail9transform16transform_kernelINS2_10policy_hubILb1EN4cuda3std3__45tupleIJN6thrust24THRUST_300001_SM_1000_NS17counting_iteratorIiNSA_11use_defaultESC_SC_EEEEEE10policy1000Ei2dpIdENSA_6detail15normal_iteratorINSA_10device_ptrIdEEEEJSD_EEEvT0_iT1_T2_DpNS2_10kernel_argIT3_EE_param_4[16]
)
.maxntid 128
{
	.reg .pred 	%p<46>;
	.reg .b16 	%rs<5>;
	.reg .b32 	%r<162>;
	.reg .b64 	%rd<84>;
	.reg .b64 	%fd<229>;

	ld.param.u32 	%r66, [_ZN3cub18CUB_300001_SM_10006detail9transform16transform_kernelINS2_10policy_hubILb1EN4cuda3std3__45tupleIJN6thrust24THRUST_300001_SM_1000_NS17counting_iteratorIiNSA_11use_defaultESC_SC_EEEEEE10policy1000Ei2dpIdENSA_6detail15normal_iteratorINSA_10device_ptrIdEEEEJSD_EEEvT0_iT1_T2_DpNS2_10kernel_argIT3_EE_param_2+24];
	ld.param.u32 	%r72, [_ZN3cub18CUB_300001_SM_10006detail9transform16transform_kernelINS2_10policy_hubILb1EN4cuda3std3__45tupleIJN6thrust24THRUST_300001_SM_1000_NS17counting_iteratorIiNSA_11use_defaultESC_SC_EEEEEE10policy1000Ei2dpIdENSA_6detail15normal_iteratorINSA_10device_ptrIdEEEEJSD_EEEvT0_iT1_T2_DpNS2_10kernel_argIT3_EE_param_4];
	ld.param.u32 	%r73, [_ZN3cub18CUB_300001_SM_10006detail9transform16transform_kernelINS2_10policy_hubILb1EN4cuda3std3__45tupleIJN6thrust24THRUST_300001_SM_1000_NS17counting_iteratorIiNSA_11use_defaultESC_SC_EEEEEE10policy1000Ei2dpIdENSA_6detail15normal_iteratorINSA_10device_ptrIdEEEEJSD_EEEvT0_iT1_T2_DpNS2_10kernel_argIT3_EE_param_0];
	ld.param.u64 	%rd21, [_ZN3cub18CUB_300001_SM_10006detail9transform16transform_kernelINS2_10policy_hubILb1EN4cuda3std3__45tupleIJN6thrust24THRUST_300001_SM_1000_NS17counting_iteratorIiNSA_11use_defaultESC_SC_EEEEEE10policy1000Ei2dpIdENSA_6detail15normal_iteratorINSA_10device_ptrIdEEEEJSD_EEEvT0_iT1_T2_DpNS2_10kernel_argIT3_EE_param_3];
	ld.param.u64 	%rd20, [_ZN3cub18CUB_300001_SM_10006detail9transform16transform_kernelINS2_10policy_hubILb1EN4cuda3std3__45tupleIJN6thrust24THRUST_300001_SM_1000_NS17counting_iteratorIiNSA_11use_defaultESC_SC_EEEEEE10policy1000Ei2dpIdENSA_6detail15normal_iteratorINSA_10device_ptrIdEEEEJSD_EEEvT0_iT1_T2_DpNS2_10kernel_argIT3_EE_param_2+8];
	ld.param.u64 	%rd19, [_ZN3cub18CUB_300001_SM_10006detail9transform16transform_kernelINS2_10policy_hubILb1EN4cuda3std3__45tupleIJN6thrust24THRUST_300001_SM_1000_NS17counting_iteratorIiNSA_11use_defaultESC_SC_EEEEEE10policy1000Ei2dpIdENSA_6detail15normal_iteratorINSA_10device_ptrIdEEEEJSD_EEEvT0_iT1_T2_DpNS2_10kernel_argIT3_EE_param_2];
	ld.param.u32 	%r63, [_ZN3cub18CUB_300001_SM_10006detail9transform16transform_kernelINS2_10policy_hubILb1EN4cuda3std3__45tupleIJN6thrust24THRUST_300001_SM_1000_NS17counting_iteratorIiNSA_11use_defaultESC_SC_EEEEEE10policy1000Ei2dpIdENSA_6detail15normal_iteratorINSA_10device_ptrIdEEEEJSD_EEEvT0_iT1_T2_DpNS2_10kernel_argIT3_EE_param_1];
	ld.param.v2.u32 	{%r64, %r65}, [_ZN3cub18CUB_300001_SM_10006detail9transform16transform_kernelINS2_10policy_hubILb1EN4cuda3std3__45tupleIJN6thrust24THRUST_300001_SM_1000_NS17counting_iteratorIiNSA_11use_defaultESC_SC_EEEEEE10policy1000Ei2dpIdENSA_6detail15normal_iteratorINSA_10device_ptrIdEEEEJSD_EEEvT0_iT1_T2_DpNS2_10kernel_argIT3_EE_param_2+16];
	cvta.to.global.u64 	%rd1, %rd19;
	cvta.to.global.u64 	%rd2, %rd20;
	cvta.to.global.u64 	%rd22, %rd21;
	shl.b32 	%r74, %r63, 7;
	mov.u32 	%r75, %ctaid.x;
	mul.lo.s32 	%r76, %r74, %r75;
	sub.s32 	%r77, %r73, %r76;
	min.s32 	%r2, %r74, %r77;
	add.s32 	%r3, %r72, %r76;
	mul.wide.s32 	%rd23, %r76, 8;
	add.s64 	%rd3, %rd22, %rd23;
	setp.gt.s32 	%p1, %r74, %r77;
	@%p1 bra 	$L__BB2_32;
	setp.lt.s32 	%p2, %r63, 1;
	@%p2 bra 	$L__BB2_70;
	mov.u32 	%r4, %tid.x;
	setp.lt.s32 	%p3, %r64, 1;
	@%p3 bra 	$L__BB2_21;
	and.b32  	%r5, %r64, 15;
	and.b32  	%r6, %r64, 7;
	and.b32  	%r7, %r64, 3;
	mov.b32 	%r143, 0;
	cvt.s64.s32 	%rd5, %r66;
$L__BB2_4:
	shl.b32 	%r91, %r143, 7;
	add.s32 	%r9, %r91, %r4;
	add.s32 	%r92, %r9, %r3;
	cvt.s64.s32 	%rd4, %r92;
	or.b64  	%rd38, %rd4, %rd5;
	and.b64  	%rd39, %rd38, -4294967296;
	setp.ne.s64 	%p12, %rd39, 0;
	@%p12 bra 	$L__BB2_6;
	cvt.u32.u64 	%r93, %rd5;
	cvt.u32.u64 	%r94, %rd4;
	div.u32 	%r95, %r94, %r93;
	cvt.u64.u32 	%rd82, %r95;
	bra.uni 	$L__BB2_7;
$L__BB2_6:
	div.u64 	%rd82, %rd4, %rd5;
$L__BB2_7:
	cvt.u32.u64 	%r97, %rd4;
	setp.lt.u32 	%p13, %r64, 16;
	cvt.u32.u64 	%r98, %rd82;
	mul.lo.s32 	%r99, %r66, %r98;
	sub.s32 	%r100, %r97, %r99;
	mul.lo.s32 	%r10, %r64, %r98;
	mul.lo.s32 	%r11, %r100, %r64;
	mov.f64 	%fd220, 0d0000000000000000;
	mov.b32 	%r146, 0;
	@%p13 bra 	$L__BB2_10;
	mov.f64 	%fd220, 0d0000000000000000;
	mov.b32 	%r144, 0;
$L__BB2_9:
	.pragma "nounroll";
	add.s32 	%r102, %r144, %r10;
	mul.wide.s32 	%rd40, %r102, 8;
	add.s64 	%rd41, %rd1, %rd40;
	ld.global.f64 	%fd32, [%rd41];
	add.s32 	%r103, %r144, %r11;
	mul.wide.s32 	%rd42, %r103, 8;
	add.s64 	%rd43, %rd2, %rd42;
	ld.global.f64 	%fd33, [%rd43];
	fma.rn.f64 	%fd34, %fd32, %fd33, %fd220;
	ld.global.f64 	%fd35, [%rd41+8];
	ld.global.f64 	%fd36, [%rd43+8];
	fma.rn.f64 	%fd37, %fd35, %fd36, %fd34;
	ld.global.f64 	%fd38, [%rd41+16];
	ld.global.f64 	%fd39, [%rd43+16];
	fma.rn.f64 	%fd40, %fd38, %fd39, %fd37;
	ld.global.f64 	%fd41, [%rd41+24];
	ld.global.f64 	%fd42, [%rd43+24];
	fma.rn.f64 	%fd43, %fd41, %fd42, %fd40;
	ld.global.f64 	%fd44, [%rd41+32];
	ld.global.f64 	%fd45, [%rd43+32];
	fma.rn.f64 	%fd46, %fd44, %fd45, %fd43;
	ld.global.f64 	%fd47, [%rd41+40];
	ld.global.f64 	%fd48, [%rd43+40];
	fma.rn.f64 	%fd49, %fd47, %fd48, %fd46;
	ld.global.f64 	%fd50, [%rd41+48];
	ld.global.f64 	%fd51, [%rd43+48];
	fma.rn.f64 	%fd52, %fd50, %fd51, %fd49;
	ld.global.f64 	%fd53, [%rd41+56];
	ld.global.f64 	%fd54, [%rd43+56];
	fma.rn.f64 	%fd55, %fd53, %fd54, %fd52;
	ld.global.f64 	%fd56, [%rd41+64];
	ld.global.f64 	%fd57, [%rd43+64];
	fma.rn.f64 	%fd58, %fd56, %fd57, %fd55;
	ld.global.f64 	%fd59, [%rd41+72];
	ld.global.f64 	%fd60, [%rd43+72];
	fma.rn.f64 	%fd61, %fd59, %fd60, %fd58;
	ld.global.f64 	%fd62, [%rd41+80];
	ld.global.f64 	%fd63, [%rd43+80];
	fma.rn.f64 	%fd64, %fd62, %fd63, %fd61;
	ld.global.f64 	%fd65, [%rd41+88];
	ld.global.f64 	%fd66, [%rd43+88];
	fma.rn.f64 	%fd67, %fd65, %fd66, %fd64;
	ld.global.f64 	%fd68, [%rd41+96];
	ld.global.f64 	%fd69, [%rd43+96];
	fma.rn.f64 	%fd70, %fd68, %fd69, %fd67;
	ld.global.f64 	%fd71, [%rd41+104];
	ld.global.f64 	%fd72, [%rd43+104];
	fma.rn.f64 	%fd73, %fd71, %fd72, %fd70;
	ld.global.f64 	%fd74, [%rd41+112];
	ld.global.f64 	%fd75, [%rd43+112];
	fma.rn.f64 	%fd76, %fd74, %fd75, %fd73;
	ld.global.f64 	%fd77, [%rd41+120];
	ld.global.f64 	%fd78, [%rd43+120];
	fma.rn.f64 	%fd220, %fd77, %fd78, %fd76;
	add.s32 	%r144, %r144, 16;
	and.b32  	%r146, %r64, 2147483632;
	setp.ne.s32 	%p14, %r144, %r146;
	@%p14 bra 	$L__BB2_9;
$L__BB2_10:
	setp.eq.s32 	%p15, %r5, 0;
	@%p15 bra 	$L__BB2_20;
	add.s32 	%r104, %r5, -1;
	setp.lt.u32 	%p16, %r104, 7;
	@%p16 bra 	$L__BB2_13;
	add.s32 	%r105, %r146, %r10;
	mul.wide.s32 	%rd44, %r105, 8;
	add.s64 	%rd45, %rd1, %rd44;
	ld.global.f64 	%fd80, [%rd45];
	add.s32 	%r106, %r146, %r11;
	mul.wide.s32 	%rd46, %r106, 8;
	add.s64 	%rd47, %rd2, %rd46;
	ld.global.f64 	%fd81, [%rd47];
	fma.rn.f64 	%fd82, %fd80, %fd81, %fd220;
	ld.global.f64 	%fd83, [%rd45+8];
	ld.global.f64 	%fd84, [%rd47+8];
	fma.rn.f64 	%fd85, %fd83, %fd84, %fd82;
	ld.global.f64 	%fd86, [%rd45+16];
	ld.global.f64 	%fd87, [%rd47+16];
	fma.rn.f64 	%fd88, %fd86, %fd87, %fd85;
	ld.global.f64 	%fd89, [%rd45+24];
	ld.global.f64 	%fd90, [%rd47+24];
	fma.rn.f64 	%fd91, %fd89, %fd90, %fd88;
	ld.global.f64 	%fd92, [%rd45+32];
	ld.global.f64 	%fd93, [%rd47+32];
	fma.rn.f64 	%fd94, %fd92, %fd93, %fd91;
	ld.global.f64 	%fd95, [%rd45+40];
	ld.global.f64 	%fd96, [%rd47+40];
	fma.rn.f64 	%fd97, %fd95, %fd96, %fd94;
	ld.global.f64 	%fd98, [%rd45+48];
	ld.global.f64 	%fd99, [%rd47+48];
	fma.rn.f64 	%fd100, %fd98, %fd99, %fd97;
	ld.global.f64 	%fd101, [%rd45+56];
	ld.global.f64 	%fd102, [%rd47+56];
	fma.rn.f64 	%fd220, %fd101, %fd102, %fd100;
	add.s32 	%r146, %r146, 8;
$L__BB2_13:
	setp.eq.s32 	%p17, %r6, 0;
	@%p17 bra 	$L__BB2_20;
	add.s32 	%r107, %r6, -1;
	setp.lt.u32 	%p18, %r107, 3;
	@%p18 bra 	$L__BB2_16;
	add.s32 	%r108, %r146, %r10;
	mul.wide.s32 	%rd48, %r108, 8;
	add.s64 	%rd49, %rd1, %rd48;
	ld.global.f64 	%fd104, [%rd49];
	add.s32 	%r109, %r146, %r11;
	mul.wide.s32 	%rd50, %r109, 8;
	add.s64 	%rd51, %rd2, %rd50;
	ld.global.f64 	%fd105, [%rd51];
	fma.rn.f64 	%fd106, %fd104, %fd105, %fd220;
	ld.global.f64 	%fd107, [%rd49+8];
	ld.global.f64 	%fd108, [%rd51+8];
	fma.rn.f64 	%fd109, %fd107, %fd108, %fd106;
	ld.global.f64 	%fd110, [%rd49+16];
	ld.global.f64 	%fd111, [%rd51+16];
	fma.rn.f64 	%fd112, %fd110, %fd111, %fd109;
	ld.global.f64 	%fd113, [%rd49+24];
	ld.global.f64 	%fd114, [%rd51+24];
	fma.rn.f64 	%fd220, %fd113, %fd114, %fd112;
	add.s32 	%r146, %r146, 4;
$L__BB2_16:
	setp.eq.s32 	%p19, %r7, 0;
	@%p19 bra 	$L__BB2_20;
	setp.eq.s32 	%p20, %r7, 1;
	add.s32 	%r110, %r146, %r10;
	mul.wide.s32 	%rd52, %r110, 8;
	add.s64 	%rd9, %rd1, %rd52;
	ld.global.f64 	%fd115, [%rd9];
	add.s32 	%r111, %r146, %r11;
	mul.wide.s32 	%rd53, %r111, 8;
	add.s64 	%rd10, %rd2, %rd53;
	ld.global.f64 	%fd116, [%rd10];
	fma.rn.f64 	%fd220, %fd115, %fd116, %fd220;
	@%p20 bra 	$L__BB2_20;
	setp.eq.s32 	%p21, %r7, 2;
	ld.global.f64 	%fd117, [%rd9+8];
	ld.global.f64 	%fd118, [%rd10+8];
	fma.rn.f64 	%fd220, %fd117, %fd118, %fd220;
	@%p21 bra 	$L__BB2_20;
	ld.global.f64 	%fd119, [%rd9+16];
	ld.global.f64 	%fd120, [%rd10+16];
	fma.rn.f64 	%fd220, %fd119, %fd120, %fd220;
$L__BB2_20:
	mul.wide.s32 	%rd54, %r9, 8;
	add.s64 	%rd55, %rd3, %rd54;
	st.global.f64 	[%rd55], %fd220;
	add.s32 	%r143, %r143, 1;
	setp.eq.s32 	%p22, %r143, %r63;
	@%p22 bra 	$L__BB2_70;
	bra.uni 	$L__BB2_4;
$L__BB2_21:
	and.b32  	%r21, %r63, 7;
	setp.lt.u32 	%p4, %r63, 8;
	mov.b32 	%r159, 0;
	@%p4 bra 	$L__BB2_24;
	and.b32  	%r159, %r63, 2147483640;
	mov.b32 	%r154, 0;
$L__BB2_23:
	.pragma "nounroll";
	shl.b32 	%r80, %r154, 7;
	add.s32 	%r81, %r80, %r4;
	mul.wide.u32 	%rd24, %r81, 8;
	add.s64 	%rd25, %rd3, %rd24;
	mov.b64 	%rd26, 0;
	st.global.u64 	[%rd25], %rd26;
	add.s32 	%r82, %r81, 128;
	mul.wide.s32 	%rd27, %r82, 8;
	add.s64 	%rd28, %rd3, %rd27;
	st.global.u64 	[%rd28], %rd26;
	st.global.u64 	[%rd28+1024], %rd26;
	st.global.u64 	[%rd28+2048], %rd26;
	st.global.u64 	[%rd28+3072], %rd26;
	st.global.u64 	[%rd28+4096], %rd26;
	st.global.u64 	[%rd28+5120], %rd26;
	st.global.u64 	[%rd28+6144], %rd26;
	add.s32 	%r154, %r154, 8;
	setp.eq.s32 	%p5, %r154, %r159;
	@%p5 bra 	$L__BB2_24;
	bra.uni 	$L__BB2_23;
$L__BB2_24:
	setp.eq.s32 	%p6, %r21, 0;
	@%p6 bra 	$L__BB2_70;
	and.b32  	%r58, %r63, 3;
	setp.lt.u32 	%p7, %r21, 4;
	@%p7 bra 	$L__BB2_27;
	shl.b32 	%r83, %r159, 7;
	add.s32 	%r84, %r83, %r4;
	mul.wide.s32 	%rd29, %r84, 8;
	add.s64 	%rd30, %rd3, %rd29;
	mov.b64 	%rd31, 0;
	st.global.u64 	[%rd30], %rd31;
	st.global.u64 	[%rd30+1024], %rd31;
	st.global.u64 	[%rd30+2048], %rd31;
	st.global.u64 	[%rd30+3072], %rd31;
	add.s32 	%r159, %r159, 4;
$L__BB2_27:
	setp.eq.s32 	%p8, %r58, 0;
	@%p8 bra 	$L__BB2_70;
	setp.eq.s32 	%p9, %r58, 1;
	@%p9 bra 	$L__BB2_30;
	shl.b32 	%r85, %r159, 7;
	add.s32 	%r86, %r85, %r4;
	mul.wide.s32 	%rd32, %r86, 8;
	add.s64 	%rd33, %rd3, %rd32;
	mov.b64 	%rd34, 0;
	st.global.u64 	[%rd33], %rd34;
	st.global.u64 	[%rd33+1024], %rd34;
	add.s32 	%r159, %r159, 2;
$L__BB2_30:
	and.b32  	%r87, %r63, 1;
	setp.eq.b32 	%p10, %r87, 1;
	not.pred 	%p11, %p10;
	@%p11 bra 	$L__BB2_70;
	shl.b32 	%r88, %r159, 7;
	add.s32 	%r89, %r88, %r4;
	mul.wide.s32 	%rd35, %r89, 8;
	add.s64 	%rd36, %rd3, %rd35;
	mov.b64 	%rd37, 0;
	st.global.u64 	[%rd36], %rd37;
	bra.uni 	$L__BB2_70;
$L__BB2_32:
	setp.lt.s32 	%p23, %r63, 1;
	@%p23 bra 	$L__BB2_70;
	mov.u32 	%r23, %tid.x;
	setp.lt.s32 	%p24, %r64, 1;
	@%p24 bra 	$L__BB2_54;
	and.b32  	%r24, %r64, 15;
	and.b32  	%r25, %r64, 7;
	and.b32  	%r26, %r64, 3;
	mov.b32 	%r148, 0;
	cvt.s64.s32 	%rd12, %r66;
$L__BB2_35:
	shl.b32 	%r121, %r148, 7;
	add.s32 	%r28, %r121, %r23;
	setp.ge.s32 	%p34, %r28, %r2;
	@%p34 bra 	$L__BB2_53;
	add.s32 	%r122, %r28, %r3;
	cvt.s64.s32 	%rd11, %r122;
	or.b64  	%rd64, %rd11, %rd12;
	and.b64  	%rd65, %rd64, -4294967296;
	setp.ne.s64 	%p35, %rd65, 0;
	@%p35 bra 	$L__BB2_38;
	cvt.u32.u64 	%r123, %rd12;
	cvt.u32.u64 	%r124, %rd11;
	div.u32 	%r125, %r124, %r123;
	cvt.u64.u32 	%rd83, %r125;
	bra.uni 	$L__BB2_39;
$L__BB2_38:
	div.u64 	%rd83, %rd11, %rd12;
$L__BB2_39:
	cvt.u32.u64 	%r127, %rd11;
	setp.lt.u32 	%p36, %r64, 16;
	cvt.u32.u64 	%r128, %rd83;
	mul.lo.s32 	%r129, %r66, %r128;
	sub.s32 	%r130, %r127, %r129;
	mul.lo.s32 	%r30, %r64, %r128;
	mul.lo.s32 	%r31, %r130, %r64;
	mov.f64 	%fd228, 0d0000000000000000;
	mov.b32 	%r152, 0;
	@%p36 bra 	$L__BB2_42;
	and.b32  	%r132, %r64, 2147483632;
	neg.s32 	%r149, %r132;
	mov.f64 	%fd228, 0d0000000000000000;
	mov.b32 	%r150, 0;
$L__BB2_41:
	.pragma "nounroll";
	and.b32  	%r152, %r64, 2147483632;
	add.s32 	%r133, %r150, %r30;
	mul.wide.s32 	%rd66, %r133, 8;
	add.s64 	%rd67, %rd1, %rd66;
	ld.global.f64 	%fd124, [%rd67];
	add.s32 	%r134, %r150, %r31;
	mul.wide.s32 	%rd68, %r134, 8;
	add.s64 	%rd69, %rd2, %rd68;
	ld.global.f64 	%fd125, [%rd69];
	fma.rn.f64 	%fd126, %fd124, %fd125, %fd228;
	ld.global.f64 	%fd127, [%rd67+8];
	ld.global.f64 	%fd128, [%rd69+8];
	fma.rn.f64 	%fd129, %fd127, %fd128, %fd126;
	ld.global.f64 	%fd130, [%rd67+16];
	ld.global.f64 	%fd131, [%rd69+16];
	fma.rn.f64 	%fd132, %fd130, %fd131, %fd129;
	ld.global.f64 	%fd133, [%rd67+24];
	ld.global.f64 	%fd134, [%rd69+24];
	fma.rn.f64 	%fd135, %fd133, %fd134, %fd132;
	ld.global.f64 	%fd136, [%rd67+32];
	ld.global.f64 	%fd137, [%rd69+32];
	fma.rn.f64 	%fd138, %fd136, %fd137, %fd135;
	ld.global.f64 	%fd139, [%rd67+40];
	ld.global.f64 	%fd140, [%rd69+40];
	fma.rn.f64 	%fd141, %fd139, %fd140, %fd138;
	ld.global.f64 	%fd142, [%rd67+48];
	ld.global.f64 	%fd143, [%rd69+48];
	fma.rn.f64 	%fd144, %fd142, %fd143, %fd141;
	ld.global.f64 	%fd145, [%rd67+56];
	ld.global.f64 	%fd146, [%rd69+56];
	fma.rn.f64 	%fd147, %fd145, %fd146, %fd144;
	ld.global.f64 	%fd148, [%rd67+64];
	ld.global.f64 	%fd149, [%rd69+64];
	fma.rn.f64 	%fd150, %fd148, %fd149, %fd147;
	ld.global.f64 	%fd151, [%rd67+72];
	ld.global.f64 	%fd152, [%rd69+72];
	fma.rn.f64 	%fd153, %fd151, %fd152, %fd150;
	ld.global.f64 	%fd154, [%rd67+80];
	ld.global.f64 	%fd155, [%rd69+80];
	fma.rn.f64 	%fd156, %fd154, %fd155, %fd153;
	ld.global.f64 	%fd157, [%rd67+88];
	ld.global.f64 	%fd158, [%rd69+88];
	fma.rn.f64 	%fd159, %fd157, %fd158, %fd156;
	ld.global.f64 	%fd160, [%rd67+96];
	ld.global.f64 	%fd161, [%rd69+96];
	fma.rn.f64 	%fd162, %fd160, %fd161, %fd159;
	ld.global.f64 	%fd163, [%rd67+104];
	ld.global.f64 	%fd164, [%rd69+104];
	fma.rn.f64 	%fd165, %fd163, %fd164, %fd162;
	ld.global.f64 	%fd166, [%rd67+112];
	ld.global.f64 	%fd167, [%rd69+112];
	fma.rn.f64 	%fd168, %fd166, %fd167, %fd165;
	ld.global.f64 	%fd169, [%rd67+120];
	ld.global.f64 	%fd170, [%rd69+120];
	fma.rn.f64 	%fd228, %fd169, %fd170, %fd168;
	add.s32 	%r150, %r150, 16;
	add.s32 	%r149, %r149, 16;
	setp.ne.s32 	%p37, %r149, 0;
	@%p37 bra 	$L__BB2_41;
$L__BB2_42:
	setp.eq.s32 	%p38, %r24, 0;
	@%p38 bra 	$L__BB2_52;
	add.s32 	%r135, %r24, -1;
	setp.lt.u32 	%p39, %r135, 7;
	@%p39 bra 	$L__BB2_45;
	add.s32 	%r136, %r152, %r30;
	mul.wide.s32 	%rd70, %r136, 8;
	add.s64 	%rd71, %rd1, %rd70;
	ld.global.f64 	%fd172, [%rd71];
	add.s32 	%r137, %r152, %r31;
	mul.wide.s32 	%rd72, %r137, 8;
	add.s64 	%rd73, %rd2, %rd72;
	ld.global.f64 	%fd173, [%rd73];
	fma.rn.f64 	%fd174, %fd172, %fd173, %fd228;
	ld.global.f64 	%fd175, [%rd71+8];
	ld.global.f64 	%fd176, [%rd73+8];
	fma.rn.f64 	%fd177, %fd175, %fd176, %fd174;
	ld.global.f64 	%fd178, [%rd71+16];
	ld.global.f64 	%fd179, [%rd73+16];
	fma.rn.f64 	%fd180, %fd178, %fd179, %fd177;
	ld.global.f64 	%fd181, [%rd71+24];
	ld.global.f64 	%fd182, [%rd73+24];
	fma.rn.f64 	%fd183, %fd181, %fd182, %fd180;
	ld.global.f64 	%fd184, [%rd71+32];
	ld.global.f64 	%fd185, [%rd73+32];
	fma.rn.f64 	%fd186, %fd184, %fd185, %fd183;
	ld.global.f64 	%fd187, [%rd71+40];
	ld.global.f64 	%fd188, [%rd73+40];
	fma.rn.f64 	%fd189, %fd187, %fd188, %fd186;
	ld.global.f64 	%fd190, [%rd71+48];
	ld.global.f64 	%fd191, [%rd73+48];
	fma.rn.f64 	%fd192, %fd190, %fd191, %fd189;
	ld.global.f64 	%fd193, [%rd71+56];
	ld.global.f64 	%fd194, [%rd73+56];
	fma.rn.f64 	%fd228, %fd193, %fd194, %fd192;
	add.s32 	%r152, %r152, 8;
$L__BB2_45:
	setp.eq.s32 	%p40, %r25, 0;
	@%p40 bra 	$L__BB2_52;
	add.s32 	%r138, %r25, -1;
	setp.lt.u32 	%p41, %r138, 3;
	@%p41 bra 	$L__BB2_48;
	add.s32 	%r139, %r152, %r30;
	mul.wide.s32 	%rd74, %r139, 8;
	add.s64 	%rd75, %rd1, %rd74;
	ld.global.f64 	%fd196, [%rd75];
	add.s32 	%r140, %r152, %r31;
	mul.wide.s32 	%rd76, %r140, 8;
	add.s64 	%rd77, %rd2, %rd76;
	ld.global.f64 	%fd197, [%rd77];
	fma.rn.f64 	%fd198, %fd196, %fd197, %fd228;
	ld.global.f64 	%fd199, [%rd75+8];
	ld.global.f64 	%fd200, [%rd77+8];
	fma.rn.f64 	%fd201, %fd199, %fd200, %fd198;
	ld.global.f64 	%fd202, [%rd75+16];
	ld.global.f64 	%fd203, [%rd77+16];
	fma.rn.f64 	%fd204, %fd202, %fd203, %fd201;
	ld.global.f64 	%fd205, [%rd75+24];
	ld.global.f64 	%fd206, [%rd77+24];
	fma.rn.f64 	%fd228, %fd205, %fd206, %fd204;
	add.s32 	%r152, %r152, 4;
$L__BB2_48:
	setp.eq.s32 	%p42, %r26, 0;
	@%p42 bra 	$L__BB2_52;
	setp.eq.s32 	%p43, %r26, 1;
	add.s32 	%r141, %r152, %r30;
	mul.wide.s32 	%rd78, %r141, 8;
	add.s64 	%rd16, %rd1, %rd78;
	ld.global.f64 	%fd207, [%rd16];
	add.s32 	%r142, %r152, %r31;
	mul.wide.s32 	%rd79, %r142, 8;
	add.s64 	%rd17, %rd2, %rd79;
	ld.global.f64 	%fd208, [%rd17];
	fma.rn.f64 	%fd228, %fd207, %fd208, %fd228;
	@%p43 bra 	$L__BB2_52;
	setp.eq.s32 	%p44, %r26, 2;
	ld.global.f64 	%fd209, [%rd16+8];
	ld.global.f64 	%fd210, [%rd17+8];
	fma.rn.f64 	%fd228, %fd209, %fd210, %fd228;
	@%p44 bra 	$L__BB2_52;
	ld.global.f64 	%fd211, [%rd16+16];
	ld.global.f64 	%fd212, [%rd17+16];
	fma.rn.f64 	%fd228, %fd211, %fd212, %fd228;
$L__BB2_52:
	mul.wide.s32 	%rd80, %r28, 8;
	add.s64 	%rd81, %rd3, %rd80;
	st.global.f64 	[%rd81], %fd228;
$L__BB2_53:
	add.s32 	%r148, %r148, 1;
	setp.eq.s32 	%p45, %r148, %r63;
	@%p45 bra 	$L__BB2_70;
	bra.uni 	$L__BB2_35;
$L__BB2_54:
	and.b32  	%r44, %r63, 3;
	setp.lt.u32 	%p25, %r63, 4;
	mov.b32 	%r156, 0;
	@%p25 bra 	$L__BB2_65;
	and.b32  	%r156, %r63, 2147483644;
	mov.b32 	%r155, 0;
$L__BB2_56:
	shl.b32 	%r114, %r155, 7;
	add.s32 	%r49, %r114, %r23;
	setp.ge.s32 	%p26, %r49, %r2;
	mul.wide.s32 	%rd56, %r49, 8;
	add.s64 	%rd18, %rd3, %rd56;
	@%p26 bra 	$L__BB2_58;
	mov.b64 	%rd57, 0;
	st.global.u64 	[%rd18], %rd57;
$L__BB2_58:
	add.s32 	%r115, %r49, 128;
	setp.ge.s32 	%p27, %r115, %r2;
	@%p27 bra 	$L__BB2_60;
	mov.b64 	%rd58, 0;
	st.global.u64 	[%rd18+1024], %rd58;
$L__BB2_60:
	add.s32 	%r116, %r49, 256;
	setp.ge.s32 	%p28, %r116, %r2;
	@%p28 bra 	$L__BB2_62;
	mov.b64 	%rd59, 0;
	st.global.u64 	[%rd18+2048], %rd59;
$L__BB2_62:
	add.s32 	%r117, %r49, 384;
	setp.ge.s32 	%p29, %r117, %r2;
	@%p29 bra 	$L__BB2_64;
	mov.b64 	%rd60, 0;
	st.global.u64 	[%rd18+3072], %rd60;
$L__BB2_64:
	add.s32 	%r155, %r155, 4;
	setp.ne.s32 	%p30, %r155, %r156;
	@%p30 bra 	$L__BB2_56;
$L__BB2_65:
	setp.eq.s32 	%p31, %r44, 0;
	@%p31 bra 	$L__BB2_70;
	mov.b32 	%r158, 0;
$L__BB2_67:
	.pragma "nounroll";
	shl.b32 	%r119, %r156, 7;
	add.s32 	%r54, %r119, %r23;
	setp.ge.s32 	%p32, %r54, %r2;
	@%p32 bra 	$L__BB2_69;
	mul.wide.s32 	%rd61, %r54, 8;
	add.s64 	%rd62, %rd3, %rd61;
	mov.b64 	%rd63, 0;
	st.global.u64 	[%rd62], %rd63;
$L__BB2_69:
	add.s32 	%r156, %r156, 1;
	add.s32 	%r158, %r158, 1;
	setp.eq.s32 	%p33, %r158, %r44;
	@%p33 bra 	$L__BB2_70;
	bra.uni 	$L__BB2_67;
$L__BB2_70:
	ret;

}
	// .globl	_ZN3cub18CUB_300001_SM_10006detail9transform16transform_kernelINS2_10policy_hubILb1EN4cuda3std3__45tupleIJN6thrust24THRUST_300001_SM_1000_NS17counting_iteratorIiNSA_11use_defaultESC_SC_EEEEEE10policy1000El2dpIdENSA_6detail15normal_iteratorINSA_10device_ptrIdEEEEJSD_EEEvT0_iT1_T2_DpNS2_10kernel_argIT3_EE
.visible .entry _ZN3cub18CUB_300001_SM_10006detail9transform16transform_kernelINS2_10policy_hubILb1EN4cuda3std3__45tupleIJN6thrust24THRUST_300001_SM_1000_NS17counting_iteratorIiNSA_11use_defaultESC_SC_EEEEEE10policy1000El2dpIdENSA_6detail15normal_iteratorINSA_10device_ptrIdEEEEJSD_EEEvT0_iT1_T2_DpNS2_10kernel_argIT3_EE(
	.param .u64 _ZN3cub18CUB_300001_SM_10006detail9transform16transform_kernelINS2_10policy_hubILb1EN4cuda3std3__45tupleIJN6thrust24THRUST_300001_SM_1000_NS17counting_iteratorIiNSA_11use_defaultESC_SC_EEEEEE10policy1000El2dpIdENSA_6detail15normal_iteratorINSA_10device_ptrIdEEEEJSD_EEEvT0_iT1_T2_DpNS2_10kernel_argIT3_EE_param_0,
	.param .u32 _ZN3cub18CUB_300001_SM_10006detail9transform16transform_kernelINS2_10policy_hubILb1EN4cuda3std3__45tupleIJN6thrust24THRUST_300001_SM_1000_NS17counting_iteratorIiNSA_11use_defaultESC_SC_EEEEEE10policy1000El2dpIdENSA_6detail15normal_iteratorINSA_10device_ptrIdEEEEJSD_EEEvT0_iT1_T2_DpNS2_10kernel_argIT3_EE_param_1,
	.param .align 8 .b8 _ZN3cub18CUB_300001_SM_10006detail9transform16transform_kernelINS2_10policy_hubILb1EN4cuda3std3__45tupleIJN6thrust24THRUST_300001_SM_1000_NS17counting_iteratorIiNSA_11use_defaultESC_SC_EEEEEE10policy1000El2dpIdENSA_6detail15normal_iteratorINSA_10device_ptrIdEEEEJSD_EEEvT0_iT1_T2_DpNS2_10kernel_argIT3_EE_param_2[32],
	.param .align 8 .b8 _ZN3cub18CUB_300001_SM_10006detail9transform16transform_kernelINS2_10policy_hubILb1EN4cuda3std3__45tupleIJN6thrust24THRUST_300001_SM_1000_NS17counting_iteratorIiNSA_11use_defaultESC_SC_EEEEEE10policy1000El2dpIdENSA_6detail15normal_iteratorINSA_10device_ptrIdEEEEJSD_EEEvT0_iT1_T2_DpNS2_10kernel_argIT3_EE_param_3[8],
	.param .align 8 .b8 _ZN3cub18CUB_300001_SM_10006detail9transform16transform_kernelINS2_10policy_hubILb1EN4cuda3std3__45tupleIJN6thrust24THRUST_300001_SM_1000_NS17counting_iteratorIiNSA_11use_defaultESC_SC_EEEEEE10policy1000El2dpIdENSA_6detail15normal_iteratorINSA_10device_ptrIdEEEEJSD_EEEvT0_iT1_T2_DpNS2_10kernel_argIT3_EE_param_4[16]
)
.maxntid 128
{
	.reg .pred 	%p<46>;
	.reg .b16 	%rs<5>;
	.reg .b32 	%r<161>;
	.reg .b64 	%rd<90>;
	.reg .b64 	%fd<229>;

	ld.param.u32 	%r67, [_ZN3cub18CUB_300001_SM_10006detail9transform16transform_kernelINS2_10policy_hubILb1EN4cuda3std3__45tupleIJN6thrust24THRUST_300001_SM_1000_NS17counting_iteratorIiNSA_11use_defaultESC_SC_EEEEEE10policy1000El2dpIdENSA_6detail15normal_iteratorINSA_10device_ptrIdEEEEJSD_EEEvT0_iT1_T2_DpNS2_10kernel_argIT3_EE_param_2+24];
	ld.param.u32 	%r73, [_ZN3cub18CUB_300001_SM_10006detail9transform16transform_kernelINS2_10policy_hubILb1EN4cuda3std3__45tupleIJN6thrust24THRUST_300001_SM_1000_NS17counting_iteratorIiNSA_11use_defaultESC_SC_EEEEEE10policy1000El2dpIdENSA_6detail15normal_iteratorINSA_10device_ptrIdEEEEJSD_EEEvT0_iT1_T2_DpNS2_10kernel_argIT3_EE_param_4];
	ld.param.u64 	%rd21, [_ZN3cub18CUB_300001_SM_10006detail9transform16transform_kernelINS2_10policy_hubILb1EN4cuda3std3__45tupleIJN6thrust24THRUST_300001_SM_1000_NS17counting_iteratorIiNSA_11use_defaultESC_SC_EEEEEE10policy1000El2dpIdENSA_6detail15normal_iteratorINSA_10device_ptrIdEEEEJSD_EEEvT0_iT1_T2_DpNS2_10kernel_argIT3_EE_param_0];
	ld.param.u64 	%rd22, [_ZN3cub18CUB_300001_SM_10006detail9transform16transform_kernelINS2_10policy_hubILb1EN4cuda3std3__45tupleIJN6thrust24THRUST_300001_SM_1000_NS17counting_iteratorIiNSA_11use_defaultESC_SC_EEEEEE10policy1000El2dpIdENSA_6detail15normal_iteratorINSA_10device_ptrIdEEEEJSD_EEEvT0_iT1_T2_DpNS2_10kernel_argIT3_EE_param_3];
	ld.param.u64 	%rd20, [_ZN3cub18CUB_300001_SM_10006detail9transform16transform_kernelINS2_10policy_hubILb1EN4cuda3std3__45tupleIJN6thrust24THRUST_300001_SM_1000_NS17counting_iteratorIiNSA_11use_defaultESC_SC_EEEEEE10policy1000El2dpIdENSA_6detail15normal_iteratorINSA_10device_ptrIdEEEEJSD_EEEvT0_iT1_T2_DpNS2_10kernel_argIT3_EE_param_2+8];
	ld.param.u64 	%rd19, [_ZN3cub18CUB_300001_SM_10006detail9transform16transform_kernelINS2_10policy_hubILb1EN4cuda3std3__45tupleIJN6thrust24THRUST_300001_SM_1000_NS17counting_iteratorIiNSA_11use_defaultESC_SC_EEEEEE10policy1000El2dpIdENSA_6detail15normal_iteratorINSA_10device_ptrIdEEEEJSD_EEEvT0_iT1_T2_DpNS2_10kernel_argIT3_EE_param_2];
	ld.param.u32 	%r64, [_ZN3cub18CUB_300001_SM_10006detail9transform16transform_kernelINS2_10policy_hubILb1EN4cuda3std3__45tupleIJN6thrust24THRUST_300001_SM_1000_NS17counting_iteratorIiNSA_11use_defaultESC_SC_EEEEEE10policy1000El2dpIdENSA_6detail15normal_iteratorINSA_10device_ptrIdEEEEJSD_EEEvT0_iT1_T2_DpNS2_10kernel_argIT3_EE_param_1];
	ld.param.v2.u32 	{%r65, %r66}, [_ZN3cub18CUB_300001_SM_10006detail9transform16transform_kernelINS2_10policy_hubILb1EN4cuda3std3__45tupleIJN6thrust24THRUST_300001_SM_1000_NS17counting_iteratorIiNSA_11use_defaultESC_SC_EEEEEE10policy1000El2dpIdENSA_6detail15normal_iteratorINSA_10device_ptrIdEEEEJSD_EEEvT0_iT1_T2_DpNS2_10kernel_argIT3_EE_param_2+16];
	cvta.to.global.u64 	%rd1, %rd19;
	cvta.to.global.u64 	%rd2, %rd20;
	cvta.to.global.u64 	%rd23, %rd22;
	shl.b32 	%r74, %r64, 7;
	mov.u32 	%r75, %ctaid.x;
	cvt.u64.u32 	%rd24, %r75;
	cvt.s64.s32 	%rd25, %r74;
	mul.lo.s64 	%rd26, %rd25, %rd24;
	sub.s64 	%rd27, %rd21, %rd26;
	min.s64 	%rd28, %rd27, %rd25;
	cvt.u32.u64 	%r3, %rd28;
	cvt.u32.u64 	%r76, %rd26;
	add.s32 	%r4, %r73, %r76;
	shl.b64 	%rd29, %rd26, 3;
	add.s64 	%rd3, %rd23, %rd29;
	setp.eq.s32 	%p1, %r74, %r3;
	@%p1 bra 	$L__BB3_39;
	setp.lt.s32 	%p2, %r64, 1;
	@%p2 bra 	$L__BB3_70;
	mov.u32 	%r5, %tid.x;
	cvt.s64.s32 	%rd4, %r67;
	setp.lt.s32 	%p3, %r65, 1;
	@%p3 bra 	$L__BB3_23;
	and.b32  	%r6, %r65, 15;
	and.b32  	%r7, %r65, 7;
	and.b32  	%r8, %r65, 3;
	mov.b32 	%r142, 0;
$L__BB3_4:
	shl.b32 	%r86, %r142, 7;
	add.s32 	%r10, %r86, %r5;
	setp.ge.s32 	%p13, %r10, %r3;
	@%p13 bra 	$L__BB3_22;
	add.s32 	%r87, %r10, %r4;
	cvt.s64.s32 	%rd5, %r87;
	or.b64  	%rd38, %rd5, %rd4;
	and.b64  	%rd39, %rd38, -4294967296;
	setp.ne.s64 	%p14, %rd39, 0;
	@%p14 bra 	$L__BB3_7;
	cvt.u32.u64 	%r88, %rd4;
	cvt.u32.u64 	%r89, %rd5;
	div.u32 	%r90, %r89, %r88;
	cvt.u64.u32 	%rd88, %r90;
	bra.uni 	$L__BB3_8;
$L__BB3_7:
	div.u64 	%rd88, %rd5, %rd4;
$L__BB3_8:
	cvt.u32.u64 	%r92, %rd5;
	setp.lt.u32 	%p15, %r65, 16;
	cvt.u32.u64 	%r93, %rd88;
	mul.lo.s32 	%r94, %r67, %r93;
	sub.s32 	%r95, %r92, %r94;
	mul.lo.s32 	%r11, %r65, %r93;
	mul.lo.s32 	%r12, %r95, %r65;
	mov.f64 	%fd220, 0d0000000000000000;
	mov.b32 	%r145, 0;
	@%p15 bra 	$L__BB3_11;
	mov.f64 	%fd220, 0d0000000000000000;
	mov.b32 	%r143, 0;
$L__BB3_10:
	.pragma "nounroll";
	add.s32 	%r97, %r143, %r11;
	mul.wide.s32 	%rd40, %r97, 8;
	add.s64 	%rd41, %rd1, %rd40;
	ld.global.f64 	%fd32, [%rd41];
	add.s32 	%r98, %r143, %r12;
	mul.wide.s32 	%rd42, %r98, 8;
	add.s64 	%rd43, %rd2, %rd42;
	ld.global.f64 	%fd33, [%rd43];
	fma.rn.f64 	%fd34, %fd32, %fd33, %fd220;
	ld.global.f64 	%fd35, [%rd41+8];
	ld.global.f64 	%fd36, [%rd43+8];
	fma.rn.f64 	%fd37, %fd35, %fd36, %fd34;
	ld.global.f64 	%fd38, [%rd41+16];
	ld.global.f64 	%fd39, [%rd43+16];
	fma.rn.f64 	%fd40, %fd38, %fd39, %fd37;
	ld.global.f64 	%fd41, [%rd41+24];
	ld.global.f64 	%fd42, [%rd43+24];
	fma.rn.f64 	%fd43, %fd41, %fd42, %fd40;
	ld.global.f64 	%fd44, [%rd41+32];
	ld.global.f64 	%fd45, [%rd43+32];
	fma.rn.f64 	%fd46, %fd44, %fd45, %fd43;
	ld.global.f64 	%fd47, [%rd41+40];
	ld.global.f64 	%fd48, [%rd43+40];
	fma.rn.f64 	%fd49, %fd47, %fd48, %fd46;
	ld.global.f64 	%fd50, [%rd41+48];
	ld.global.f64 	%fd51, [%rd43+48];
	fma.rn.f64 	%fd52, %fd50, %fd51, %fd49;
	ld.global.f64 	%fd53, [%rd41+56];
	ld.global.f64 	%fd54, [%rd43+56];
	fma.rn.f64 	%fd55, %fd53, %fd54, %fd52;
	ld.global.f64 	%fd56, [%rd41+64];
	ld.global.f64 	%fd57, [%rd43+64];
	fma.rn.f64 	%fd58, %fd56, %fd57, %fd55;
	ld.global.f64 	%fd59, [%rd41+72];
	ld.global.f64 	%fd60, [%rd43+72];
	fma.rn.f64 	%fd61, %fd59, %fd60, %fd58;
	ld.global.f64 	%fd62, [%rd41+80];
	ld.global.f64 	%fd63, [%rd43+80];
	fma.rn.f64 	%fd64, %fd62, %fd63, %fd61;
	ld.global.f64 	%fd65, [%rd41+88];
	ld.global.f64 	%fd66, [%rd43+88];
	fma.rn.f64 	%fd67, %fd65, %fd66, %fd64;
	ld.global.f64 	%fd68, [%rd41+96];
	ld.global.f64 	%fd69, [%rd43+96];
	fma.rn.f64 	%fd70, %fd68, %fd69, %fd67;
	ld.global.f64 	%fd71, [%rd41+104];
	ld.global.f64 	%fd72, [%rd43+104];
	fma.rn.f64 	%fd73, %fd71, %fd72, %fd70;
	ld.global.f64 	%fd74, [%rd41+112];
	ld.global.f64 	%fd75, [%rd43+112];
	fma.rn.f64 	%fd76, %fd74, %fd75, %fd73;
	ld.global.f64 	%fd77, [%rd41+120];
	ld.global.f64 	%fd78, [%rd43+120];
	fma.rn.f64 	%fd220, %fd77, %fd78, %fd76;
	add.s32 	%r143, %r143, 16;
	and.b32  	%r145, %r65, 2147483632;
	setp.ne.s32 	%p16, %r143, %r145;
	@%p16 bra 	$L__BB3_10;
$L__BB3_11:
	setp.eq.s32 	%p17, %r6, 0;
	@%p17 bra 	$L__BB3_21;
	add.s32 	%r99, %r6, -1;
	setp.lt.u32 	%p18, %r99, 7;
	@%p18 bra 	$L__BB3_14;
	add.s32 	%r100, %r145, %r11;
	mul.wide.s32 	%rd44, %r100, 8;
	add.s64 	%rd45, %rd1, %rd44;
	ld.global.f64 	%fd80, [%rd45];
	add.s32 	%r101, %r145, %r12;
	mul.wide.s32 	%rd46, %r101, 8;
	add.s64 	%rd47, %rd2, %rd46;
	ld.global.f64 	%fd81, [%rd47];
	fma.rn.f64 	%fd82, %fd80, %fd81, %fd220;
	ld.global.f64 	%fd83, [%rd45+8];
	ld.global.f64 	%fd84, [%rd47+8];
	fma.rn.f64 	%fd85, %fd83, %fd84, %fd82;
	ld.global.f64 	%fd86, [%rd45+16];
	ld.global.f64 	%fd87, [%rd47+16];
	fma.rn.f64 	%fd88, %fd86, %fd87, %fd85;
	ld.global.f64 	%fd89, [%rd45+24];
	ld.global.f64 	%fd90, [%rd47+24];
	fma.rn.f64 	%fd91, %fd89, %fd90, %fd88;
	ld.global.f64 	%fd92, [%rd45+32];
	ld.global.f64 	%fd93, [%rd47+32];
	fma.rn.f64 	%fd94, %fd92, %fd93, %fd91;
	ld.global.f64 	%fd95, [%rd45+40];
	ld.global.f64 	%fd96, [%rd47+40];
	fma.rn.f64 	%fd97, %fd95, %fd96, %fd94;
	ld.global.f64 	%fd98, [%rd45+48];
	ld.global.f64 	%fd99, [%rd47+48];
	fma.rn.f64 	%fd100, %fd98, %fd99, %fd97;
	ld.global.f64 	%fd101, [%rd45+56];
	ld.global.f64 	%fd102, [%rd47+56];
	fma.rn.f64 	%fd220, %fd101, %fd102, %fd100;
	add.s32 	%r145, %r145, 8;
$L__BB3_14:
	setp.eq.s32 	%p19, %r7, 0;
	@%p19 bra 	$L__BB3_21;
	add.s32 	%r102, %r7, -1;
	setp.lt.u32 	%p20, %r102, 3;
	@%p20 bra 	$L__BB3_17;
	add.s32 	%r103, %r145, %r11;
	mul.wide.s32 	%rd48, %r103, 8;
	add.s64 	%rd49, %rd1, %rd48;
	ld.global.f64 	%fd104, [%rd49];
	add.s32 	%r104, %r145, %r12;
	mul.wide.s32 	%rd50, %r104, 8;
	add.s64 	%rd51, %rd2, %rd50;
	ld.global.f64 	%fd105, [%rd51];
	fma.rn.f64 	%fd106, %fd104, %fd105, %fd220;
	ld.global.f64 	%fd107, [%rd49+8];
	ld.global.f64 	%fd108, [%rd51+8];
	fma.rn.f64 	%fd109, %fd107, %fd108, %fd106;
	ld.global.f64 	%fd110, [%rd49+16];
	ld.global.f64 	%fd111, [%rd51+16];
	fma.rn.f64 	%fd112, %fd110, %fd111, %fd109;
	ld.global.f64 	%fd113, [%rd49+24];
	ld.global.f64 	%fd114, [%rd51+24];
	fma.rn.f64 	%fd220, %fd113, %fd114, %fd112;
	add.s32 	%r145, %r145, 4;
$L__BB3_17:
	setp.eq.s32 	%p21, %r8, 0;
	@%p21 bra 	$L__BB3_21;
	setp.eq.s32 	%p22, %r8, 1;
	add.s32 	%r105, %r145, %r11;
	mul.wide.s32 	%rd52, %r105, 8;
	add.s64 	%rd9, %rd1, %rd52;
	ld.global.f64 	%fd115, [%rd9];
	add.s32 	%r106, %r145, %r12;
	mul.wide.s32 	%rd53, %r106, 8;
	add.s64 	%rd10, %rd2, %rd53;
	ld.global.f64 	%fd116, [%rd10];
	fma.rn.f64 	%fd220, %fd115, %fd116, %fd220;
	@%p22 bra 	$L__BB3_21;
	setp.eq.s32 	%p23, %r8, 2;
	ld.global.f64 	%fd117, [%rd9+8];
	ld.global.f64 	%fd118, [%rd10+8];
	fma.rn.f64 	%fd220, %fd117, %fd118, %fd220;
	@%p23 bra 	$L__BB3_21;
	ld.global.f64 	%fd119, [%rd9+16];
	ld.global.f64 	%fd120, [%rd10+16];
	fma.rn.f64 	%fd220, %fd119, %fd120, %fd220;
$L__BB3_21:
	mul.wide.s32 	%rd54, %r10, 8;
	add.s64 	%rd55, %rd3, %rd54;
	st.global.f64 	[%rd55], %fd220;
$L__BB3_22:
	add.s32 	%r142, %r142, 1;
	setp.eq.s32 	%p24, %r142, %r64;
	@%p24 bra 	$L__BB3_70;
	bra.uni 	$L__BB3_4;
$L__BB3_23:
	and.b32  	%r22, %r64, 3;
	setp.lt.u32 	%p4, %r64, 4;
	mov.b32 	%r158, 0;
	@%p4 bra 	$L__BB3_34;
	and.b32  	%r158, %r64, 2147483644;
	mov.b32 	%r154, 0;
$L__BB3_25:
	shl.b32 	%r79, %r154, 7;
	add.s32 	%r50, %r79, %r5;
	setp.ge.s32 	%p5, %r50, %r3;
	mul.wide.s32 	%rd30, %r50, 8;
	add.s64 	%rd18, %rd3, %rd30;
	@%p5 bra 	$L__BB3_27;
	mov.b64 	%rd31, 0;
	st.global.u64 	[%rd18], %rd31;
$L__BB3_27:
	add.s32 	%r80, %r50, 128;
	setp.ge.s32 	%p6, %r80, %r3;
	@%p6 bra 	$L__BB3_29;
	mov.b64 	%rd32, 0;
	st.global.u64 	[%rd18+1024], %rd32;
$L__BB3_29:
	add.s32 	%r81, %r50, 256;
	setp.ge.s32 	%p7, %r81, %r3;
	@%p7 bra 	$L__BB3_31;
	mov.b64 	%rd33, 0;
	st.global.u64 	[%rd18+2048], %rd33;
$L__BB3_31:
	add.s32 	%r82, %r50, 384;
	setp.ge.s32 	%p8, %r82, %r3;
	@%p8 bra 	$L__BB3_33;
	mov.b64 	%rd34, 0;
	st.global.u64 	[%rd18+3072], %rd34;
$L__BB3_33:
	add.s32 	%r154, %r154, 4;
	setp.eq.s32 	%p9, %r154, %r158;
	@%p9 bra 	$L__BB3_34;
	bra.uni 	$L__BB3_25;
$L__BB3_34:
	setp.eq.s32 	%p10, %r22, 0;
	@%p10 bra 	$L__BB3_70;
	mov.b32 	%r160, 0;
$L__BB3_36:
	.pragma "nounroll";
	shl.b32 	%r84, %r158, 7;
	add.s32 	%r61, %r84, %r5;
	setp.ge.s32 	%p11, %r61, %r3;
	@%p11 bra 	$L__BB3_38;
	mul.wide.s32 	%rd35, %r61, 8;
	add.s64 	%rd36, %rd3, %rd35;
	mov.b64 	%rd37, 0;
	st.global.u64 	[%rd36], %rd37;
$L__BB3_38:
	add.s32 	%r158, %r158, 1;
	add.s32 	%r160, %r160, 1;
	setp.ne.s32 	%p12, %r160, %r22;
	@%p12 bra 	$L__BB3_36;
	bra.uni 	$L__BB3_70;
$L__BB3_39:
	setp.lt.s32 	%p25, %r64, 1;
	@%p25 bra 	$L__BB3_70;
	mov.u32 	%r24, %tid.x;
	cvt.s64.s32 	%rd11, %r67;
	setp.lt.s32 	%p26, %r65, 1;
	@%p26 bra 	$L__BB3_59;
	and.b32  	%r25, %r65, 15;
	and.b32  	%r26, %r65, 7;
	and.b32  	%r27, %r65, 3;
	mov.b32 	%r147, 0;
$L__BB3_42:
	shl.b32 	%r120, %r147, 7;
	add.s32 	%r29, %r120, %r24;
	add.s32 	%r121, %r29, %r4;
	cvt.s64.s32 	%rd12, %r121;
	or.b64  	%rd70, %rd12, %rd11;
	and.b64  	%rd71, %rd70, -4294967296;
	setp.ne.s64 	%p35, %rd71, 0;
	@%p35 bra 	$L__BB3_44;
	cvt.u32.u64 	%r122, %rd11;
	cvt.u32.u64 	%r123, %rd12;
	div.u32 	%r124, %r123, %r122;
	cvt.u64.u32 	%rd89, %r124;
	bra.uni 	$L__BB3_45;
$L__BB3_44:
	div.u64 	%rd89, %rd12, %rd11;
$L__BB3_45:
	cvt.u32.u64 	%r126, %rd12;
	setp.lt.u32 	%p36, %r65, 16;
	cvt.u32.u64 	%r127, %rd89;
	mul.lo.s32 	%r128, %r67, %r127;
	sub.s32 	%r129, %r126, %r128;
	mul.lo.s32 	%r31, %r65, %r127;
	mul.lo.s32 	%r32, %r129, %r65;
	mov.f64 	%fd228, 0d0000000000000000;
	mov.b32 	%r151, 0;
	@%p36 bra 	$L__BB3_48;
	and.b32  	%r131, %r65, 2147483632;
	neg.s32 	%r148, %r131;
	mov.f64 	%fd228, 0d0000000000000000;
	mov.b32 	%r149, 0;
$L__BB3_47:
	.pragma "nounroll";
	and.b32  	%r151, %r65, 2147483632;
	add.s32 	%r132, %r149, %r31;
	mul.wide.s32 	%rd72, %r132, 8;
	add.s64 	%rd73, %rd1, %rd72;
	ld.global.f64 	%fd124, [%rd73];
	add.s32 	%r133, %r149, %r32;
	mul.wide.s32 	%rd74, %r133, 8;
	add.s64 	%rd75, %rd2, %rd74;
	ld.global.f64 	%fd125, [%rd75];
	fma.rn.f64 	%fd126, %fd124, %fd125, %fd228;
	ld.global.f64 	%fd127, [%rd73+8];
	ld.global.f64 	%fd128, [%rd75+8];
	fma.rn.f64 	%fd129, %fd127, %fd128, %fd126;
	ld.global.f64 	%fd130, [%rd73+16];
	ld.global.f64 	%fd131, [%rd75+16];
	fma.rn.f64 	%fd132, %fd130, %fd131, %fd129;
	ld.global.f64 	%fd133, [%rd73+24];
	ld.global.f64 	%fd134, [%rd75+24];
	fma.rn.f64 	%fd135, %fd133, %fd134, %fd132;
	ld.global.f64 	%fd136, [%rd73+32];
	ld.global.f64 	%fd137, [%rd75+32];
	fma.rn.f64 	%fd138, %fd136, %fd137, %fd135;
	ld.global.f64 	%fd139, [%rd73+40];
	ld.global.f64 	%fd140, [%rd75+40];
	fma.rn.f64 	%fd141, %fd139, %fd140, %fd138;
	ld.global.f64 	%fd142, [%rd73+48];
	ld.global.f64 	%fd143, [%rd75+48];
	fma.rn.f64 	%fd144, %fd142, %fd143, %fd141;
	ld.global.f64 	%fd145, [%rd73+56];
	ld.global.f64 	%fd146, [%rd75+56];
	fma.rn.f64 	%fd147, %fd145, %fd146, %fd144;
	ld.global.f64 	%fd148, [%rd73+64];
	ld.global.f64 	%fd149, [%rd75+64];
	fma.rn.f64 	%fd150, %fd148, %fd149, %fd147;
	ld.global.f64 	%fd151, [%rd73+72];
	ld.global.f64 	%fd152, [%rd75+72];
	fma.rn.f64 	%fd153, %fd151, %fd152, %fd150;
	ld.global.f64 	%fd154, [%rd73+80];
	ld.global.f64 	%fd155, [%rd75+80];
	fma.rn.f64 	%fd156, %fd154, %fd155, %fd153;
	ld.global.f64 	%fd157, [%rd73+88];
	ld.global.f64 	%fd158, [%rd75+88];
	fma.rn.f64 	%fd159, %fd157, %fd158, %fd156;
	ld.global.f64 	%fd160, [%rd73+96];
	ld.global.f64 	%fd161, [%rd75+96];
	fma.rn.f64 	%fd162, %fd160, %fd161, %fd159;
	ld.global.f64 	%fd163, [%rd73+104];
	ld.global.f64 	%fd164, [%rd75+104];
	fma.rn.f64 	%fd165, %fd163, %fd164, %fd162;
	ld.global.f64 	%fd166, [%rd73+112];
	ld.global.f64 	%fd167, [%rd75+112];
	fma.rn.f64 	%fd168, %fd166, %fd167, %fd165;
	ld.global.f64 	%fd169, [%rd73+120];
	ld.global.f64 	%fd170, [%rd75+120];
	fma.rn.f64 	%fd228, %fd169, %fd170, %fd168;
	add.s32 	%r149, %r149, 16;
	add.s32 	%r148, %r148, 16;
	setp.ne.s32 	%p37, %r148, 0;
	@%p37 bra 	$L__BB3_47;
$L__BB3_48:
	setp.eq.s32 	%p38, %r25, 0;
	@%p38 bra 	$L__BB3_58;
	add.s32 	%r134, %r25, -1;
	setp.lt.u32 	%p39, %r134, 7;
	@%p39 bra 	$L__BB3_51;
	add.s32 	%r135, %r151, %r31;
	mul.wide.s32 	%rd76, %r135, 8;
	add.s64 	%rd77, %rd1, %rd76;
	ld.global.f64 	%fd172, [%rd77];
	add.s32 	%r136, %r151, %r32;
	mul.wide.s32 	%rd78, %r136, 8;
	add.s64 	%rd79, %rd2, %rd78;
	ld.global.f64 	%fd173, [%rd79];
	fma.rn.f64 	%fd174, %fd172, %fd173, %fd228;
	ld.global.f64 	%fd175, [%rd77+8];
	ld.global.f64 	%fd176, [%rd79+8];
	fma.rn.f64 	%fd177, %fd175, %fd176, %fd174;
	ld.global.f64 	%fd178, [%rd77+16];
	ld.global.f64 	%fd179, [%rd79+16];
	fma.rn.f64 	%fd180, %fd178, %fd179, %fd177;
	ld.global.f64 	%fd181, [%rd77+24];
	ld.global.f64 	%fd182, [%rd79+24];
	fma.rn.f64 	%fd183, %fd181, %fd182, %fd180;
	ld.global.f64 	%fd184, [%rd77+32];
	ld.global.f64 	%fd185, [%rd79+32];
	fma.rn.f64 	%fd186, %fd184, %fd185, %fd183;
	ld.global.f64 	%fd187, [%rd77+40];
	ld.global.f64 	%fd188, [%rd79+40];
	fma.rn.f64 	%fd189, %fd187, %fd188, %fd186;
	ld.global.f64 	%fd190, [%rd77+48];
	ld.global.f64 	%fd191, [%rd79+48];
	fma.rn.f64 	%fd192, %fd190, %fd191, %fd189;
	ld.global.f64 	%fd193, [%rd77+56];
	ld.global.f64 	%fd194, [%rd79+56];
	fma.rn.f64 	%fd228, %fd193, %fd194, %fd192;
	add.s32 	%r151, %r151, 8;
$L__BB3_51:
	setp.eq.s32 	%p40, %r26, 0;
	@%p40 bra 	$L__BB3_58;
	add.s32 	%r137, %r26, -1;
	setp.lt.u32 	%p41, %r137, 3;
	@%p41 bra 	$L__BB3_54;
	add.s32 	%r138, %r151, %r31;
	mul.wide.s32 	%rd80, %r138, 8;
	add.s64 	%rd81, %rd1, %rd80;
	ld.global.f64 	%fd196, [%rd81];
	add.s32 	%r139, %r151, %r32;
	mul.wide.s32 	%rd82, %r139, 8;
	add.s64 	%rd83, %rd2, %rd82;
	ld.global.f64 	%fd197, [%rd83];
	fma.rn.f64 	%fd198, %fd196, %fd197, %fd228;
	ld.global.f64 	%fd199, [%rd81+8];
	ld.global.f64 	%fd200, [%rd83+8];
	fma.rn.f64 	%fd201, %fd199, %fd200, %fd198;
	ld.global.f64 	%fd202, [%rd81+16];
	ld.global.f64 	%fd203, [%rd83+16];
	fma.rn.f64 	%fd204, %fd202, %fd203, %fd201;
	ld.global.f64 	%fd205, [%rd81+24];
	ld.global.f64 	%fd206, [%rd83+24];
	fma.rn.f64 	%fd228, %fd205, %fd206, %fd204;
	add.s32 	%r151, %r151, 4;
$L__BB3_54:
	setp.eq.s32 	%p42, %r27, 0;
	@%p42 bra 	$L__BB3_58;
	setp.eq.s32 	%p43, %r27, 1;
	add.s32 	%r140, %r151, %r31;
	mul.wide.s32 	%rd84, %r140, 8;
	add.s64 	%rd16, %rd1, %rd84;
	ld.global.f64 	%fd207, [%rd16];
	add.s32 	%r141, %r151, %r32;
	mul.wide.s32 	%rd85, %r141, 8;
	add.s64 	%rd17, %rd2, %rd85;
	ld.global.f64 	%fd208, [%rd17];
	fma.rn.f64 	%fd228, %fd207, %fd208, %fd228;
	@%p43 bra 	$L__BB3_58;
	setp.eq.s32 	%p44, %r27, 2;
	ld.global.f64 	%fd209, [%rd16+8];
	ld.global.f64 	%fd210, [%rd17+8];
	fma.rn.f64 	%fd228, %fd209, %fd210, %fd228;
	@%p44 bra 	$L__BB3_58;
	ld.global.f64 	%fd211, [%rd16+16];
	ld.global.f64 	%fd212, [%rd17+16];
	fma.rn.f64 	%fd228, %fd211, %fd212, %fd228;
$L__BB3_58:
	mul.wide.s32 	%rd86, %r29, 8;
	add.s64 	%rd87, %rd3, %rd86;
	st.global.f64 	[%rd87], %fd228;
	add.s32 	%r147, %r147, 1;
	setp.eq.s32 	%p45, %r147, %r64;
	@%p45 bra 	$L__BB3_70;
	bra.uni 	$L__BB3_42;
$L__BB3_59:
	and.b32  	%r45, %r64, 7;
	setp.lt.u32 	%p27, %r64, 8;
	mov.b32 	%r156, 0;
	@%p27 bra 	$L__BB3_62;
	and.b32  	%r156, %r64, 2147483640;
	mov.b32 	%r153, 0;
$L__BB3_61:
	.pragma "nounroll";
	shl.b32 	%r109, %r153, 7;
	add.s32 	%r110, %r109, %r24;
	mul.wide.u32 	%rd56, %r110, 8;
	add.s64 	%rd57, %rd3, %rd56;
	mov.b64 	%rd58, 0;
	st.global.u64 	[%rd57], %rd58;
	add.s32 	%r111, %r110, 128;
	mul.wide.s32 	%rd59, %r111, 8;
	add.s64 	%rd60, %rd3, %rd59;
	st.global.u64 	[%rd60], %rd58;
	st.global.u64 	[%rd60+1024], %rd58;
	st.global.u64 	[%rd60+2048], %rd58;
	st.global.u64 	[%rd60+3072], %rd58;
	st.global.u64 	[%rd60+4096], %rd58;
	st.global.u64 	[%rd60+5120], %rd58;
	st.global.u64 	[%rd60+6144], %rd58;
	add.s32 	%r153, %r153, 8;
	setp.eq.s32 	%p28, %r153, %r156;
	@%p28 bra 	$L__BB3_62;
	bra.uni 	$L__BB3_61;
$L__BB3_62:
	setp.eq.s32 	%p29, %r45, 0;
	@%p29 bra 	$L__BB3_70;
	and.b32  	%r53, %r64, 3;
	setp.lt.u32 	%p30, %r45, 4;
	@%p30 bra 	$L__BB3_65;
	shl.b32 	%r112, %r156, 7;
	add.s32 	%r113, %r112, %r24;
	mul.wide.s32 	%rd61, %r113, 8;
	add.s64 	%rd62, %rd3, %rd61;
	mov.b64 	%rd63, 0;
	st.global.u64 	[%rd62], %rd63;
	st.global.u64 	[%rd62+1024], %rd63;
	st.global.u64 	[%rd62+2048], %rd63;
	st.global.u64 	[%rd62+3072], %rd63;
	add.s32 	%r156, %r156, 4;
$L__BB3_65:
	setp.eq.s32 	%p31, %r53, 0;
	@%p31 bra 	$L__BB3_70;
	setp.eq.s32 	%p32, %r53, 1;
	@%p32 bra 	$L__BB3_68;
	shl.b32 	%r114, %r156, 7;
	add.s32 	%r115, %r114, %r24;
	mul.wide.s32 	%rd64, %r115, 8;
	add.s64 	%rd65, %rd3, %rd64;
	mov.b64 	%rd66, 0;
	st.global.u64 	[%rd65], %rd66;
	st.global.u64 	[%rd65+1024], %rd66;
	add.s32 	%r156, %r156, 2;
$L__BB3_68:
	and.b32  	%r116, %r64, 1;
	setp.eq.b32 	%p33, %r116, 1;
	not.pred 	%p34, %p33;
	@%p34 bra 	$L__BB3_70;
	shl.b32 	%r117, %r156, 7;
	add.s32 	%r118, %r117, %r24;
	mul.wide.s32 	%rd67, %r118, 8;
	add.s64 	%rd68, %rd3, %rd67;
	mov.b64 	%rd69, 0;
	st.global.u64 	[%rd68], %rd69;
$L__BB3_70:
	ret;

}
	// .globl	_ZN3cub18CUB_300001_SM_10006detail6reduce28DeviceReduceSingleTileKernelINS2_10policy_hubIfjN4cuda3std3__44plusIfEEE10Policy1000EN6thrust24THRUST_300001_SM_1000_NS18transform_iteratorINSD_12zip_functionINS7_10multipliesIfEEEENSD_12zip_iteratorINS7_5tupleIJNSD_6detail15normal_iteratorINSD_10device_ptrIdEEEESP_EEEEENSD_11use_defaultESS_EEPfjS9_ffNS7_10__identityEEEvT0_T1_T2_T3_T4_T6_
.visible .entry _ZN3cub18CUB_300001_SM_10006detail6reduce28DeviceReduceSingleTileKernelINS2_10policy_hubIfjN4cuda3std3__44plusIfEEE10Policy1000EN6thrust24THRUST_300001_SM_1000_NS18transform_iteratorINSD_12zip_functionINS7_10multipliesIfEEEENSD_12zip_iteratorINS7_5tupleIJNSD_6detail15normal_iteratorINSD_10device_ptrIdEEEESP_EEEEENSD_11use_defaultESS_EEPfjS9_ffNS7_10__identityEEEvT0_T1_T2_T3_T4_T6_(
	.param .align 8 .b8 _ZN3cub18CUB_300001_SM_10006detail6reduce28DeviceReduceSingleTileKernelINS2_10policy_hubIfjN4cuda3std3__44plusIfEEE10Policy1000EN6thrust24THRUST_300001_SM_1000_NS18transform_iteratorINSD_12zip_functionINS7_10multipliesIfEEEENSD_12zip_iteratorINS7_5tupleIJNSD_6detail15normal_iteratorINSD_10device_ptrIdEEEESP_EEEEENSD_11use_defaultESS_EEPfjS9_ffNS7_10__identityEEEvT0_T1_T2_T3_T4_T6__param_0[24],
	.param .u64 .ptr .align 1 _ZN3cub18CUB_300001_SM_10006detail6reduce28DeviceReduceSingleTileKernelINS2_10policy_hubIfjN4cuda3std3__44plusIfEEE10Policy1000EN6thrust24THRUST_300001_SM_1000_NS18transform_iteratorINSD_12zip_functionINS7_10multipliesIfEEEENSD_12zip_iteratorINS7_5tupleIJNSD_6detail15normal_iteratorINSD_10device_ptrIdEEEESP_EEEEENSD_11use_defaultESS_EEPfjS9_ffNS7_10__identityEEEvT0_T1_T2_T3_T4_T6__param_1,
	.param .u32 _ZN3cub18CUB_300001_SM_10006detail6reduce28DeviceReduceSingleTileKernelINS2_10policy_hubIfjN4cuda3std3__44plusIfEEE10Policy1000EN6thrust24THRUST_300001_SM_1000_NS18transform_iteratorINSD_12zip_functionINS7_10multipliesIfEEEENSD_12zip_iteratorINS7_5tupleIJNSD_6detail15normal_iteratorINSD_10device_ptrIdEEEESP_EEEEENSD_11use_defaultESS_EEPfjS9_ffNS7_10__identityEEEvT0_T1_T2_T3_T4_T6__param_2,
	.param .align 1 .b8 _ZN3cub18CUB_300001_SM_10006detail6reduce28DeviceReduceSingleTileKernelINS2_10policy_hubIfjN4cuda3std3__44plusIfEEE10Policy1000EN6thrust24THRUST_300001_SM_1000_NS18transform_iteratorINSD_12zip_functionINS7_10multipliesIfEEEENSD_12zip_iteratorINS7_5tupleIJNSD_6detail15normal_iteratorINSD_10device_ptrIdEEEESP_EEEEENSD_11use_defaultESS_EEPfjS9_ffNS7_10__identityEEEvT0_T1_T2_T3_T4_T6__param_3[1],
	.param .f32 _ZN3cub18CUB_300001_SM_10006detail6reduce28DeviceReduceSingleTileKernelINS2_10policy_hubIfjN4cuda3std3__44plusIfEEE10Policy1000EN6thrust24THRUST_300001_SM_1000_NS18transform_iteratorINSD_12zip_functionINS7_10multipliesIfEEEENSD_12zip_iteratorINS7_5tupleIJNSD_6detail15normal_iteratorINSD_10device_ptrIdEEEESP_EEEEENSD_11use_defaultESS_EEPfjS9_ffNS7_10__identityEEEvT0_T1_T2_T3_T4_T6__param_4,
	.param .align 1 .b8 _ZN3cub18CUB_300001_SM_10006detail6reduce28DeviceReduceSingleTileKernelINS2_10policy_hubIfjN4cuda3std3__44plusIfEEE10Policy1000EN6thrust24THRUST_300001_SM_1000_NS18transform_iteratorINSD_12zip_functionINS7_10multipliesIfEEEENSD_12zip_iteratorINS7_5tupleIJNSD_6detail15normal_iteratorINSD_10device_ptrIdEEEESP_EEEEENSD_11use_defaultESS_EEPfjS9_ffNS7_10__identityEEEvT0_T1_T2_T3_T4_T6__param_5[1]
)
.maxntid 512
.minnctapersm 1
{
	.reg .pred 	%p<67>;
	.reg .b16 	%rs<9>;
	.reg .b32 	%r<220>;
	.reg .b32 	%f<491>;
	.reg .b64 	%rd<128>;
	.reg .b64 	%fd<183>;
	// demoted variable
	.shared .align 4 .b8 _ZZN3cub18CUB_300001_SM_10006detail6reduce28DeviceReduceSingleTileKernelINS2_10policy_hubIfjN4cuda3std3__44plusIfEEE10Policy1000EN6thrust24THRUST_300001_SM_1000_NS18transform_iteratorINSD_12zip_functionINS7_10multipliesIfEEEENSD_12zip_iteratorINS7_5tupleIJNSD_6detail15normal_iteratorINSD_10device_ptrIdEEEESP_EEEEENSD_11use_defaultESS_EEPfjS9_ffNS7_10__identityEEEvT0_T1_T2_T3_T4_T6_E12temp_storage[84];
	ld.param.u64 	%rd19, [_ZN3cub18CUB_300001_SM_10006detail6reduce28DeviceReduceSingleTileKernelINS2_10policy_hubIfjN4cuda3std3__44plusIfEEE10Policy1000EN6thrust24THRUST_300001_SM_1000_NS18transform_iteratorINSD_12zip_functionINS7_10multipliesIfEEEENSD_12zip_iteratorINS7_5tupleIJNSD_6detail15normal_iteratorINSD_10device_ptrIdEEEESP_EEEEENSD_11use_defaultESS_EEPfjS9_ffNS7_10__identityEEEvT0_T1_T2_T3_T4_T6__param_0+8];
	ld.param.u64 	%rd18, [_ZN3cub18CUB_300001_SM_10006detail6reduce28DeviceReduceSingleTileKernelINS2_10policy_hubIfjN4cuda3std3__44plusIfEEE10Policy1000EN6thrust24THRUST_300001_SM_1000_NS18transform_iteratorINSD_12zip_functionINS7_10multipliesIfEEEENSD_12zip_iteratorINS7_5tupleIJNSD_6detail15normal_iteratorINSD_10device_ptrIdEEEESP_EEEEENSD_11use_defaultESS_EEPfjS9_ffNS7_10__identityEEEvT0_T1_T2_T3_T4_T6__param_0];
	ld.param.u64 	%rd20, [_ZN3cub18CUB_300001_SM_10006detail6reduce28DeviceReduceSingleTileKernelINS2_10policy_hubIfjN4cuda3std3__44plusIfEEE10Policy1000EN6thrust24THRUST_300001_SM_1000_NS18transform_iteratorINSD_12zip_functionINS7_10multipliesIfEEEENSD_12zip_iteratorINS7_5tupleIJNSD_6detail15normal_iteratorINSD_10device_ptrIdEEEESP_EEEEENSD_11use_defaultESS_EEPfjS9_ffNS7_10__identityEEEvT0_T1_T2_T3_T4_T6__param_1];
	ld.param.u32 	%r51, [_ZN3cub18CUB_300001_SM_10006detail6reduce28DeviceReduceSingleTileKernelINS2_10policy_hubIfjN4cuda3std3__44plusIfEEE10Policy1000EN6thrust24THRUST_300001_SM_1000_NS18transform_iteratorINSD_12zip_functionINS7_10multipliesIfEEEENSD_12zip_iteratorINS7_5tupleIJNSD_6detail15normal_iteratorINSD_10device_ptrIdEEEESP_EEEEENSD_11use_defaultESS_EEPfjS9_ffNS7_10__identityEEEvT0_T1_T2_T3_T4_T6__param_2];
	ld.param.f32 	%f42, [_ZN3cub18CUB_300001_SM_10006detail6reduce28DeviceReduceSingleTileKernelINS2_10policy_hubIfjN4cuda3std3__44plusIfEEE10Policy1000EN6thrust24THRUST_300001_SM_1000_NS18transform_iteratorINSD_12zip_functionINS7_10multipliesIfEEEENSD_12zip_iteratorINS7_5tupleIJNSD_6detail15normal_iteratorINSD_10device_ptrIdEEEESP_EEEEENSD_11use_defaultESS_EEPfjS9_ffNS7_10__identityEEEvT0_T1_T2_T3_T4_T6__param_4];
	cvta.to.global.u64 	%rd1, %rd20;
	setp.ne.s32 	%p1, %r51, 0;
	@%p1 bra 	$L__BB4_3;
	mov.u32 	%r202, %tid.x;
	setp.ne.s32 	%p66, %r202, 0;
	@%p66 bra 	$L__BB4_52;
	st.global.f32 	[%rd1], %f42;
	bra.uni 	$L__BB4_52;
$L__BB4_3:
	cvta.to.global.u64 	%rd2, %rd18;
	cvta.to.global.u64 	%rd3, %rd19;
	setp.gt.u32 	%p2, %r51, 8191;
	@%p2 bra 	$L__BB4_28;
	mov.u32 	%r1, %tid.x;
	setp.ge.u32 	%p24, %r1, %r51;
	mov.f32 	%f478, 0f00000000;
	mov.u32 	%r206, %r1;
	@%p24 bra 	$L__BB4_6;
	mul.wide.u32 	%rd112, %r1, 8;
	add.s64 	%rd113, %rd2, %rd112;
	add.s64 	%rd114, %rd3, %rd112;
	ld.global.f64 	%fd123, [%rd113];
	ld.global.f64 	%fd124, [%rd114];
	cvt.rn.f32.f64 	%f280, %fd123;
	cvt.rn.f32.f64 	%f281, %fd124;
	mul.f32 	%f478, %f280, %f281;
	add.s32 	%r206, %r1, 512;
$L__BB4_6:
	setp.ge.u32 	%p25, %r206, %r51;
	@%p25 bra 	$L__BB4_19;
	not.b32 	%r129, %r206;
	add.s32 	%r130, %r51, %r129;
	shr.u32 	%r131, %r130, 9;
	add.s32 	%r4, %r131, 1;
	and.b32  	%r5, %r4, 15;
	setp.lt.u32 	%p26, %r130, 7680;
	@%p26 bra 	$L__BB4_10;
	and.b32  	%r132, %r4, 16777200;
	neg.s32 	%r204, %r132;
	mul.wide.u32 	%rd115, %r206, 8;
	or.b64  	%rd116, %rd115, 32768;
	add.s64 	%rd125, %rd2, %rd116;
	add.s64 	%rd124, %rd3, %rd116;
$L__BB4_9:
	.pragma "nounroll";
	ld.global.f64 	%fd125, [%rd125+-32768];
	ld.global.f64 	%fd126, [%rd124+-32768];
	cvt.rn.f32.f64 	%f283, %fd125;
	cvt.rn.f32.f64 	%f284, %fd126;
	fma.rn.f32 	%f285, %f283, %f284, %f478;
	ld.global.f64 	%fd127, [%rd125+-28672];
	ld.global.f64 	%fd128, [%rd124+-28672];
	cvt.rn.f32.f64 	%f286, %fd127;
	cvt.rn.f32.f64 	%f287, %fd128;
	fma.rn.f32 	%f288, %f286, %f287, %f285;
	ld.global.f64 	%fd129, [%rd125+-24576];
	ld.global.f64 	%fd130, [%rd124+-24576];
	cvt.rn.f32.f64 	%f289, %fd129;
	cvt.rn.f32.f64 	%f290, %fd130;
	fma.rn.f32 	%f291, %f289, %f290, %f288;
	ld.global.f64 	%fd131, [%rd125+-20480];
	ld.global.f64 	%fd132, [%rd124+-20480];
	cvt.rn.f32.f64 	%f292, %fd131;
	cvt.rn.f32.f64 	%f293, %fd132;
	fma.rn.f32 	%f294, %f292, %f293, %f291;
	ld.global.f64 	%fd133, [%rd125+-16384];
	ld.global.f64 	%fd134, [%rd124+-16384];
	cvt.rn.f32.f64 	%f295, %fd133;
	cvt.rn.f32.f64 	%f296, %fd134;
	fma.rn.f32 	%f297, %f295, %f296, %f294;
	ld.global.f64 	%fd135, [%rd125+-12288];
	ld.global.f64 	%fd136, [%rd124+-12288];
	cvt.rn.f32.f64 	%f298, %fd135;
	cvt.rn.f32.f64 	%f299, %fd136;
	fma.rn.f32 	%f300, %f298, %f299, %f297;
	ld.global.f64 	%fd137, [%rd125+-8192];
	ld.global.f64 	%fd138, [%rd124+-8192];
	cvt.rn.f32.f64 	%f301, %fd137;
	cvt.rn.f32.f64 	%f302, %fd138;
	fma.rn.f32 	%f303, %f301, %f302, %f300;
	ld.global.f64 	%fd139, [%rd125+-4096];
	ld.global.f64 	%fd140, [%rd124+-4096];
	cvt.rn.f32.f64 	%f304, %fd139;
	cvt.rn.f32.f64 	%f305, %fd140;
	fma.rn.f32 	%f306, %f304, %f305, %f303;
	ld.global.f64 	%fd141, [%rd125];
	ld.global.f64 	%fd142, [%rd124];
	cvt.rn.f32.f64 	%f307, %fd141;
	cvt.rn.f32.f64 	%f308, %fd142;
	fma.rn.f32 	%f309, %f307, %f308, %f306;
	ld.global.f64 	%fd143, [%rd125+4096];
	ld.global.f64 	%fd144, [%rd124+4096];
	cvt.rn.f32.f64 	%f310, %fd143;
	cvt.rn.f32.f64 	%f311, %fd144;
	fma.rn.f32 	%f312, %f310, %f311, %f309;
	ld.global.f64 	%fd145, [%rd125+8192];
	ld.global.f64 	%fd146, [%rd124+8192];
	cvt.rn.f32.f64 	%f313, %fd145;
	cvt.rn.f32.f64 	%f314, %fd146;
	fma.rn.f32 	%f315, %f313, %f314, %f312;
	ld.global.f64 	%fd147, [%rd125+12288];
	ld.global.f64 	%fd148, [%rd124+12288];
	cvt.rn.f32.f64 	%f316, %fd147;
	cvt.rn.f32.f64 	%f317, %fd148;
	fma.rn.f32 	%f318, %f316, %f317, %f315;
	ld.global.f64 	%fd149, [%rd125+16384];
	ld.global.f64 	%fd150, [%rd124+16384];
	cvt.rn.f32.f64 	%f319, %fd149;
	cvt.rn.f32.f64 	%f320, %fd150;
	fma.rn.f32 	%f321, %f319, %f320, %f318;
	ld.global.f64 	%fd151, [%rd125+20480];
	ld.global.f64 	%fd152, [%rd124+20480];
	cvt.rn.f32.f64 	%f322, %fd151;
	cvt.rn.f32.f64 	%f323, %fd152;
	fma.rn.f32 	%f324, %f322, %f323, %f321;
	ld.global.f64 	%fd153, [%rd125+24576];
	ld.global.f64 	%fd154, [%rd124+24576];
	cvt.rn.f32.f64 	%f325, %fd153;
	cvt.rn.f32.f64 	%f326, %fd154;
	fma.rn.f32 	%f327, %f325, %f326, %f324;
	ld.global.f64 	%fd155, [%rd125+28672];
	ld.global.f64 	%fd156, [%rd124+28672];
	cvt.rn.f32.f64 	%f328, %fd155;
	cvt.rn.f32.f64 	%f329, %fd156;
	fma.rn.f32 	%f478, %f328, %f329, %f327;
	add.s32 	%r206, %r206, 8192;
	add.s32 	%r204, %r204, 16;
	add.s64 	%rd125, %rd125, 65536;
	add.s64 	%rd124, %rd124, 65536;
	setp.ne.s32 	%p27, %r204, 0;
	@%p27 bra 	$L__BB4_9;
$L__BB4_10:
	setp.eq.s32 	%p28, %r5, 0;
	@%p28 bra 	$L__BB4_19;
	and.b32  	%r12, %r4, 7;
	setp.lt.u32 	%p29, %r5, 8;
	@%p29 bra 	$L__BB4_13;
	mul.wide.u32 	%rd117, %r206, 8;
	add.s64 	%rd118, %rd2, %rd117;
	add.s64 	%rd119, %rd3, %rd117;
	ld.global.f64 	%fd157, [%rd118];
	ld.global.f64 	%fd158, [%rd119];
	cvt.rn.f32.f64 	%f331, %fd157;
	cvt.rn.f32.f64 	%f332, %fd158;
	fma.rn.f32 	%f333, %f331, %f332, %f478;
	ld.global.f64 	%fd159, [%rd118+4096];
	ld.global.f64 	%fd160, [%rd119+4096];
	cvt.rn.f32.f64 	%f334, %fd159;
	cvt.rn.f32.f64 	%f335, %fd160;
	fma.rn.f32 	%f336, %f334, %f335, %f333;
	ld.global.f64 	%fd161, [%rd118+8192];
	ld.global.f64 	%fd162, [%rd119+8192];
	cvt.rn.f32.f64 	%f337, %fd161;
	cvt.rn.f32.f64 	%f338, %fd162;
	fma.rn.f32 	%f339, %f337, %f338, %f336;
	ld.global.f64 	%fd163, [%rd118+12288];
	ld.global.f64 	%fd164, [%rd119+12288];
	cvt.rn.f32.f64 	%f340, %fd163;
	cvt.rn.f32.f64 	%f341, %fd164;
	fma.rn.f32 	%f342, %f340, %f341, %f339;
	ld.global.f64 	%fd165, [%rd118+16384];
	ld.global.f64 	%fd166, [%rd119+16384];
	cvt.rn.f32.f64 	%f343, %fd165;
	cvt.rn.f32.f64 	%f344, %fd166;
	fma.rn.f32 	%f345, %f343, %f344, %f342;
	ld.global.f64 	%fd167, [%rd118+20480];
	ld.global.f64 	%fd168, [%rd119+20480];
	cvt.rn.f32.f64 	%f346, %fd167;
	cvt.rn.f32.f64 	%f347, %fd168;
	fma.rn.f32 	%f348, %f346, %f347, %f345;
	ld.global.f64 	%fd169, [%rd118+24576];
	ld.global.f64 	%fd170, [%rd119+24576];
	cvt.rn.f32.f64 	%f349, %fd169;
	cvt.rn.f32.f64 	%f350, %fd170;
	fma.rn.f32 	%f351, %f349, %f350, %f348;
	ld.global.f64 	%fd171, [%rd118+28672];
	ld.global.f64 	%fd172, [%rd119+28672];
	cvt.rn.f32.f64 	%f352, %fd171;
	cvt.rn.f32.f64 	%f353, %fd172;
	fma.rn.f32 	%f478, %f352, %f353, %f351;
	add.s32 	%r206, %r206, 4096;
$L__BB4_13:
	setp.eq.s32 	%p30, %r12, 0;
	@%p30 bra 	$L__BB4_19;
	and.b32  	%r15, %r4, 3;
	setp.lt.u32 	%p31, %r12, 4;
	@%p31 bra 	$L__BB4_16;
	mul.wide.u32 	%rd120, %r206, 8;
	add.s64 	%rd121, %rd2, %rd120;
	add.s64 	%rd122, %rd3, %rd120;
	ld.global.f64 	%fd173, [%rd121];
	ld.global.f64 	%fd174, [%rd122];
	cvt.rn.f32.f64 	%f355, %fd173;
	cvt.rn.f32.f64 	%f356, %fd174;
	fma.rn.f32 	%f357, %f355, %f356, %f478;
	ld.global.f64 	%fd175, [%rd121+4096];
	ld.global.f64 	%fd176, [%rd122+4096];
	cvt.rn.f32.f64 	%f358, %fd175;
	cvt.rn.f32.f64 	%f359, %fd176;
	fma.rn.f32 	%f360, %f358, %f359, %f357;
	ld.global.f64 	%fd177, [%rd121+8192];
	ld.global.f64 	%fd178, [%rd122+8192];
	cvt.rn.f32.f64 	%f361, %fd177;
	cvt.rn.f32.f64 	%f362, %fd178;
	fma.rn.f32 	%f363, %f361, %f362, %f360;
	ld.global.f64 	%fd179, [%rd121+12288];
	ld.global.f64 	%fd180, [%rd122+12288];
	cvt.rn.f32.f64 	%f364, %fd179;
	cvt.rn.f32.f64 	%f365, %fd180;
	fma.rn.f32 	%f478, %f364, %f365, %f363;
	add.s32 	%r206, %r206, 2048;
$L__BB4_16:
	setp.eq.s32 	%p32, %r15, 0;
	@%p32 bra 	$L__BB4_19;
	mul.wide.u32 	%rd123, %r206, 8;
	add.s64 	%rd127, %rd3, %rd123;
	add.s64 	%rd126, %rd2, %rd123;
	neg.s32 	%r209, %r15;
$L__BB4_18:
	.pragma "nounroll";
	ld.global.f64 	%fd181, [%rd126];
	ld.global.f64 	%fd182, [%rd127];
	cvt.rn.f32.f64 	%f366, %fd181;
	cvt.rn.f32.f64 	%f367, %fd182;
	fma.rn.f32 	%f478, %f366, %f367, %f478;
	add.s64 	%rd127, %rd127, 4096;
	add.s64 	%rd126, %rd126, 4096;
	add.s32 	%r209, %r209, 1;
	setp.ne.s32 	%p33, %r209, 0;
	@%p33 bra 	$L__BB4_18;
$L__BB4_19:
	setp.lt.u32 	%p34, %r51, 512;
	@%p34 bra 	$L__BB4_24;
	// begin inline asm
	mov.u32 %r171, %laneid;
	// end inline asm
	mov.b32 	%r173, %f478;
	mov.b32 	%r174, 1;
	mov.b32 	%r195, 31;
	mov.b32 	%r196, -1;
	// begin inline asm
	shfl.sync.down.b32 %r172, %r173, %r174, %r195, %r196;
	// end inline asm
	setp.gt.s32 	%p58, %r171, 30;
	mov.b32 	%f426, %r172;
	add.f32 	%f427, %f478, %f426;
	selp.f32 	%f428, %f478, %f427, %p58;
	mov.b32 	%r178, %f428;
	mov.b32 	%r179, 2;
	// begin inline asm
	shfl.sync.down.b32 %r177, %r178, %r179, %r195, %r196;
	// end inline asm
	setp.gt.s32 	%p59, %r171, 29;
	mov.b32 	%f429, %r177;
	add.f32 	%f430, %f428, %f429;
	selp.f32 	%f431, %f428, %f430, %p59;
	mov.b32 	%r183, %f431;
	mov.b32 	%r184, 4;
	// begin inline asm
	shfl.sync.down.b32 %r182, %r183, %r184, %r195, %r196;
	// end inline asm
	setp.gt.s32 	%p60, %r171, 27;
	mov.b32 	%f432, %r182;
	add.f32 	%f433, %f431, %f432;
	selp.f32 	%f434, %f431, %f433, %p60;
	mov.b32 	%r188, %f434;
	mov.b32 	%r189, 8;
	// begin inline asm
	shfl.sync.down.b32 %r187, %r188, %r189, %r195, %r196;
	// end inline asm
	setp.gt.s32 	%p61, %r171, 23;
	mov.b32 	%f435, %r187;
	add.f32 	%f436, %f434, %f435;
	selp.f32 	%f437, %f434, %f436, %p61;
	mov.b32 	%r193, %f437;
	mov.b32 	%r194, 16;
	// begin inline asm
	shfl.sync.down.b32 %r192, %r193, %r194, %r195, %r196;
	// end inline asm
	setp.gt.s32 	%p62, %r171, 15;
	mov.b32 	%f438, %r192;
	add.f32 	%f16, %f437, %f438;
	selp.f32 	%f490, %f437, %f16, %p62;
	setp.ne.s32 	%p63, %r171, 0;
	@%p63 bra 	$L__BB4_22;
	shr.u32 	%r197, %r1, 3;
	and.b32  	%r198, %r197, 124;
	mov.u32 	%r199, _ZZN3cub18CUB_300001_SM_10006detail6reduce28DeviceReduceSingleTileKernelINS2_10policy_hubIfjN4cuda3std3__44plusIfEEE10Policy1000EN6thrust24THRUST_300001_SM_1000_NS18transform_iteratorINSD_12zip_functionINS7_10multipliesIfEEEENSD_12zip_iteratorINS7_5tupleIJNSD_6detail15normal_iteratorINSD_10device_ptrIdEEEESP_EEEEENSD_11use_defaultESS_EEPfjS9_ffNS7_10__identityEEEvT0_T1_T2_T3_T4_T6_E12temp_storage;
	add.s32 	%r200, %r199, %r198;
	st.shared.f32 	[%r200+16], %f16;
$L__BB4_22:
	bar.sync 	0;
	setp.ne.s32 	%p64, %r1, 0;
	@%p64 bra 	$L__BB4_50;
	ld.shared.f32 	%f439, [_ZZN3cub18CUB_300001_SM_10006detail6reduce28DeviceReduceSingleTileKernelINS2_10policy_hubIfjN4cuda3std3__44plusIfEEE10Policy1000EN6thrust24THRUST_300001_SM_1000_NS18transform_iteratorINSD_12zip_functionINS7_10multipliesIfEEEENSD_12zip_iteratorINS7_5tupleIJNSD_6detail15normal_iteratorINSD_10device_ptrIdEEEESP_EEEEENSD_11use_defaultESS_EEPfjS9_ffNS7_10__identityEEEvT0_T1_T2_T3_T4_T6_E12temp_storage+20];
	add.f32 	%f440, %f490, %f439;
	ld.shared.f32 	%f441, [_ZZN3cub18CUB_300001_SM_10006detail6reduce28DeviceReduceSingleTileKernelINS2_10policy_hubIfjN4cuda3std3__44plusIfEEE10Policy1000EN6thrust24THRUST_300001_SM_1000_NS18transform_iteratorINSD_12zip_functionINS7_10multipliesIfEEEENSD_12zip_iteratorINS7_5tupleIJNSD_6detail15normal_iteratorINSD_10device_ptrIdEEEESP_EEEEENSD_11use_defaultESS_EEPfjS9_ffNS7_10__identityEEEvT0_T1_T2_T3_T4_T6_E12temp_storage+24];
	add.f32 	%f442, %f440, %f441;
	ld.shared.f32 	%f443, [_ZZN3cub18CUB_300001_SM_10006detail6reduce28DeviceReduceSingleTileKernelINS2_10policy_hubIfjN4cuda3std3__44plusIfEEE10Policy1000EN6thrust24THRUST_300001_SM_1000_NS18transform_iteratorINSD_12zip_functionINS7_10multipliesIfEEEENSD_12zip_iteratorINS7_5tupleIJNSD_6detail15normal_iteratorINSD_10device_ptrIdEEEESP_EEEEENSD_11use_defaultESS_EEPfjS9_ffNS7_10__identityEEEvT0_T1_T2_T3_T4_T6_E12temp_storage+28];
	add.f32 	%f444, %f442, %f443;
	ld.shared.f32 	%f445, [_ZZN3cub18CUB_300001_SM_10006detail6reduce28DeviceReduceSingleTileKernelINS2_10policy_hubIfjN4cuda3std3__44plusIfEEE10Policy1000EN6thrust24THRUST_300001_SM_1000_NS18transform_iteratorINSD_12zip_functionINS7_10multipliesIfEEEENSD_12zip_iteratorINS7_5tupleIJNSD_6detail15normal_iteratorINSD_10device_ptrIdEEEESP_EEEEENSD_11use_defaultESS_EEPfjS9_ffNS7_10__identityEEEvT0_T1_T2_T3_T4_T6_E12temp_storage+32];
	add.f32 	%f446, %f444, %f445;
	ld.shared.f32 	%f447, [_ZZN3cub18CUB_300001_SM_10006detail6reduce28DeviceReduceSingleTileKernelINS2_10policy_hubIfjN4cuda3std3__44plusIfEEE10Policy1000EN6thrust24THRUST_300001_SM_1000_NS18transform_iteratorINSD_12zip_functionINS7_10multipliesIfEEEENSD_12zip_iteratorINS7_5tupleIJNSD_6detail15normal_iteratorINSD_10device_ptrIdEEEESP_EEEEENSD_11use_defaultESS_EEPfjS9_ffNS7_10__identityEEEvT0_T1_T2_T3_T4_T6_E12temp_storage+36];
	add.f32 	%f448, %f446, %f447;
	ld.shared.f32 	%f449, [_ZZN3cub18CUB_300001_SM_10006detail6reduce28DeviceReduceSingleTileKernelINS2_10policy_hubIfjN4cuda3std3__44plusIfEEE10Policy1000EN6thrust24THRUST_300001_SM_1000_NS18transform_iteratorINSD_12zip_functionINS7_10multipliesIfEEEENSD_12zip_iteratorINS7_5tupleIJNSD_6detail15normal_iteratorINSD_10device_ptrIdEEEESP_EEEEENSD_11use_defaultESS_EEPfjS9_ffNS7_10__identityEEEvT0_T1_T2_T3_T4_T6_E12temp_storage+40];
	add.f32 	%f450, %f448, %f449;
	ld.shared.f32 	%f451, [_ZZN3cub18CUB_300001_SM_10006detail6reduce28DeviceReduceSingleTileKernelINS2_10policy_hubIfjN4cuda3std3__44plusIfEEE10Policy1000EN6thrust24THRUST_300001_SM_1000_NS18transform_iteratorINSD_12zip_functionINS7_10multipliesIfEEEENSD_12zip_iteratorINS7_5tupleIJNSD_6detail15normal_iteratorINSD_10device_ptrIdEEEESP_EEEEENSD_11use_defaultESS_EEPfjS9_ffNS7_10__identityEEEvT0_T1_T2_T3_T4_T6_E12temp_storage+44];
	add.f32 	%f452, %f450, %f451;
	ld.shared.f32 	%f453, [_ZZN3cub18CUB_300001_SM_10006detail6reduce28DeviceReduceSingleTileKernelINS2_10policy_hubIfjN4cuda3std3__44plusIfEEE10Policy1000EN6thrust24THRUST_300001_SM_1000_NS18transform_iteratorINSD_12zip_functionINS7_10multipliesIfEEEENSD_12zip_iteratorINS7_5tupleIJNSD_6detail15normal_iteratorINSD_10device_ptrIdEEEESP_EEEEENSD_11use_defaultESS_EEPfjS9_ffNS7_10__identityEEEvT0_T1_T2_T3_T4_T6_E12temp_storage+48];
	add.f32 	%f454, %f452, %f453;
	ld.shared.f32 	%f455, [_ZZN3cub18CUB_300001_SM_10006detail6reduce28DeviceReduceSingleTileKernelINS2_10policy_hubIfjN4cuda3std3__44plusIfEEE10Policy1000EN6thrust24THRUST_300001_SM_1000_NS18transform_iteratorINSD_12zip_functionINS7_10multipliesIfEEEENSD_12zip_iteratorINS7_5tupleIJNSD_6detail15normal_iteratorINSD_10device_ptrIdEEEESP_EEEEENSD_11use_defaultESS_EEPfjS9_ffNS7_10__identityEEEvT0_T1_T2_T3_T4_T6_E12temp_storage+52];
	add.f32 	%f456, %f454, %f455;
	ld.shared.f32 	%f457, [_ZZN3cub18CUB_300001_SM_10006detail6reduce28DeviceReduceSingleTileKernelINS2_10policy_hubIfjN4cuda3std3__44plusIfEEE10Policy1000EN6thrust24THRUST_300001_SM_1000_NS18transform_iteratorINSD_12zip_functionINS7_10multipliesIfEEEENSD_12zip_iteratorINS7_5tupleIJNSD_6detail15normal_iteratorINSD_10device_ptrIdEEEESP_EEEEENSD_11use_defaultESS_EEPfjS9_ffNS7_10__identityEEEvT0_T1_T2_T3_T4_T6_E12temp_storage+56];
	add.f32 	%f458, %f456, %f457;
	ld.shared.f32 	%f459, [_ZZN3cub18CUB_300001_SM_10006detail6reduce28DeviceReduceSingleTileKernelINS2_10policy_hubIfjN4cuda3std3__44plusIfEEE10Policy1000EN6thrust24THRUST_300001_SM_1000_NS18transform_iteratorINSD_12zip_functionINS7_10multipliesIfEEEENSD_12zip_iteratorINS7_5tupleIJNSD_6detail15normal_iteratorINSD_10device_ptrIdEEEESP_EEEEENSD_11use_defaultESS_EEPfjS9_ffNS7_10__identityEEEvT0_T1_T2_T3_T4_T6_E12temp_storage+60];
	add.f32 	%f460, %f458, %f459;
	ld.shared.f32 	%f461, [_ZZN3cub18CUB_300001_SM_10006detail6reduce28DeviceReduceSingleTileKernelINS2_10policy_hubIfjN4cuda3std3__44plusIfEEE10Policy1000EN6thrust24THRUST_300001_SM_1000_NS18transform_iteratorINSD_12zip_functionINS7_10multipliesIfEEEENSD_12zip_iteratorINS7_5tupleIJNSD_6detail15normal_iteratorINSD_10device_ptrIdEEEESP_EEEEENSD_11use_defaultESS_EEPfjS9_ffNS7_10__identityEEEvT0_T1_T2_T3_T4_T6_E12temp_storage+64];
	add.f32 	%f462, %f460, %f461;
	ld.shared.f32 	%f463, [_ZZN3cub18CUB_300001_SM_10006detail6reduce28DeviceReduceSingleTileKernelINS2_10policy_hubIfjN4cuda3std3__44plusIfEEE10Policy1000EN6thrust24THRUST_300001_SM_1000_NS18transform_iteratorINSD_12zip_functionINS7_10multipliesIfEEEENSD_12zip_iteratorINS7_5tupleIJNSD_6detail15normal_iteratorINSD_10device_ptrIdEEEESP_EEEEENSD_11use_defaultESS_EEPfjS9_ffNS7_10__identityEEEvT0_T1_T2_T3_T4_T6_E12temp_storage+68];
	add.f32 	%f464, %f462, %f463;
	ld.shared.f32 	%f465, [_ZZN3cub18CUB_300001_SM_10006detail6reduce28DeviceReduceSingleTileKernelINS2_10policy_hubIfjN4cuda3std3__44plusIfEEE10Policy1000EN6thrust24THRUST_300001_SM_1000_NS18transform_iteratorINSD_12zip_functionINS7_10multipliesIfEEEENSD_12zip_iteratorINS7_5tupleIJNSD_6detail15normal_iteratorINSD_10device_ptrIdEEEESP_EEEEENSD_11use_defaultESS_EEPfjS9_ffNS7_10__identityEEEvT0_T1_T2_T3_T4_T6_E12temp_storage+72];
	add.f32 	%f466, %f464, %f465;
	ld.shared.f32 	%f467, [_ZZN3cub18CUB_300001_SM_10006detail6reduce28DeviceReduceSingleTileKernelINS2_10policy_hubIfjN4cuda3std3__44plusIfEEE10Policy1000EN6thrust24THRUST_300001_SM_1000_NS18transform_iteratorINSD_12zip_functionINS7_10multipliesIfEEEENSD_12zip_iteratorINS7_5tupleIJNSD_6detail15normal_iteratorINSD_10device_ptrIdEEEESP_EEEEENSD_11use_defaultESS_EEPfjS9_ffNS7_10__identityEEEvT0_T1_T2_T3_T4_T6_E12temp_storage+76];
	add.f32 	%f490, %f466, %f467;
	bra.uni 	$L__BB4_50;
$L__BB4_24:
	// begin inline asm
	mov.u32 %r133, %laneid;
	// end inline asm
	and.b32  	%r159, %r1, 992;
	add.s32 	%r160, %r159, 32;
	setp.gt.u32 	%p35, %r160, %r51;
	not.b32 	%r161, %r159;
	add.s32 	%r162, %r51, %r161;
	selp.b32 	%r157, %r162, 31, %p35;
	mov.b32 	%r135, %f478;
	mov.b32 	%r136, 1;
	mov.b32 	%r158, -1;
	// begin inline asm
	shfl.sync.down.b32 %r134, %r135, %r136, %r157, %r158;
	// end inline asm
	setp.lt.s32 	%p36, %r133, %r157;
	mov.b32 	%f368, %r134;
	add.f32 	%f369, %f478, %f368;
	selp.f32 	%f370, %f369, %f478, %p36;
	mov.b32 	%r140, %f370;
	mov.b32 	%r141, 2;
	// begin inline asm
	shfl.sync.down.b32 %r139, %r140, %r141, %r157, %r158;
	// end inline asm
	add.s32 	%r163, %r133, 2;
	setp.gt.s32 	%p37, %r163, %r157;
	mov.b32 	%f371, %r139;
	add.f32 	%f372, %f370, %f371;
	selp.f32 	%f373, %f370, %f372, %p37;
	mov.b32 	%r145, %f373;
	mov.b32 	%r146, 4;
	// begin inline asm
	shfl.sync.down.b32 %r144, %r145, %r146, %r157, %r158;
	// end inline asm
	add.s32 	%r164, %r133, 4;
	setp.gt.s32 	%p38, %r164, %r157;
	mov.b32 	%f374, %r144;
	add.f32 	%f375, %f373, %f374;
	selp.f32 	%f376, %f373, %f375, %p38;
	mov.b32 	%r150, %f376;
	mov.b32 	%r151, 8;
	// begin inline asm
	shfl.sync.down.b32 %r149, %r150, %r151, %r157, %r158;
	// end inline asm
	add.s32 	%r165, %r133, 8;
	setp.gt.s32 	%p39, %r165, %r157;
	mov.b32 	%f377, %r149;
	add.f32 	%f378, %f376, %f377;
	selp.f32 	%f379, %f376, %f378, %p39;
	mov.b32 	%r155, %f379;
	mov.b32 	%r156, 16;
	// begin inline asm
	shfl.sync.down.b32 %r154, %r155, %r156, %r157, %r158;
	// end inline asm
	add.s32 	%r166, %r133, 16;
	setp.gt.s32 	%p40, %r166, %r157;
	mov.b32 	%f380, %r154;
	add.f32 	%f381, %f379, %f380;
	selp.f32 	%f490, %f379, %f381, %p40;
	setp.ne.s32 	%p41, %r133, 0;
	@%p41 bra 	$L__BB4_26;
	shr.u32 	%r167, %r1, 3;
	and.b32  	%r168, %r167, 124;
	mov.u32 	%r169, _ZZN3cub18CUB_300001_SM_10006detail6reduce28DeviceReduceSingleTileKernelINS2_10policy_hubIfjN4cuda3std3__44plusIfEEE10Policy1000EN6thrust24THRUST_300001_SM_1000_NS18transform_iteratorINSD_12zip_functionINS7_10multipliesIfEEEENSD_12zip_iteratorINS7_5tupleIJNSD_6detail15normal_iteratorINSD_10device_ptrIdEEEESP_EEEEENSD_11use_defaultESS_EEPfjS9_ffNS7_10__identityEEEvT0_T1_T2_T3_T4_T6_E12temp_storage;
	add.s32 	%r170, %r169, %r168;
	st.shared.f32 	[%r170+16], %f490;
$L__BB4_26:
	bar.sync 	0;
	setp.ne.s32 	%p42, %r1, 0;
	@%p42 bra 	$L__BB4_50;
	setp.gt.u32 	%p43, %r51, 32;
	ld.shared.f32 	%f382, [_ZZN3cub18CUB_300001_SM_10006detail6reduce28DeviceReduceSingleTileKernelINS2_10policy_hubIfjN4cuda3std3__44plusIfEEE10Policy1000EN6thrust24THRUST_300001_SM_1000_NS18transform_iteratorINSD_12zip_functionINS7_10multipliesIfEEEENSD_12zip_iteratorINS7_5tupleIJNSD_6detail15normal_iteratorINSD_10device_ptrIdEEEESP_EEEEENSD_11use_defaultESS_EEPfjS9_ffNS7_10__identityEEEvT0_T1_T2_T3_T4_T6_E12temp_storage+20];
	add.f32 	%f383, %f490, %f382;
	selp.f32 	%f384, %f383, %f490, %p43;
	setp.gt.u32 	%p44, %r51, 64;
	ld.shared.f32 	%f385, [_ZZN3cub18CUB_300001_SM_10006detail6reduce28DeviceReduceSingleTileKernelINS2_10policy_hubIfjN4cuda3std3__44plusIfEEE10Policy1000EN6thrust24THRUST_300001_SM_1000_NS18transform_iteratorINSD_12zip_functionINS7_10multipliesIfEEEENSD_12zip_iteratorINS7_5tupleIJNSD_6detail15normal_iteratorINSD_10device_ptrIdEEEESP_EEEEENSD_11use_defaultESS_EEPfjS9_ffNS7_10__identityEEEvT0_T1_T2_T3_T4_T6_E12temp_storage+24];
	add.f32 	%f386, %f385, %f384;
	selp.f32 	%f387, %f386, %f384, %p44;
	setp.gt.u32 	%p45, %r51, 96;
	ld.shared.f32 	%f388, [_ZZN3cub18CUB_300001_SM_10006detail6reduce28DeviceReduceSingleTileKernelINS2_10policy_hubIfjN4cuda3std3__44plusIfEEE10Policy1000EN6thrust24THRUST_300001_SM_1000_NS18transform_iteratorINSD_12zip_functionINS7_10multipliesIfEEEENSD_12zip_iteratorINS7_5tupleIJNSD_6detail15normal_iteratorINSD_10device_ptrIdEEEESP_EEEEENSD_11use_defaultESS_EEPfjS9_ffNS7_10__identityEEEvT0_T1_T2_T3_T4_T6_E12temp_storage+28];
	add.f32 	%f389, %f388, %f387;
	selp.f32 	%f390, %f389, %f387, %p45;
	setp.gt.u32 	%p46, %r51, 128;
	ld.shared.f32 	%f391, [_ZZN3cub18CUB_300001_SM_10006detail6reduce28DeviceReduceSingleTileKernelINS2_10policy_hubIfjN4cuda3std3__44plusIfEEE10Policy1000EN6thrust24THRUST_300001_SM_1000_NS18transform_iteratorINSD_12zip_functionINS7_10multipliesIfEEEENSD_12zip_iteratorINS7_5tupleIJNSD_6detail15normal_iteratorINSD_10device_ptrIdEEEESP_EEEEENSD_11use_defaultESS_EEPfjS9_ffNS7_10__identityEEEvT0_T1_T2_T3_T4_T6_E12temp_storage+32];
	add.f32 	%f392, %f391, %f390;
	selp.f32 	%f393, %f392, %f390, %p46;
	setp.gt.u32 	%p47, %r51, 160;
	ld.shared.f32 	%f394, [_ZZN3cub18CUB_300001_SM_10006detail6reduce28DeviceReduceSingleTileKernelINS2_10policy_hubIfjN4cuda3std3__44plusIfEEE10Policy1000EN6thrust24THRUST_300001_SM_1000_NS18transform_iteratorINSD_12zip_functionINS7_10multipliesIfEEEENSD_12zip_iteratorINS7_5tupleIJNSD_6detail15normal_iteratorINSD_10device_ptrIdEEEESP_EEEEENSD_11use_defaultESS_EEPfjS9_ffNS7_10__identityEEEvT0_T1_T2_T3_T4_T6_E12temp_storage+36];
	add.f32 	%f395, %f394, %f393;
	selp.f32 	%f396, %f395, %f393, %p47;
	setp.gt.u32 	%p48, %r51, 192;
	ld.shared.f32 	%f397, [_ZZN3cub18CUB_300001_SM_10006detail6reduce28DeviceReduceSingleTileKernelINS2_10policy_hubIfjN4cuda3std3__44plusIfEEE10Policy1000EN6thrust24THRUST_300001_SM_1000_NS18transform_iteratorINSD_12zip_functionINS7_10multipliesIfEEEENSD_12zip_iteratorINS7_5tupleIJNSD_6detail15normal_iteratorINSD_10device_ptrIdEEEESP_EEEEENSD_11use_defaultESS_EEPfjS9_ffNS7_10__identityEEEvT0_T1_T2_T3_T4_T6_E12temp_storage+40];
	add.f32 	%f398, %f397, %f396;
	selp.f32 	%f399, %f398, %f396, %p48;
	setp.gt.u32 	%p49, %r51, 224;
	ld.shared.f32 	%f400, [_ZZN3cub18CUB_300001_SM_10006detail6reduce28DeviceReduceSingleTileKernelINS2_10policy_hubIfjN4cuda3std3__44plusIfEEE10Policy1000EN6thrust24THRUST_300001_SM_1000_NS18transform_iteratorINSD_12zip_functionINS7_10multipliesIfEEEENSD_12zip_iteratorINS7_5tupleIJNSD_6detail15normal_iteratorINSD_10device_ptrIdEEEESP_EEEEENSD_11use_defaultESS_EEPfjS9_ffNS7_10__identityEEEvT0_T1_T2_T3_T4_T6_E12temp_storage+44];
	add.f32 	%f401, %f400, %f399;
	selp.f32 	%f402, %f401, %f399, %p49;
	setp.gt.u32 	%p50, %r51, 256;
	ld.shared.f32 	%f403, [_ZZN3cub18CUB_300001_SM_10006detail6reduce28DeviceReduceSingleTileKernelINS2_10policy_hubIfjN4cuda3std3__44plusIfEEE10Policy1000EN6thrust24THRUST_300001_SM_1000_NS18transform_iteratorINSD_12zip_functionINS7_10multipliesIfEEEENSD_12zip_iteratorINS7_5tupleIJNSD_6detail15normal_iteratorINSD_10device_ptrIdEEEESP_EEEEENSD_11use_defaultESS_EEPfjS9_ffNS7_10__identityEEEvT0_T1_T2_T3_T4_T6_E12temp_storage+48];
	add.f32 	%f404, %f403, %f402;
	selp.f32 	%f405, %f404, %f402, %p50;
	setp.gt.u32 	%p51, %r51, 288;
	ld.shared.f32 	%f406, [_ZZN3cub18CUB_300001_SM_10006detail6reduce28DeviceReduceSingleTileKernelINS2_10policy_hubIfjN4cuda3std3__44plusIfEEE10Policy1000EN6thrust24THRUST_300001_SM_1000_NS18transform_iteratorINSD_12zip_functionINS7_10multipliesIfEEEENSD_12zip_iteratorINS7_5tupleIJNSD_6detail15normal_iteratorINSD_10device_ptrIdEEEESP_EEEEENSD_11use_defaultESS_EEPfjS9_ffNS7_10__identityEEEvT0_T1_T2_T3_T4_T6_E12temp_storage+52];
	add.f32 	%f407, %f406, %f405;
	selp.f32 	%f408, %f407, %f405, %p51;
	setp.gt.u32 	%p52, %r51, 320;
	ld.shared.f32 	%f409, [_ZZN3cub18CUB_300001_SM_10006detail6reduce28DeviceReduceSingleTileKernelINS2_10policy_hubIfjN4cuda3std3__44plusIfEEE10Policy1000EN6thrust24THRUST_300001_SM_1000_NS18transform_iteratorINSD_12zip_functionINS7_10multipliesIfEEEENSD_12zip_iteratorINS7_5tupleIJNSD_6detail15normal_iteratorINSD_10device_ptrIdEEEESP_EEEEENSD_11use_defaultESS_EEPfjS9_ffNS7_10__identityEEEvT0_T1_T2_T3_T4_T6_E12temp_storage+56];
	add.f32 	%f410, %f409, %f408;
	selp.f32 	%f411, %f410, %f408, %p52;
	setp.gt.u32 	%p53, %r51, 352;
	ld.shared.f32 	%f412, [_ZZN3cub18CUB_300001_SM_10006detail6reduce28DeviceReduceSingleTileKernelINS2_10policy_hubIfjN4cuda3std3__44plusIfEEE10Policy1000EN6thrust24THRUST_300001_SM_1000_NS18transform_iteratorINSD_12zip_functionINS7_10multipliesIfEEEENSD_12zip_iteratorINS7_5tupleIJNSD_6detail15normal_iteratorINSD_10device_ptrIdEEEESP_EEEEENSD_11use_defaultESS_EEPfjS9_ffNS7_10__identityEEEvT0_T1_T2_T3_T4_T6_E12temp_storage+60];
	add.f32 	%f413, %f412, %f411;
	selp.f32 	%f414, %f413, %f411, %p53;
	setp.gt.u32 	%p54, %r51, 384;
	ld.shared.f32 	%f415, [_ZZN3cub18CUB_300001_SM_10006detail6reduce28DeviceReduceSingleTileKernelINS2_10policy_hubIfjN4cuda3std3__44plusIfEEE10Policy1000EN6thrust24THRUST_300001_SM_1000_NS18transform_iteratorINSD_12zip_functionINS7_10multipliesIfEEEENSD_12zip_iteratorINS7_5tupleIJNSD_6detail15normal_iteratorINSD_10device_ptrIdEEEESP_EEEEENSD_11use_defaultESS_EEPfjS9_ffNS7_10__identityEEEvT0_T1_T2_T3_T4_T6_E12temp_storage+64];
	add.f32 	%f416, %f415, %f414;
	selp.f32 	%f417, %f416, %f414, %p54;
	setp.gt.u32 	%p55, %r51, 416;
	ld.shared.f32 	%f418, [_ZZN3cub18CUB_300001_SM_10006detail6reduce28DeviceReduceSingleTileKernelINS2_10policy_hubIfjN4cuda3std3__44plusIfEEE10Policy1000EN6thrust24THRUST_300001_SM_1000_NS18transform_iteratorINSD_12zip_functionINS7_10multipliesIfEEEENSD_12zip_iteratorINS7_5tupleIJNSD_6detail15normal_iteratorINSD_10device_ptrIdEEEESP_EEEEENSD_11use_defaultESS_EEPfjS9_ffNS7_10__identityEEEvT0_T1_T2_T3_T4_T6_E12temp_storage+68];
	add.f32 	%f419, %f418, %f417;
	selp.f32 	%f420, %f419, %f417, %p55;
	setp.gt.u32 	%p56, %r51, 448;
	ld.shared.f32 	%f421, [_ZZN3cub18CUB_300001_SM_10006detail6reduce28DeviceReduceSingleTileKernelINS2_10policy_hubIfjN4cuda3std3__44plusIfEEE10Policy1000EN6thrust24THRUST_300001_SM_1000_NS18transform_iteratorINSD_12zip_functionINS7_10multipliesIfEEEENSD_12zip_iteratorINS7_5tupleIJNSD_6detail15normal_iteratorINSD_10device_ptrIdEEEESP_EEEEENSD_11use_defaultESS_EEPfjS9_ffNS7_10__identityEEEvT0_T1_T2_T3_T4_T6_E12temp_storage+72];
	add.f32 	%f422, %f421, %f420;
	selp.f32 	%f423, %f422, %f420, %p56;
	setp.gt.u32 	%p57, %r51, 480;
	ld.shared.f32 	%f424, [_ZZN3cub18CUB_300001_SM_10006detail6reduce28DeviceReduceSingleTileKernelINS2_10policy_hubIfjN4cuda3std3__44plusIfEEE10Policy1000EN6thrust24THRUST_300001_SM_1000_NS18transform_iteratorINSD_12zip_functionINS7_10multipliesIfEEEENSD_12zip_iteratorINS7_5tupleIJNSD_6detail15normal_iteratorINSD_10device_ptrIdEEEESP_EEEEENSD_11use_defaultESS_EEPfjS9_ffNS7_10__identityEEEvT0_T1_T2_T3_T4_T6_E12temp_storage+76];
	add.f32 	%f425, %f424, %f423;
	selp.f32 	%f490, %f425, %f423, %p57;
	bra.uni 	$L__BB4_50;
$L__BB4_28:
	mov.u32 	%r21, %tid.x;
	mul.wide.u32 	%rd21, %r21, 8;
	add.s64 	%rd16, %rd2, %rd21;
	add.s64 	%rd17, %rd3, %rd21;
	ld.global.f64 	%fd1, [%rd16];
	ld.global.f64 	%fd2, [%rd17];
	cvt.rn.f32.f64 	%f43, %fd1;
	cvt.rn.f32.f64 	%f44, %fd2;
	ld.global.f64 	%fd3, [%rd16+4096];
	ld.global.f64 	%fd4, [%rd17+4096];
	cvt.rn.f32.f64 	%f45, %fd3;
	cvt.rn.f32.f64 	%f46, %fd4;
	mul.f32 	%f47, %f45, %f46;
	ld.global.f64 	%fd5, [%rd16+8192];
	ld.global.f64 	%fd6, [%rd17+8192];
	cvt.rn.f32.f64 	%f48, %fd5;
	cvt.rn.f32.f64 	%f49, %fd6;
	ld.global.f64 	%fd7, [%rd16+12288];
	ld.global.f64 	%fd8, [%rd17+12288];
	cvt.rn.f32.f64 	%f50, %fd7;
	cvt.rn.f32.f64 	%f51, %fd8;
	mul.f32 	%f52, %f50, %f51;
	ld.global.f64 	%fd9, [%rd16+16384];
	ld.global.f64 	%fd10, [%rd17+16384];
	cvt.rn.f32.f64 	%f53, %fd9;
	cvt.rn.f32.f64 	%f54, %fd10;
	ld.global.f64 	%fd11, [%rd16+20480];
	ld.global.f64 	%fd12, [%rd17+20480];
	cvt.rn.f32.f64 	%f55, %fd11;
	cvt.rn.f32.f64 	%f56, %fd12;
	mul.f32 	%f57, %f55, %f56;
	ld.global.f64 	%fd13, [%rd16+24576];
	ld.global.f64 	%fd14, [%rd17+24576];
	cvt.rn.f32.f64 	%f58, %fd13;
	cvt.rn.f32.f64 	%f59, %fd14;
	ld.global.f64 	%fd15, [%rd16+28672];
	ld.global.f64 	%fd16, [%rd17+28672];
	cvt.rn.f32.f64 	%f60, %fd15;
	cvt.rn.f32.f64 	%f61, %fd16;
	mul.f32 	%f62, %f60, %f61;
	ld.global.f64 	%fd17, [%rd16+32768];
	ld.global.f64 	%fd18, [%rd17+32768];
	cvt.rn.f32.f64 	%f63, %fd17;
	cvt.rn.f32.f64 	%f64, %fd18;
	ld.global.f64 	%fd19, [%rd16+36864];
	ld.global.f64 	%fd20, [%rd17+36864];
	cvt.rn.f32.f64 	%f65, %fd19;
	cvt.rn.f32.f64 	%f66, %fd20;
	mul.f32 	%f67, %f65, %f66;
	ld.global.f64 	%fd21, [%rd16+40960];
	ld.global.f64 	%fd22, [%rd17+40960];
	cvt.rn.f32.f64 	%f68, %fd21;
	cvt.rn.f32.f64 	%f69, %fd22;
	ld.global.f64 	%fd23, [%rd16+45056];
	ld.global.f64 	%fd24, [%rd17+45056];
	cvt.rn.f32.f64 	%f70, %fd23;
	cvt.rn.f32.f64 	%f71, %fd24;
	mul.f32 	%f72, %f70, %f71;
	ld.global.f64 	%fd25, [%rd16+49152];
	ld.global.f64 	%fd26, [%rd17+49152];
	cvt.rn.f32.f64 	%f73, %fd25;
	cvt.rn.f32.f64 	%f74, %fd26;
	ld.global.f64 	%fd27, [%rd16+53248];
	ld.global.f64 	%fd28, [%rd17+53248];
	cvt.rn.f32.f64 	%f75, %fd27;
	cvt.rn.f32.f64 	%f76, %fd28;
	mul.f32 	%f77, %f75, %f76;
	ld.global.f64 	%fd29, [%rd16+57344];
	ld.global.f64 	%fd30, [%rd17+57344];
	cvt.rn.f32.f64 	%f78, %fd29;
	cvt.rn.f32.f64 	%f79, %fd30;
	ld.global.f64 	%fd31, [%rd16+61440];
	ld.global.f64 	%fd32, [%rd17+61440];
	cvt.rn.f32.f64 	%f80, %fd31;
	cvt.rn.f32.f64 	%f81, %fd32;
	mul.f32 	%f82, %f80, %f81;
	fma.rn.f32 	%f83, %f43, %f44, %f47;
	fma.rn.f32 	%f84, %f48, %f49, %f52;
	fma.rn.f32 	%f85, %f53, %f54, %f57;
	fma.rn.f32 	%f86, %f58, %f59, %f62;
	fma.rn.f32 	%f87, %f63, %f64, %f67;
	fma.rn.f32 	%f88, %f68, %f69, %f72;
	fma.rn.f32 	%f89, %f73, %f74, %f77;
	fma.rn.f32 	%f90, %f78, %f79, %f82;
	add.f32 	%f91, %f83, %f84;
	add.f32 	%f92, %f85, %f86;
	add.f32 	%f93, %f87, %f88;
	add.f32 	%f94, %f89, %f90;
	add.f32 	%f95, %f91, %f92;
	add.f32 	%f96, %f93, %f94;
	add.f32 	%f489, %f95, %f96;
	add.s32 	%r22, %r51, -8192;
	setp.lt.u32 	%p3, %r22, 8192;
	mov.b32 	%r211, 8192;
	@%p3 bra 	$L__BB4_32;
	mov.b32 	%r211, 8192;
$L__BB4_30:
	mul.wide.u32 	%rd22, %r211, 8;
	add.s64 	%rd23, %rd16, %rd22;
	add.s64 	%rd24, %rd17, %rd22;
	ld.global.f64 	%fd33, [%rd23];
	ld.global.f64 	%fd34, [%rd24];
	cvt.rn.f32.f64 	%f97, %fd33;
	cvt.rn.f32.f64 	%f98, %fd34;
	ld.global.f64 	%fd35, [%rd23+4096];
	ld.global.f64 	%fd36, [%rd24+4096];
	cvt.rn.f32.f64 	%f99, %fd35;
	cvt.rn.f32.f64 	%f100, %fd36;
	ld.global.f64 	%fd37, [%rd23+8192];
	ld.global.f64 	%fd38, [%rd24+8192];
	cvt.rn.f32.f64 	%f101, %fd37;
	cvt.rn.f32.f64 	%f102, %fd38;
	mul.f32 	%f103, %f101, %f102;
	ld.global.f64 	%fd39, [%rd23+12288];
	ld.global.f64 	%fd40, [%rd24+12288];
	cvt.rn.f32.f64 	%f104, %fd39;
	cvt.rn.f32.f64 	%f105, %fd40;
	ld.global.f64 	%fd41, [%rd23+16384];
	ld.global.f64 	%fd42, [%rd24+16384];
	cvt.rn.f32.f64 	%f106, %fd41;
	cvt.rn.f32.f64 	%f107, %fd42;
	mul.f32 	%f108, %f106, %f107;
	ld.global.f64 	%fd43, [%rd23+20480];
	ld.global.f64 	%fd44, [%rd24+20480];
	cvt.rn.f32.f64 	%f109, %fd43;
	cvt.rn.f32.f64 	%f110, %fd44;
	ld.global.f64 	%fd45, [%rd23+24576];
	ld.global.f64 	%fd46, [%rd24+24576];
	cvt.rn.f32.f64 	%f111, %fd45;
	cvt.rn.f32.f64 	%f112, %fd46;
	mul.f32 	%f113, %f111, %f112;
	ld.global.f64 	%fd47, [%rd23+28672];
	ld.global.f64 	%fd48, [%rd24+28672];
	cvt.rn.f32.f64 	%f114, %fd47;
	cvt.rn.f32.f64 	%f115, %fd48;
	ld.global.f64 	%fd49, [%rd23+32768];
	ld.global.f64 	%fd50, [%rd24+32768];
	cvt.rn.f32.f64 	%f116, %fd49;
	cvt.rn.f32.f64 	%f117, %fd50;
	mul.f32 	%f118, %f116, %f117;
	ld.global.f64 	%fd51, [%rd23+36864];
	ld.global.f64 	%fd52, [%rd24+36864];
	cvt.rn.f32.f64 	%f119, %fd51;
	cvt.rn.f32.f64 	%f120, %fd52;
	ld.global.f64 	%fd53, [%rd23+40960];
	ld.global.f64 	%fd54, [%rd24+40960];
	cvt.rn.f32.f64 	%f121, %fd53;
	cvt.rn.f32.f64 	%f122, %fd54;
	mul.f32 	%f123, %f121, %f122;
	ld.global.f64 	%fd55, [%rd23+45056];
	ld.global.f64 	%fd56, [%rd24+45056];
	cvt.rn.f32.f64 	%f124, %fd55;
	cvt.rn.f32.f64 	%f125, %fd56;
	ld.global.f64 	%fd57, [%rd23+49152];
	ld.global.f64 	%fd58, [%rd24+49152];
	cvt.rn.f32.f64 	%f126, %fd57;
	cvt.rn.f32.f64 	%f127, %fd58;
	mul.f32 	%f128, %f126, %f127;
	ld.global.f64 	%fd59, [%rd23+53248];
	ld.global.f64 	%fd60, [%rd24+53248];
	cvt.rn.f32.f64 	%f129, %fd59;
	cvt.rn.f32.f64 	%f130, %fd60;
	ld.global.f64 	%fd61, [%rd23+57344];
	ld.global.f64 	%fd62, [%rd24+57344];
	cvt.rn.f32.f64 	%f131, %fd61;
	cvt.rn.f32.f64 	%f132, %fd62;
	mul.f32 	%f133, %f131, %f132;
	ld.global.f64 	%fd63, [%rd23+61440];
	ld.global.f64 	%fd64, [%rd24+61440];
	cvt.rn.f32.f64 	%f134, %fd63;
	cvt.rn.f32.f64 	%f135, %fd64;
	fma.rn.f32 	%f136, %f97, %f98, %f489;
	fma.rn.f32 	%f137, %f99, %f100, %f103;
	fma.rn.f32 	%f138, %f104, %f105, %f108;
	fma.rn.f32 	%f139, %f109, %f110, %f113;
	fma.rn.f32 	%f140, %f114, %f115, %f118;
	fma.rn.f32 	%f141, %f119, %f120, %f123;
	fma.rn.f32 	%f142, %f124, %f125, %f128;
	fma.rn.f32 	%f143, %f129, %f130, %f133;
	add.f32 	%f144, %f136, %f137;
	add.f32 	%f145, %f138, %f139;
	add.f32 	%f146, %f140, %f141;
	add.f32 	%f147, %f142, %f143;
	add.f32 	%f148, %f144, %f145;
	add.f32 	%f149, %f146, %f147;
	add.f32 	%f150, %f148, %f149;
	fma.rn.f32 	%f489, %f134, %f135, %f150;
	sub.s32 	%r64, %r51, %r211;
	setp.lt.u32 	%p4, %r64, 8192;
	@%p4 bra 	$L__BB4_46;
	add.s32 	%r211, %r211, 8192;
	setp.le.u32 	%p5, %r211, %r22;
	@%p5 bra 	$L__BB4_30;
$L__BB4_32:
	setp.le.u32 	%p6, %r51, %r211;
	sub.s32 	%r65, %r51, %r211;
	setp.ge.s32 	%p7, %r21, %r65;
	or.pred  	%p8, %p6, %p7;
	@%p8 bra 	$L__BB4_46;
	not.b32 	%r67, %r21;
	add.s32 	%r68, %r51, %r67;
	sub.s32 	%r69, %r68, %r211;
	shr.u32 	%r70, %r69, 9;
	add.s32 	%r26, %r70, 1;
	and.b32  	%r27, %r26, 15;
	setp.lt.u32 	%p9, %r69, 7680;
	mov.u32 	%r216, %r21;
	@%p9 bra 	$L__BB4_37;
	or.b32  	%r214, %r21, 4096;
	add.s32 	%r213, %r21, %r211;
	and.b32  	%r71, %r26, 16777200;
	neg.s32 	%r212, %r71;
$L__BB4_35:
	.pragma "nounroll";
	mul.wide.u32 	%rd25, %r213, 8;
	add.s64 	%rd26, %rd2, %rd25;
	add.s64 	%rd27, %rd3, %rd25;
	ld.global.f64 	%fd65, [%rd26];
	ld.global.f64 	%fd66, [%rd27];
	cvt.rn.f32.f64 	%f152, %fd65;
	cvt.rn.f32.f64 	%f153, %fd66;
	fma.rn.f32 	%f154, %f152, %f153, %f489;
	add.s32 	%r72, %r213, 512;
	mul.wide.u32 	%rd28, %r72, 8;
	add.s64 	%rd29, %rd2, %rd28;
	add.s64 	%rd30, %rd3, %rd28;
	ld.global.f64 	%fd67, [%rd29];
	ld.global.f64 	%fd68, [%rd30];
	cvt.rn.f32.f64 	%f155, %fd67;
	cvt.rn.f32.f64 	%f156, %fd68;
	fma.rn.f32 	%f157, %f155, %f156, %f154;
	add.s32 	%r73, %r213, 1024;
	mul.wide.u32 	%rd31, %r73, 8;
	add.s64 	%rd32, %rd2, %rd31;
	add.s64 	%rd33, %rd3, %rd31;
	ld.global.f64 	%fd69, [%rd32];
	ld.global.f64 	%fd70, [%rd33];
	cvt.rn.f32.f64 	%f158, %fd69;
	cvt.rn.f32.f64 	%f159, %fd70;
	fma.rn.f32 	%f160, %f158, %f159, %f157;
	add.s32 	%r74, %r213, 1536;
	mul.wide.u32 	%rd34, %r74, 8;
	add.s64 	%rd35, %rd2, %rd34;
	add.s64 	%rd36, %rd3, %rd34;
	ld.global.f64 	%fd71, [%rd35];
	ld.global.f64 	%fd72, [%rd36];
	cvt.rn.f32.f64 	%f161, %fd71;
	cvt.rn.f32.f64 	%f162, %fd72;
	fma.rn.f32 	%f163, %f161, %f162, %f160;
	add.s32 	%r75, %r213, 2048;
	mul.wide.u32 	%rd37, %r75, 8;
	add.s64 	%rd38, %rd2, %rd37;
	add.s64 	%rd39, %rd3, %rd37;
	ld.global.f64 	%fd73, [%rd38];
	ld.global.f64 	%fd74, [%rd39];
	cvt.rn.f32.f64 	%f164, %fd73;
	cvt.rn.f32.f64 	%f165, %fd74;
	fma.rn.f32 	%f166, %f164, %f165, %f163;
	add.s32 	%r76, %r213, 2560;
	mul.wide.u32 	%rd40, %r76, 8;
	add.s64 	%rd41, %rd2, %rd40;
	add.s64 	%rd42, %rd3, %rd40;
	ld.global.f64 	%fd75, [%rd41];
	ld.global.f64 	%fd76, [%rd42];
	cvt.rn.f32.f64 	%f167, %fd75;
	cvt.rn.f32.f64 	%f168, %fd76;
	fma.rn.f32 	%f169, %f167, %f168, %f166;
	add.s32 	%r77, %r213, 3072;
	mul.wide.u32 	%rd43, %r77, 8;
	add.s64 	%rd44, %rd2, %rd43;
	add.s64 	%rd45, %rd3, %rd43;
	ld.global.f64 	%fd77, [%rd44];
	ld.global.f64 	%fd78, [%rd45];
	cvt.rn.f32.f64 	%f170, %fd77;
	cvt.rn.f32.f64 	%f171, %fd78;
	fma.rn.f32 	%f172, %f170, %f171, %f169;
	add.s32 	%r78, %r213, 3584;
	mul.wide.u32 	%rd46, %r78, 8;
	add.s64 	%rd47, %rd2, %rd46;
	add.s64 	%rd48, %rd3, %rd46;
	ld.global.f64 	%fd79, [%rd47];
	ld.global.f64 	%fd80, [%rd48];
	cvt.rn.f32.f64 	%f173, %fd79;
	cvt.rn.f32.f64 	%f174, %fd80;
	fma.rn.f32 	%f175, %f173, %f174, %f172;
	add.s32 	%r79, %r213, 4096;
	mul.wide.u32 	%rd49, %r79, 8;
	add.s64 	%rd50, %rd2, %rd49;
	add.s64 	%rd51, %rd3, %rd49;
	ld.global.f64 	%fd81, [%rd50];
	ld.global.f64 	%fd82, [%rd51];
	cvt.rn.f32.f64 	%f176, %fd81;
	cvt.rn.f32.f64 	%f177, %fd82;
	fma.rn.f32 	%f178, %f176, %f177, %f175;
	add.s32 	%r80, %r213, 4608;
	mul.wide.u32 	%rd52, %r80, 8;
	add.s64 	%rd53, %rd2, %rd52;
	add.s64 	%rd54, %rd3, %rd52;
	ld.global.f64 	%fd83, [%rd53];
	ld.global.f64 	%fd84, [%rd54];
	cvt.rn.f32.f64 	%f179, %fd83;
	cvt.rn.f32.f64 	%f180, %fd84;
	fma.rn.f32 	%f181, %f179, %f180, %f178;
	add.s32 	%r81, %r213, 5120;
	mul.wide.u32 	%rd55, %r81, 8;
	add.s64 	%rd56, %rd2, %rd55;
	add.s64 	%rd57, %rd3, %rd55;
	ld.global.f64 	%fd85, [%rd56];
	ld.global.f64 	%fd86, [%rd57];
	cvt.rn.f32.f64 	%f182, %fd85;
	cvt.rn.f32.f64 	%f183, %fd86;
	fma.rn.f32 	%f184, %f182, %f183, %f181;
	add.s32 	%r82, %r213, 5632;
	mul.wide.u32 	%rd58, %r82, 8;
	add.s64 	%rd59, %rd2, %rd58;
	add.s64 	%rd60, %rd3, %rd58;
	ld.global.f64 	%fd87, [%rd59];
	ld.global.f64 	%fd88, [%rd60];
	cvt.rn.f32.f64 	%f185, %fd87;
	cvt.rn.f32.f64 	%f186, %fd88;
	fma.rn.f32 	%f187, %f185, %f186, %f184;
	add.s32 	%r83, %r213, 6144;
	mul.wide.u32 	%rd61, %r83, 8;
	add.s64 	%rd62, %rd2, %rd61;
	add.s64 	%rd63, %rd3, %rd61;
	ld.global.f64 	%fd89, [%rd62];
	ld.global.f64 	%fd90, [%rd63];
	cvt.rn.f32.f64 	%f188, %fd89;
	cvt.rn.f32.f64 	%f189, %fd90;
	fma.rn.f32 	%f190, %f188, %f189, %f187;
	add.s32 	%r84, %r213, 6656;
	mul.wide.u32 	%rd64, %r84, 8;
	add.s64 	%rd65, %rd2, %rd64;
	add.s64 	%rd66, %rd3, %rd64;
	ld.global.f64 	%fd91, [%rd65];
	ld.global.f64 	%fd92, [%rd66];
	cvt.rn.f32.f64 	%f191, %fd91;
	cvt.rn.f32.f64 	%f192, %fd92;
	fma.rn.f32 	%f193, %f191, %f192, %f190;
	add.s32 	%r85, %r213, 7168;
	mul.wide.u32 	%rd67, %r85, 8;
	add.s64 	%rd68, %rd2, %rd67;
	add.s64 	%rd69, %rd3, %rd67;
	ld.global.f64 	%fd93, [%rd68];
	ld.global.f64 	%fd94, [%rd69];
	cvt.rn.f32.f64 	%f194, %fd93;
	cvt.rn.f32.f64 	%f195, %fd94;
	fma.rn.f32 	%f196, %f194, %f195, %f193;
	add.s32 	%r86, %r213, 7680;
	mul.wide.u32 	%rd70, %r86, 8;
	add.s64 	%rd71, %rd2, %rd70;
	add.s64 	%rd72, %rd3, %rd70;
	ld.global.f64 	%fd95, [%rd71];
	ld.global.f64 	%fd96, [%rd72];
	cvt.rn.f32.f64 	%f197, %fd95;
	cvt.rn.f32.f64 	%f198, %fd96;
	fma.rn.f32 	%f489, %f197, %f198, %f196;
	add.s32 	%r214, %r214, 8192;
	add.s32 	%r213, %r213, 8192;
	add.s32 	%r212, %r212, 16;
	setp.ne.s32 	%p10, %r212, 0;
	@%p10 bra 	$L__BB4_35;
	add.s32 	%r216, %r214, -4096;
$L__BB4_37:
	setp.eq.s32 	%p11, %r27, 0;
	@%p11 bra 	$L__BB4_46;
	and.b32  	%r39, %r26, 7;
	setp.lt.u32 	%p12, %r27, 8;
	@%p12 bra 	$L__BB4_40;
	add.s32 	%r87, %r216, %r211;
	mul.wide.u32 	%rd73, %r87, 8;
	add.s64 	%rd74, %rd2, %rd73;
	add.s64 	%rd75, %rd3, %rd73;
	ld.global.f64 	%fd97, [%rd74];
	ld.global.f64 	%fd98, [%rd75];
	cvt.rn.f32.f64 	%f200, %fd97;
	cvt.rn.f32.f64 	%f201, %fd98;
	fma.rn.f32 	%f202, %f200, %f201, %f489;
	add.s32 	%r88, %r87, 512;
	mul.wide.u32 	%rd76, %r88, 8;
	add.s64 	%rd77, %rd2, %rd76;
	add.s64 	%rd78, %rd3, %rd76;
	ld.global.f64 	%fd99, [%rd77];
	ld.global.f64 	%fd100, [%rd78];
	cvt.rn.f32.f64 	%f203, %fd99;
	cvt.rn.f32.f64 	%f204, %fd100;
	fma.rn.f32 	%f205, %f203, %f204, %f202;
	add.s32 	%r89, %r87, 1024;
	mul.wide.u32 	%rd79, %r89, 8;
	add.s64 	%rd80, %rd2, %rd79;
	add.s64 	%rd81, %rd3, %rd79;
	ld.global.f64 	%fd101, [%rd80];
	ld.global.f64 	%fd102, [%rd81];
	cvt.rn.f32.f64 	%f206, %fd101;
	cvt.rn.f32.f64 	%f207, %fd102;
	fma.rn.f32 	%f208, %f206, %f207, %f205;
	add.s32 	%r90, %r87, 1536;
	mul.wide.u32 	%rd82, %r90, 8;
	add.s64 	%rd83, %rd2, %rd82;
	add.s64 	%rd84, %rd3, %rd82;
	ld.global.f64 	%fd103, [%rd83];
	ld.global.f64 	%fd104, [%rd84];
	cvt.rn.f32.f64 	%f209, %fd103;
	cvt.rn.f32.f64 	%f210, %fd104;
	fma.rn.f32 	%f211, %f209, %f210, %f208;
	add.s32 	%r91, %r87, 2048;
	mul.wide.u32 	%rd85, %r91, 8;
	add.s64 	%rd86, %rd2, %rd85;
	add.s64 	%rd87, %rd3, %rd85;
	ld.global.f64 	%fd105, [%rd86];
	ld.global.f64 	%fd106, [%rd87];
	cvt.rn.f32.f64 	%f212, %fd105;
	cvt.rn.f32.f64 	%f213, %fd106;
	fma.rn.f32 	%f214, %f212, %f213, %f211;
	add.s32 	%r92, %r87, 2560;
	mul.wide.u32 	%rd88, %r92, 8;
	add.s64 	%rd89, %rd2, %rd88;
	add.s64 	%rd90, %rd3, %rd88;
	ld.global.f64 	%fd107, [%rd89];
	ld.global.f64 	%fd108, [%rd90];
	cvt.rn.f32.f64 	%f215, %fd107;
	cvt.rn.f32.f64 	%f216, %fd108;
	fma.rn.f32 	%f217, %f215, %f216, %f214;
	add.s32 	%r93, %r87, 3072;
	mul.wide.u32 	%rd91, %r93, 8;
	add.s64 	%rd92, %rd2, %rd91;
	add.s64 	%rd93, %rd3, %rd91;
	ld.global.f64 	%fd109, [%rd92];
	ld.global.f64 	%fd110, [%rd93];
	cvt.rn.f32.f64 	%f218, %fd109;
	cvt.rn.f32.f64 	%f219, %fd110;
	fma.rn.f32 	%f220, %f218, %f219, %f217;
	add.s32 	%r94, %r87, 3584;
	mul.wide.u32 	%rd94, %r94, 8;
	add.s64 	%rd95, %rd2, %rd94;
	add.s64 	%rd96, %rd3, %rd94;
	ld.global.f64 	%fd111, [%rd95];
	ld.global.f64 	%fd112, [%rd96];
	cvt.rn.f32.f64 	%f221, %fd111;
	cvt.rn.f32.f64 	%f222, %fd112;
	fma.rn.f32 	%f489, %f221, %f222, %f220;
	add.s32 	%r216, %r216, 4096;
$L__BB4_40:
	setp.eq.s32 	%p13, %r39, 0;
	@%p13 bra 	$L__BB4_46;
	and.b32  	%r42, %r26, 3;
	setp.lt.u32 	%p14, %r39, 4;
	@%p14 bra 	$L__BB4_43;
	add.s32 	%r95, %r216, %r211;
	mul.wide.u32 	%rd97, %r95, 8;
	add.s64 	%rd98, %rd2, %rd97;
	add.s64 	%rd99, %rd3, %rd97;
	ld.global.f64 	%fd113, [%rd98];
	ld.global.f64 	%fd114, [%rd99];
	cvt.rn.f32.f64 	%f224, %fd113;
	cvt.rn.f32.f64 	%f225, %fd114;
	fma.rn.f32 	%f226, %f224, %f225, %f489;
	add.s32 	%r96, %r95, 512;
	mul.wide.u32 	%rd100, %r96, 8;
	add.s64 	%rd101, %rd2, %rd100;
	add.s64 	%rd102, %rd3, %rd100;
	ld.global.f64 	%fd115, [%rd101];
	ld.global.f64 	%fd116, [%rd102];
	cvt.rn.f32.f64 	%f227, %fd115;
	cvt.rn.f32.f64 	%f228, %fd116;
	fma.rn.f32 	%f229, %f227, %f228, %f226;
	add.s32 	%r97, %r95, 1024;
	mul.wide.u32 	%rd103, %r97, 8;
	add.s64 	%rd104, %rd2, %rd103;
	add.s64 	%rd105, %rd3, %rd103;
	ld.global.f64 	%fd117, [%rd104];
	ld.global.f64 	%fd118, [%rd105];
	cvt.rn.f32.f64 	%f230, %fd117;
	cvt.rn.f32.f64 	%f231, %fd118;
	fma.rn.f32 	%f232, %f230, %f231, %f229;
	add.s32 	%r98, %r95, 1536;
	mul.wide.u32 	%rd106, %r98, 8;
	add.s64 	%rd107, %rd2, %rd106;
	add.s64 	%rd108, %rd3, %rd106;
	ld.global.f64 	%fd119, [%rd107];
	ld.global.f64 	%fd120, [%rd108];
	cvt.rn.f32.f64 	%f233, %fd119;
	cvt.rn.f32.f64 	%f234, %fd120;
	fma.rn.f32 	%f489, %f233, %f234, %f232;
	add.s32 	%r216, %r216, 2048;
$L__BB4_43:
	setp.eq.s32 	%p15, %r42, 0;
	@%p15 bra 	$L__BB4_46;
	add.s32 	%r219, %r216, %r211;
	neg.s32 	%r218, %r42;
$L__BB4_45:
	.pragma "nounroll";
	mul.wide.u32 	%rd109, %r219, 8;
	add.s64 	%rd110, %rd2, %rd109;
	add.s64 	%rd111, %rd3, %rd109;
	ld.global.f64 	%fd121, [%rd110];
	ld.global.f64 	%fd122, [%rd111];
	cvt.rn.f32.f64 	%f235, %fd121;
	cvt.rn.f32.f64 	%f236, %fd122;
	fma.rn.f32 	%f489, %f235, %f236, %f489;
	add.s32 	%r219, %r219, 512;
	add.s32 	%r218, %r218, 1;
	setp.ne.s32 	%p16, %r218, 0;
	@%p16 bra 	$L__BB4_45;
$L__BB4_46:
	// begin inline asm
	mov.u32 %r99, %laneid;
	// end inline asm
	mov.b32 	%r101, %f489;
	mov.b32 	%r102, 1;
	mov.b32 	%r123, 31;
	mov.b32 	%r124, -1;
	// begin inline asm
	shfl.sync.down.b32 %r100, %r101, %r102, %r123, %r124;
	// end inline asm
	setp.gt.s32 	%p17, %r99, 30;
	mov.b32 	%f237, %r100;
	add.f32 	%f238, %f489, %f237;
	selp.f32 	%f239, %f489, %f238, %p17;
	mov.b32 	%r106, %f239;
	mov.b32 	%r107, 2;
	// begin inline asm
	shfl.sync.down.b32 %r105, %r106, %r107, %r123, %r124;
	// end inline asm
	setp.gt.s32 	%p18, %r99, 29;
	mov.b32 	%f240, %r105;
	add.f32 	%f241, %f239, %f240;
	selp.f32 	%f242, %f239, %f241, %p18;
	mov.b32 	%r111, %f242;
	mov.b32 	%r112, 4;
	// begin inline asm
	shfl.sync.down.b32 %r110, %r111, %r112, %r123, %r124;
	// end inline asm
	setp.gt.s32 	%p19, %r99, 27;
	mov.b32 	%f243, %r110;
	add.f32 	%f244, %f242, %f243;
	selp.f32 	%f245, %f242, %f244, %p19;
	mov.b32 	%r116, %f245;
	mov.b32 	%r117, 8;
	// begin inline asm
	shfl.sync.down.b32 %r115, %r116, %r117, %r123, %r124;
	// end inline asm
	setp.gt.s32 	%p20, %r99, 23;
	mov.b32 	%f246, %r115;
	add.f32 	%f247, %f245, %f246;
	selp.f32 	%f248, %f245, %f247, %p20;
	mov.b32 	%r121, %f248;
	mov.b32 	%r122, 16;
	// begin inline asm
	shfl.sync.down.b32 %r120, %r121, %r122, %r123, %r124;
	// end inline asm
	setp.gt.s32 	%p21, %r99, 15;
	mov.b32 	%f249, %r120;
	add.f32 	%f38, %f248, %f249;
	selp.f32 	%f490, %f248, %f38, %p21;
	setp.ne.s32 	%p22, %r99, 0;
	@%p22 bra 	$L__BB4_48;
	shr.u32 	%r125, %r21, 3;
	and.b32  	%r126, %r125, 124;
	mov.u32 	%r127, _ZZN3cub18CUB_300001_SM_10006detail6reduce28DeviceReduceSingleTileKernelINS2_10policy_hubIfjN4cuda3std3__44plusIfEEE10Policy1000EN6thrust24THRUST_300001_SM_1000_NS18transform_iteratorINSD_12zip_functionINS7_10multipliesIfEEEENSD_12zip_iteratorINS7_5tupleIJNSD_6detail15normal_iteratorINSD_10device_ptrIdEEEESP_EEEEENSD_11use_defaultESS_EEPfjS9_ffNS7_10__identityEEEvT0_T1_T2_T3_T4_T6_E12temp_storage;
	add.s32 	%r128, %r127, %r126;
	st.shared.f32 	[%r128+16], %f38;
$L__BB4_48:
	bar.sync 	0;
	setp.ne.s32 	%p23, %r21, 0;
	@%p23 bra 	$L__BB4_50;
	ld.shared.f32 	%f250, [_ZZN3cub18CUB_300001_SM_10006detail6reduce28DeviceReduceSingleTileKernelINS2_10policy_hubIfjN4cuda3std3__44plusIfEEE10Policy1000EN6thrust24THRUST_300001_SM_1000_NS18transform_iteratorINSD_12zip_functionINS7_10multipliesIfEEEENSD_12zip_iteratorINS7_5tupleIJNSD_6detail15normal_iteratorINSD_10device_ptrIdEEEESP_EEEEENSD_11use_defaultESS_EEPfjS9_ffNS7_10__identityEEEvT0_T1_T2_T3_T4_T6_E12temp_storage+20];
	add.f32 	%f251, %f490, %f250;
	ld.shared.f32 	%f252, [_ZZN3cub18CUB_300001_SM_10006detail6reduce28DeviceReduceSingleTileKernelINS2_10policy_hubIfjN4cuda3std3__44plusIfEEE10Policy1000EN6thrust24THRUST_300001_SM_1000_NS18transform_iteratorINSD_12zip_functionINS7_10multipliesIfEEEENSD_12zip_iteratorINS7_5tupleIJNSD_6detail15normal_iteratorINSD_10device_ptrIdEEEESP_EEEEENSD_11use_defaultESS_EEPfjS9_ffNS7_10__identityEEEvT0_T1_T2_T3_T4_T6_E12temp_storage+24];
	add.f32 	%f253, %f251, %f252;
	ld.shared.f32 	%f254, [_ZZN3cub18CUB_300001_SM_10006detail6reduce28DeviceReduceSingleTileKernelINS2_10policy_hubIfjN4cuda3std3__44plusIfEEE10Policy1000EN6thrust24THRUST_300001_SM_1000_NS18transform_iteratorINSD_12zip_functionINS7_10multipliesIfEEEENSD_12zip_iteratorINS7_5tupleIJNSD_6detail15normal_iteratorINSD_10device_ptrIdEEEESP_EEEEENSD_11use_defaultESS_EEPfjS9_ffNS7_10__identityEEEvT0_T1_T2_T3_T4_T6_E12temp_storage+28];
	add.f32 	%f255, %f253, %f254;
	ld.shared.f32 	%f256, [_ZZN3cub18CUB_300001_SM_10006detail6reduce28DeviceReduceSingleTileKernelINS2_10policy_hubIfjN4cuda3std3__44plusIfEEE10Policy1000EN6thrust24THRUST_300001_SM_1000_NS18transform_iteratorINSD_12zip_functionINS7_10multipliesIfEEEENSD_12zip_iteratorINS7_5tupleIJNSD_6detail15normal_iteratorINSD_10device_ptrIdEEEESP_EEEEENSD_11use_defaultESS_EEPfjS9_ffNS7_10__identityEEEvT0_T1_T2_T3_T4_T6_E12temp_storage+32];
	add.f32 	%f257, %f255, %f256;
	ld.shared.f32 	%f258, [_ZZN3cub18CUB_300001_SM_10006detail6reduce28DeviceReduceSingleTileKernelINS2_10policy_hubIfjN4cuda3std3__44plusIfEEE10Policy1000EN6thrust24THRUST_300001_SM_1000_NS18transform_iteratorINSD_12zip_functionINS7_10multipliesIfEEEENSD_12zip_iteratorINS7_5tupleIJNSD_6detail15normal_iteratorINSD_10device_ptrIdEEEESP_EEEEENSD_11use_defaultESS_EEPfjS9_ffNS7_10__identityEEEvT0_T1_T2_T3_T4_T6_E12temp_storage+36];
	add.f32 	%f259, %f257, %f258;
	ld.shared.f32 	%f260, [_ZZN3cub18CUB_300001_SM_10006detail6reduce28DeviceReduceSingleTileKernelINS2_10policy_hubIfjN4cuda3std3__44plusIfEEE10Policy1000EN6thrust24THRUST_300001_SM_1000_NS18transform_iteratorINSD_12zip_functionINS7_10multipliesIfEEEENSD_12zip_iteratorINS7_5tupleIJNSD_6detail15normal_iteratorINSD_10device_ptrIdEEEESP_EEEEENSD_11use_defaultESS_EEPfjS9_ffNS7_10__identityEEEvT0_T1_T2_T3_T4_T6_E12temp_storage+40];
	add.f32 	%f261, %f259, %f260;
	ld.shared.f32 	%f262, [_ZZN3cub18CUB_300001_SM_10006detail6reduce28DeviceReduceSingleTileKernelINS2_10policy_hubIfjN4cuda3std3__44plusIfEEE10Policy1000EN6thrust24THRUST_300001_SM_1000_NS18transform_iteratorINSD_12zip_functionINS7_10multipliesIfEEEENSD_12zip_iteratorINS7_5tupleIJNSD_6detail15normal_iteratorINSD_10device_ptrIdEEEESP_EEEEENSD_11use_defaultESS_EEPfjS9_ffNS7_10__identityEEEvT0_T1_T2_T3_T4_T6_E12temp_storage+44];
	add.f32 	%f263, %f261, %f262;
	ld.shared.f32 	%f264, [_ZZN3cub18CUB_300001_SM_10006detail6reduce28DeviceReduceSingleTileKernelINS2_10policy_hubIfjN4cuda3std3__44plusIfEEE10Policy1000EN6thrust24THRUST_300001_SM_1000_NS18transform_iteratorINSD_12zip_functionINS7_10multipliesIfEEEENSD_12zip_iteratorINS7_5tupleIJNSD_6detail15normal_iteratorINSD_10device_ptrIdEEEESP_EEEEENSD_11use_defaultESS_EEPfjS9_ffNS7_10__identityEEEvT0_T1_T2_T3_T4_T6_E12temp_storage+48];
	add.f32 	%f265, %f263, %f264;
	ld.shared.f32 	%f266, [_ZZN3cub18CUB_300001_SM_10006detail6reduce28DeviceReduceSingleTileKernelINS2_10policy_hubIfjN4cuda3std3__44plusIfEEE10Policy1000EN6thrust24THRUST_300001_SM_1000_NS18transform_iteratorINSD_12zip_functionINS7_10multipliesIfEEEENSD_12zip_iteratorINS7_5tupleIJNSD_6detail15normal_iteratorINSD_10device_ptrIdEEEESP_EEEEENSD_11use_defaultESS_EEPfjS9_ffNS7_10__identityEEEvT0_T1_T2_T3_T4_T6_E12temp_storage+52];
	add.f32 	%f267, %f265, %f266;
	ld.shared.f32 	%f268, [_ZZN3cub18CUB_300001_SM_10006detail6reduce28DeviceReduceSingleTileKernelINS2_10policy_hubIfjN4cuda3std3__44plusIfEEE10Policy1000EN6thrust24THRUST_300001_SM_1000_NS18transform_iteratorINSD_12zip_functionINS7_10multipliesIfEEEENSD_12zip_iteratorINS7_5tupleIJNSD_6detail15normal_iteratorINSD_10device_ptrIdEEEESP_EEEEENSD_11use_defaultESS_EEPfjS9_ffNS7_10__identityEEEvT0_T1_T2_T3_T4_T6_E12temp_storage+56];
	add.f32 	%f269, %f267, %f268;
	ld.shared.f32 	%f270, [_ZZN3cub18CUB_300001_SM_10006detail6reduce28DeviceReduceSingleTileKernelINS2_10policy_hubIfjN4cuda3std3__44plusIfEEE10Policy1000EN6thrust24THRUST_300001_SM_1000_NS18transform_iteratorINSD_12zip_functionINS7_10multipliesIfEEEENSD_12zip_iteratorINS7_5tupleIJNSD_6detail15normal_iteratorINSD_10device_ptrIdEEEESP_EEEEENSD_11use_defaultESS_EEPfjS9_ffNS7_10__identityEEEvT0_T1_T2_T3_T4_T6_E12temp_storage+60];
	add.f32 	%f271, %f269, %f270;
	ld.shared.f32 	%f272, [_ZZN3cub18CUB_300001_SM_10006detail6reduce28DeviceReduceSingleTileKernelINS2_10policy_hubIfjN4cuda3std3__44plusIfEEE10Policy1000EN6thrust24THRUST_300001_SM_1000_NS18transform_iteratorINSD_12zip_functionINS7_10multipliesIfEEEENSD_12zip_iteratorINS7_5tupleIJNSD_6detail15normal_iteratorINSD_10device_ptrIdEEEESP_EEEEENSD_11use_defaultESS_EEPfjS9_ffNS7_10__identityEEEvT0_T1_T2_T3_T4_T6_E12temp_storage+64];
	add.f32 	%f273, %f271, %f272;
	ld.shared.f32 	%f274, [_ZZN3cub18CUB_300001_SM_10006detail6reduce28DeviceReduceSingleTileKernelINS2_10policy_hubIfjN4cuda3std3__44plusIfEEE10Policy1000EN6thrust24THRUST_300001_SM_1000_NS18transform_iteratorINSD_12zip_functionINS7_10multipliesIfEEEENSD_12zip_iteratorINS7_5tupleIJNSD_6detail15normal_iteratorINSD_10device_ptrIdEEEESP_EEEEENSD_11use_defaultESS_EEPfjS9_ffNS7_10__identityEEEvT0_T1_T2_T3_T4_T6_E12temp_storage+68];
	add.f32 	%f275, %f273, %f274;
	ld.shared.f32 	%f276, [_ZZN3cub18CUB_300001_SM_10006detail6reduce28DeviceReduceSingleTileKernelINS2_10policy_hubIfjN4cuda3std3__44plusIfEEE10Policy1000EN6thrust24THRUST_300001_SM_1000_NS18transform_iteratorINSD_12zip_functionINS7_10multipliesIfEEEENSD_12zip_iteratorINS7_5tupleIJNSD_6detail15normal_iteratorINSD_10device_ptrIdEEEESP_EEEEENSD_11use_defaultESS_EEPfjS9_ffNS7_10__identityEEEvT0_T1_T2_T3_T4_T6_E12temp_storage+72];
	add.f32 	%f277, %f275, %f276;
	ld.shared.f32 	%f278, [_ZZN3cub18CUB_300001_SM_10006detail6reduce28DeviceReduceSingleTileKernelINS2_10policy_hubIfjN4cuda3std3__44plusIfEEE10Policy1000EN6thrust24THRUST_300001_SM_1000_NS18transform_iteratorINSD_12zip_functionINS7_10multipliesIfEEEENSD_12zip_iteratorINS7_5tupleIJNSD_6detail15normal_iteratorINSD_10device_ptrIdEEEESP_EEEEENSD_11use_defaultESS_EEPfjS9_ffNS7_10__identityEEEvT0_T1_T2_T3_T4_T6_E12temp_storage+76];
	add.f32 	%f490, %f277, %f278;
$L__BB4_50:
	mov.u32 	%r201, %tid.x;
	setp.ne.s32 	%p65, %r201, 0;
	@%p65 bra 	$L__BB4_52;
	add.f32 	%f468, %f42, %f490;
	st.global.f32 	[%rd1], %f468;
$L__BB4_52:
	ret;

}
	// .globl	_ZN3cub18CUB_300001_SM_10006detail6reduce18DeviceReduceKernelINS2_10policy_hubIfjN4cuda3std3__44plusIfEEE10Policy1000EN6thrust24THRUST_300001_SM_1000_NS18transform_iteratorINSD_12zip_functionINS7_10multipliesIfEEEENSD_12zip_iteratorINS7_5tupleIJNSD_6detail15normal_iteratorINSD_10device_ptrIdEEEESP_EEEEENSD_11use_defaultESS_EEjS9_fNS7_10__identityEEEvT0_PT3_T1_NS0_13GridEvenShareISY_EET2_T4_
.visible .entry _ZN3cub18CUB_300001_SM_10006detail6reduce18DeviceReduceKernelINS2_10policy_hubIfjN4cuda3std3__44plusIfEEE10Policy1000EN6thrust24THRUST_300001_SM_1000_NS18transform_iteratorINSD_12zip_functionINS7_10multipliesIfEEEENSD_12zip_iteratorINS7_5tupleIJNSD_6detail15normal_iteratorINSD_10device_ptrIdEEEESP_EEEEENSD_11use_defaultESS_EEjS9_fNS7_10__identityEEEvT0_PT3_T1_NS0_13GridEvenShareISY_EET2_T4_(
	.param .align 8 .b8 _ZN3cub18CUB_300001_SM_10006detail6reduce18DeviceReduceKernelINS2_10policy_hubIfjN4cuda3std3__44plusIfEEE10Policy1000EN6thrust24THRUST_300001_SM_1000_NS18transform_iteratorINSD_12zip_functionINS7_10multipliesIfEEEENSD_12zip_iteratorINS7_5tupleIJNSD_6detail15normal_iteratorINSD_10device_ptrIdEEEESP_EEEEENSD_11use_defaultESS_EEjS9_fNS7_10__identityEEEvT0_PT3_T1_NS0_13GridEvenShareISY_EET2_T4__param_0[24],
	.param .u64 .ptr .align 1 _ZN3cub18CUB_300001_SM_10006detail6reduce18DeviceReduceKernelINS2_10policy_hubIfjN4cuda3std3__44plusIfEEE10Policy1000EN6thrust24THRUST_300001_SM_1000_NS18transform_iteratorINSD_12zip_functionINS7_10multipliesIfEEEENSD_12zip_iteratorINS7_5tupleIJNSD_6detail15normal_iteratorINSD_10device_ptrIdEEEESP_EEEEENSD_11use_defaultESS_EEjS9_fNS7_10__identityEEEvT0_PT3_T1_NS0_13GridEvenShareISY_EET2_T4__param_1,
	.param .u32 _ZN3cub18CUB_300001_SM_10006detail6reduce18DeviceReduceKernelINS2_10policy_hubIfjN4cuda3std3__44plusIfEEE10Policy1000EN6thrust24THRUST_300001_SM_1000_NS18transform_iteratorINSD_12zip_functionINS7_10multipliesIfEEEENSD_12zip_iteratorINS7_5tupleIJNSD_6detail15normal_iteratorINSD_10device_ptrIdEEEESP_EEEEENSD_11use_defaultESS_EEjS9_fNS7_10__identityEEEvT0_PT3_T1_NS0_13GridEvenShareISY_EET2_T4__param_2,
	.param .align 4 .b8 _ZN3cub18CUB_300001_SM_10006detail6reduce18DeviceReduceKernelINS2_10policy_hubIfjN4cuda3std3__44plusIfEEE10Policy1000EN6thrust24THRUST_300001_SM_1000_NS18transform_iteratorINSD_12zip_functionINS7_10multipliesIfEEEENSD_12zip_iteratorINS7_5tupleIJNSD_6detail15normal_iteratorINSD_10device_ptrIdEEEESP_EEEEENSD_11use_defaultESS_EEjS9_fNS7_10__identityEEEvT0_PT3_T1_NS0_13GridEvenShareISY_EET2_T4__param_3[40],
	.param .align 1 .b8 _ZN3cub18CUB_300001_SM_10006detail6reduce18DeviceReduceKernelINS2_10policy_hubIfjN4cuda3std3__44plusIfEEE10Policy1000EN6thrust24THRUST_300001_SM_1000_NS18transform_iteratorINSD_12zip_functionINS7_10multipliesIfEEEENSD_12zip_iteratorINS7_5tupleIJNSD_6detail15normal_iteratorINSD_10device_ptrIdEEEESP_EEEEENSD_11use_defaultESS_EEjS9_fNS7_10__identityEEEvT0_PT3_T1_NS0_13GridEvenShareISY_EET2_T4__param_4[1],
	.param .align 1 .b8 _ZN3cub18CUB_300001_SM_10006detail6reduce18DeviceReduceKernelINS2_10policy_hubIfjN4cuda3std3__44plusIfEEE10Policy1000EN6thrust24THRUST_300001_SM_1000_NS18transform_iteratorINSD_12zip_functionINS7_10multipliesIfEEEENSD_12zip_iteratorINS7_5tupleIJNSD_6detail15normal_iteratorINSD_10device_ptrIdEEEESP_EEEEENSD_11use_defaultESS_EEjS9_fNS7_10__identityEEEvT0_PT3_T1_NS0_13GridEvenShareISY_EET2_T4__param_5[1]
)
.maxntid 512
{
	.reg .pred 	%p<65>;
	.reg .b16 	%rs<4>;
	.reg .b32 	%r<277>;
	.reg .b32 	%f<487>;
	.reg .b64 	%rd<193>;
	.reg .b64 	%fd<183>;
	// demoted variable
	.shared .align 4 .b8 _ZZN3cub18CUB_300001_SM_10006detail6reduce18DeviceReduceKernelINS2_10policy_hubIfjN4cuda3std3__44plusIfEEE10Policy1000EN6thrust24THRUST_300001_SM_1000_NS18transform_iteratorINSD_12zip_functionINS7_10multipliesIfEEEENSD_12zip_iteratorINS7_5tupleIJNSD_6detail15normal_iteratorINSD_10device_ptrIdEEEESP_EEEEENSD_11use_defaultESS_EEjS9_fNS7_10__identityEEEvT0_PT3_T1_NS0_13GridEvenShareISY_EET2_T4_E12temp_storage[84];
	ld.param.u32 	%r1, [_ZN3cub18CUB_300001_SM_10006detail6reduce18DeviceReduceKernelINS2_10policy_hubIfjN4cuda3std3__44plusIfEEE10Policy1000EN6thrust24THRUST_300001_SM_1000_NS18transform_iteratorINSD_12zip_functionINS7_10multipliesIfEEEENSD_12zip_iteratorINS7_5tupleIJNSD_6detail15normal_iteratorINSD_10device_ptrIdEEEESP_EEEEENSD_11use_defaultESS_EEjS9_fNS7_10__identityEEEvT0_PT3_T1_NS0_13GridEvenShareISY_EET2_T4__param_3+20];
	ld.param.u32 	%r2, [_ZN3cub18CUB_300001_SM_10006detail6reduce18DeviceReduceKernelINS2_10policy_hubIfjN4cuda3std3__44plusIfEEE10Policy1000EN6thrust24THRUST_300001_SM_1000_NS18transform_iteratorINSD_12zip_functionINS7_10multipliesIfEEEENSD_12zip_iteratorINS7_5tupleIJNSD_6detail15normal_iteratorINSD_10device_ptrIdEEEESP_EEEEENSD_11use_defaultESS_EEjS9_fNS7_10__identityEEEvT0_PT3_T1_NS0_13GridEvenShareISY_EET2_T4__param_3+24];
	ld.param.u64 	%rd4, [_ZN3cub18CUB_300001_SM_10006detail6reduce18DeviceReduceKernelINS2_10policy_hubIfjN4cuda3std3__44plusIfEEE10Policy1000EN6thrust24THRUST_300001_SM_1000_NS18transform_iteratorINSD_12zip_functionINS7_10multipliesIfEEEENSD_12zip_iteratorINS7_5tupleIJNSD_6detail15normal_iteratorINSD_10device_ptrIdEEEESP_EEEEENSD_11use_defaultESS_EEjS9_fNS7_10__identityEEEvT0_PT3_T1_NS0_13GridEvenShareISY_EET2_T4__param_0+8];
	ld.param.u64 	%rd5, [_ZN3cub18CUB_300001_SM_10006detail6reduce18DeviceReduceKernelINS2_10policy_hubIfjN4cuda3std3__44plusIfEEE10Policy1000EN6thrust24THRUST_300001_SM_1000_NS18transform_iteratorINSD_12zip_functionINS7_10multipliesIfEEEENSD_12zip_iteratorINS7_5tupleIJNSD_6detail15normal_iteratorINSD_10device_ptrIdEEEESP_EEEEENSD_11use_defaultESS_EEjS9_fNS7_10__identityEEEvT0_PT3_T1_NS0_13GridEvenShareISY_EET2_T4__param_0];
	cvta.to.global.u64 	%rd1, %rd5;
	cvta.to.global.u64 	%rd2, %rd4;
	mov.u32 	%r3, %ctaid.x;
	shl.b32 	%r4, %r2, 13;
	shl.b32 	%r268, %r3, 13;
	sub.s32 	%r6, %r1, %r268;
	setp.gt.u32 	%p1, %r6, 8191;
	@%p1 bra 	$L__BB5_26;
	mov.u32 	%r7, %tid.x;
	setp.ge.u32 	%p23, %r7, %r6;
	mov.f32 	%f475, 0f00000000;
	mov.u32 	%r259, %r7;
	@%p23 bra 	$L__BB5_3;
	add.s32 	%r153, %r268, %r7;
	mul.wide.u32 	%rd99, %r153, 8;
	add.s64 	%rd100, %rd1, %rd99;
	add.s64 	%rd101, %rd2, %rd99;
	ld.global.f64 	%fd123, [%rd100];
	ld.global.f64 	%fd124, [%rd101];
	cvt.rn.f32.f64 	%f278, %fd123;
	cvt.rn.f32.f64 	%f279, %fd124;
	mul.f32 	%f475, %f278, %f279;
	add.s32 	%r259, %r7, 512;
$L__BB5_3:
	setp.ge.u32 	%p24, %r259, %r6;
	@%p24 bra 	$L__BB5_17;
	not.b32 	%r154, %r259;
	add.s32 	%r155, %r1, %r154;
	sub.s32 	%r156, %r155, %r268;
	shr.u32 	%r157, %r156, 9;
	add.s32 	%r10, %r157, 1;
	and.b32  	%r11, %r10, 15;
	setp.lt.u32 	%p25, %r156, 7680;
	@%p25 bra 	$L__BB5_8;
	or.b32  	%r258, %r259, 4096;
	add.s32 	%r257, %r259, %r268;
	and.b32  	%r158, %r10, 16777200;
	neg.s32 	%r256, %r158;
$L__BB5_6:
	.pragma "nounroll";
	mul.wide.u32 	%rd102, %r257, 8;
	add.s64 	%rd103, %rd1, %rd102;
	add.s64 	%rd104, %rd2, %rd102;
	ld.global.f64 	%fd125, [%rd103];
	ld.global.f64 	%fd126, [%rd104];
	cvt.rn.f32.f64 	%f281, %fd125;
	cvt.rn.f32.f64 	%f282, %fd126;
	fma.rn.f32 	%f283, %f281, %f282, %f475;
	add.s32 	%r159, %r257, 512;
	mul.wide.u32 	%rd105, %r159, 8;
	add.s64 	%rd106, %rd1, %rd105;
	add.s64 	%rd107, %rd2, %rd105;
	ld.global.f64 	%fd127, [%rd106];
	ld.global.f64 	%fd128, [%rd107];
	cvt.rn.f32.f64 	%f284, %fd127;
	cvt.rn.f32.f64 	%f285, %fd128;
	fma.rn.f32 	%f286, %f284, %f285, %f283;
	add.s32 	%r160, %r257, 1024;
	mul.wide.u32 	%rd108, %r160, 8;
	add.s64 	%rd109, %rd1, %rd108;
	add.s64 	%rd110, %rd2, %rd108;
	ld.global.f64 	%fd129, [%rd109];
	ld.global.f64 	%fd130, [%rd110];
	cvt.rn.f32.f64 	%f287, %fd129;
	cvt.rn.f32.f64 	%f288, %fd130;
	fma.rn.f32 	%f289, %f287, %f288, %f286;
	add.s32 	%r161, %r257, 1536;
	mul.wide.u32 	%rd111, %r161, 8;
	add.s64 	%rd112, %rd1, %rd111;
	add.s64 	%rd113, %rd2, %rd111;
	ld.global.f64 	%fd131, [%rd112];
	ld.global.f64 	%fd132, [%rd113];
	cvt.rn.f32.f64 	%f290, %fd131;
	cvt.rn.f32.f64 	%f291, %fd132;
	fma.rn.f32 	%f292, %f290, %f291, %f289;
	add.s32 	%r162, %r257, 2048;
	mul.wide.u32 	%rd114, %r162, 8;
	add.s64 	%rd115, %rd1, %rd114;
	add.s64 	%rd116, %rd2, %rd114;
	ld.global.f64 	%fd133, [%rd115];
	ld.global.f64 	%fd134, [%rd116];
	cvt.rn.f32.f64 	%f293, %fd133;
	cvt.rn.f32.f64 	%f294, %fd134;
	fma.rn.f32 	%f295, %f293, %f294, %f292;
	add.s32 	%r163, %r257, 2560;
	mul.wide.u32 	%rd117, %r163, 8;
	add.s64 	%rd118, %rd1, %rd117;
	add.s64 	%rd119, %rd2, %rd117;
	ld.global.f64 	%fd135, [%rd118];
	ld.global.f64 	%fd136, [%rd119];
	cvt.rn.f32.f64 	%f296, %fd135;
	cvt.rn.f32.f64 	%f297, %fd136;
	fma.rn.f32 	%f298, %f296, %f297, %f295;
	add.s32 	%r164, %r257, 3072;
	mul.wide.u32 	%rd120, %r164, 8;
	add.s64 	%rd121, %rd1, %rd120;
	add.s64 	%rd122, %rd2, %rd120;
	ld.global.f64 	%fd137, [%rd121];
	ld.global.f64 	%fd138, [%rd122];
	cvt.rn.f32.f64 	%f299, %fd137;
	cvt.rn.f32.f64 	%f300, %fd138;
	fma.rn.f32 	%f301, %f299, %f300, %f298;
	add.s32 	%r165, %r257, 3584;
	mul.wide.u32 	%rd123, %r165, 8;
	add.s64 	%rd124, %rd1, %rd123;
	add.s64 	%rd125, %rd2, %rd123;
	ld.global.f64 	%fd139, [%rd124];
	ld.global.f64 	%fd140, [%rd125];
	cvt.rn.f32.f64 	%f302, %fd139;
	cvt.rn.f32.f64 	%f303, %fd140;
	fma.rn.f32 	%f304, %f302, %f303, %f301;
	add.s32 	%r166, %r257, 4096;
	mul.wide.u32 	%rd126, %r166, 8;
	add.s64 	%rd127, %rd1, %rd126;
	add.s64 	%rd128, %rd2, %rd126;
	ld.global.f64 	%fd141, [%rd127];
	ld.global.f64 	%fd142, [%rd128];
	cvt.rn.f32.f64 	%f305, %fd141;
	cvt.rn.f32.f64 	%f306, %fd142;
	fma.rn.f32 	%f307, %f305, %f306, %f304;
	add.s32 	%r167, %r257, 4608;
	mul.wide.u32 	%rd129, %r167, 8;
	add.s64 	%rd130, %rd1, %rd129;
	add.s64 	%rd131, %rd2, %rd129;
	ld.global.f64 	%fd143, [%rd130];
	ld.global.f64 	%fd144, [%rd131];
	cvt.rn.f32.f64 	%f308, %fd143;
	cvt.rn.f32.f64 	%f309, %fd144;
	fma.rn.f32 	%f310, %f308, %f309, %f307;
	add.s32 	%r168, %r257, 5120;
	mul.wide.u32 	%rd132, %r168, 8;
	add.s64 	%rd133, %rd1, %rd132;
	add.s64 	%rd134, %rd2, %rd132;
	ld.global.f64 	%fd145, [%rd133];
	ld.global.f64 	%fd146, [%rd134];
	cvt.rn.f32.f64 	%f311, %fd145;
	cvt.rn.f32.f64 	%f312, %fd146;
	fma.rn.f32 	%f313, %f311, %f312, %f310;
	add.s32 	%r169, %r257, 5632;
	mul.wide.u32 	%rd135, %r169, 8;
	add.s64 	%rd136, %rd1, %rd135;
	add.s64 	%rd137, %rd2, %rd135;
	ld.global.f64 	%fd147, [%rd136];
	ld.global.f64 	%fd148, [%rd137];
	cvt.rn.f32.f64 	%f314, %fd147;
	cvt.rn.f32.f64 	%f315, %fd148;
	fma.rn.f32 	%f316, %f314, %f315, %f313;
	add.s32 	%r170, %r257, 6144;
	mul.wide.u32 	%rd138, %r170, 8;
	add.s64 	%rd139, %rd1, %rd138;
	add.s64 	%rd140, %rd2, %rd138;
	ld.global.f64 	%fd149, [%rd139];
	ld.global.f64 	%fd150, [%rd140];
	cvt.rn.f32.f64 	%f317, %fd149;
	cvt.rn.f32.f64 	%f318, %fd150;
	fma.rn.f32 	%f319, %f317, %f318, %f316;
	add.s32 	%r171, %r257, 6656;
	mul.wide.u32 	%rd141, %r171, 8;
	add.s64 	%rd142, %rd1, %rd141;
	add.s64 	%rd143, %rd2, %rd141;
	ld.global.f64 	%fd151, [%rd142];
	ld.global.f64 	%fd152, [%rd143];
	cvt.rn.f32.f64 	%f320, %fd151;
	cvt.rn.f32.f64 	%f321, %fd152;
	fma.rn.f32 	%f322, %f320, %f321, %f319;
	add.s32 	%r172, %r257, 7168;
	mul.wide.u32 	%rd144, %r172, 8;
	add.s64 	%rd145, %rd1, %rd144;
	add.s64 	%rd146, %rd2, %rd144;
	ld.global.f64 	%fd153, [%rd145];
	ld.global.f64 	%fd154, [%rd146];
	cvt.rn.f32.f64 	%f323, %fd153;
	cvt.rn.f32.f64 	%f324, %fd154;
	fma.rn.f32 	%f325, %f323, %f324, %f322;
	add.s32 	%r173, %r257, 7680;
	mul.wide.u32 	%rd147, %r173, 8;
	add.s64 	%rd148, %rd1, %rd147;
	add.s64 	%rd149, %rd2, %rd147;
	ld.global.f64 	%fd155, [%rd148];
	ld.global.f64 	%fd156, [%rd149];
	cvt.rn.f32.f64 	%f326, %fd155;
	cvt.rn.f32.f64 	%f327, %fd156;
	fma.rn.f32 	%f475, %f326, %f327, %f325;
	add.s32 	%r258, %r258, 8192;
	add.s32 	%r257, %r257, 8192;
	add.s32 	%r256, %r256, 16;
	setp.ne.s32 	%p26, %r256, 0;
	@%p26 bra 	$L__BB5_6;
	add.s32 	%r259, %r258, -4096;
$L__BB5_8:
	setp.eq.s32 	%p27, %r11, 0;
	@%p27 bra 	$L__BB5_17;
	and.b32  	%r23, %r10, 7;
	setp.lt.u32 	%p28, %r11, 8;
	@%p28 bra 	$L__BB5_11;
	add.s32 	%r174, %r268, %r259;
	mul.wide.u32 	%rd150, %r174, 8;
	add.s64 	%rd151, %rd1, %rd150;
	add.s64 	%rd152, %rd2, %rd150;
	ld.global.f64 	%fd157, [%rd151];
	ld.global.f64 	%fd158, [%rd152];
	cvt.rn.f32.f64 	%f329, %fd157;
	cvt.rn.f32.f64 	%f330, %fd158;
	fma.rn.f32 	%f331, %f329, %f330, %f475;
	add.s32 	%r175, %r174, 512;
	mul.wide.u32 	%rd153, %r175, 8;
	add.s64 	%rd154, %rd1, %rd153;
	add.s64 	%rd155, %rd2, %rd153;
	ld.global.f64 	%fd159, [%rd154];
	ld.global.f64 	%fd160, [%rd155];
	cvt.rn.f32.f64 	%f332, %fd159;
	cvt.rn.f32.f64 	%f333, %fd160;
	fma.rn.f32 	%f334, %f332, %f333, %f331;
	add.s32 	%r176, %r174, 1024;
	mul.wide.u32 	%rd156, %r176, 8;
	add.s64 	%rd157, %rd1, %rd156;
	add.s64 	%rd158, %rd2, %rd156;
	ld.global.f64 	%fd161, [%rd157];
	ld.global.f64 	%fd162, [%rd158];
	cvt.rn.f32.f64 	%f335, %fd161;
	cvt.rn.f32.f64 	%f336, %fd162;
	fma.rn.f32 	%f337, %f335, %f336, %f334;
	add.s32 	%r177, %r174, 1536;
	mul.wide.u32 	%rd159, %r177, 8;
	add.s64 	%rd160, %rd1, %rd159;
	add.s64 	%rd161, %rd2, %rd159;
	ld.global.f64 	%fd163, [%rd160];
	ld.global.f64 	%fd164, [%rd161];
	cvt.rn.f32.f64 	%f338, %fd163;
	cvt.rn.f32.f64 	%f339, %fd164;
	fma.rn.f32 	%f340, %f338, %f339, %f337;
	add.s32 	%r178, %r174, 2048;
	mul.wide.u32 	%rd162, %r178, 8;
	add.s64 	%rd163, %rd1, %rd162;
	add.s64 	%rd164, %rd2, %rd162;
	ld.global.f64 	%fd165, [%rd163];
	ld.global.f64 	%fd166, [%rd164];
	cvt.rn.f32.f64 	%f341, %fd165;
	cvt.rn.f32.f64 	%f342, %fd166;
	fma.rn.f32 	%f343, %f341, %f342, %f340;
	add.s32 	%r179, %r174, 2560;
	mul.wide.u32 	%rd165, %r179, 8;
	add.s64 	%rd166, %rd1, %rd165;
	add.s64 	%rd167, %rd2, %rd165;
	ld.global.f64 	%fd167, [%rd166];
	ld.global.f64 	%fd168, [%rd167];
	cvt.rn.f32.f64 	%f344, %fd167;
	cvt.rn.f32.f64 	%f345, %fd168;
	fma.rn.f32 	%f346, %f344, %f345, %f343;
	add.s32 	%r180, %r174, 3072;
	mul.wide.u32 	%rd168, %r180, 8;
	add.s64 	%rd169, %rd1, %rd168;
	add.s64 	%rd170, %rd2, %rd168;
	ld.global.f64 	%fd169, [%rd169];
	ld.global.f64 	%fd170, [%rd170];
	cvt.rn.f32.f64 	%f347, %fd169;
	cvt.rn.f32.f64 	%f348, %fd170;
	fma.rn.f32 	%f349, %f347, %f348, %f346;
	add.s32 	%r181, %r174, 3584;
	mul.wide.u32 	%rd171, %r181, 8;
	add.s64 	%rd172, %rd1, %rd171;
	add.s64 	%rd173, %rd2, %rd171;
	ld.global.f64 	%fd171, [%rd172];
	ld.global.f64 	%fd172, [%rd173];
	cvt.rn.f32.f64 	%f350, %fd171;
	cvt.rn.f32.f64 	%f351, %fd172;
	fma.rn.f32 	%f475, %f350, %f351, %f349;
	add.s32 	%r259, %r259, 4096;
$L__BB5_11:
	setp.eq.s32 	%p29, %r23, 0;
	@%p29 bra 	$L__BB5_17;
	and.b32  	%r26, %r10, 3;
	setp.lt.u32 	%p30, %r23, 4;
	@%p30 bra 	$L__BB5_14;
	add.s32 	%r182, %r268, %r259;
	mul.wide.u32 	%rd174, %r182, 8;
	add.s64 	%rd175, %rd1, %rd174;
	add.s64 	%rd176, %rd2, %rd174;
	ld.global.f64 	%fd173, [%rd175];
	ld.global.f64 	%fd174, [%rd176];
	cvt.rn.f32.f64 	%f353, %fd173;
	cvt.rn.f32.f64 	%f354, %fd174;
	fma.rn.f32 	%f355, %f353, %f354, %f475;
	add.s32 	%r183, %r182, 512;
	mul.wide.u32 	%rd177, %r183, 8;
	add.s64 	%rd178, %rd1, %rd177;
	add.s64 	%rd179, %rd2, %rd177;
	ld.global.f64 	%fd175, [%rd178];
	ld.global.f64 	%fd176, [%rd179];
	cvt.rn.f32.f64 	%f356, %fd175;
	cvt.rn.f32.f64 	%f357, %fd176;
	fma.rn.f32 	%f358, %f356, %f357, %f355;
	add.s32 	%r184, %r182, 1024;
	mul.wide.u32 	%rd180, %r184, 8;
	add.s64 	%rd181, %rd1, %rd180;
	add.s64 	%rd182, %rd2, %rd180;
	ld.global.f64 	%fd177, [%rd181];
	ld.global.f64 	%fd178, [%rd182];
	cvt.rn.f32.f64 	%f359, %fd177;
	cvt.rn.f32.f64 	%f360, %fd178;
	fma.rn.f32 	%f361, %f359, %f360, %f358;
	add.s32 	%r185, %r182, 1536;
	mul.wide.u32 	%rd183, %r185, 8;
	add.s64 	%rd184, %rd1, %rd183;
	add.s64 	%rd185, %rd2, %rd183;
	ld.global.f64 	%fd179, [%rd184];
	ld.global.f64 	%fd180, [%rd185];
	cvt.rn.f32.f64 	%f362, %fd179;
	cvt.rn.f32.f64 	%f363, %fd180;
	fma.rn.f32 	%f475, %f362, %f363, %f361;
	add.s32 	%r259, %r259, 2048;
$L__BB5_14:
	setp.eq.s32 	%p31, %r26, 0;
	@%p31 bra 	$L__BB5_17;
	add.s32 	%r263, %r259, %r268;
	neg.s32 	%r262, %r26;
$L__BB5_16:
	.pragma "nounroll";
	mul.wide.u32 	%rd186, %r263, 8;
	add.s64 	%rd187, %rd1, %rd186;
	add.s64 	%rd188, %rd2, %rd186;
	ld.global.f64 	%fd181, [%rd187];
	ld.global.f64 	%fd182, [%rd188];
	cvt.rn.f32.f64 	%f364, %fd181;
	cvt.rn.f32.f64 	%f365, %fd182;
	fma.rn.f32 	%f475, %f364, %f365, %f475;
	add.s32 	%r263, %r263, 512;
	add.s32 	%r262, %r262, 1;
	setp.ne.s32 	%p32, %r262, 0;
	@%p32 bra 	$L__BB5_16;
$L__BB5_17:
	setp.lt.u32 	%p33, %r6, 512;
	@%p33 bra 	$L__BB5_22;
	// begin inline asm
	mov.u32 %r224, %laneid;
	// end inline asm
	mov.b32 	%r226, %f475;
	mov.b32 	%r227, 1;
	mov.b32 	%r248, 31;
	mov.b32 	%r249, -1;
	// begin inline asm
	shfl.sync.down.b32 %r225, %r226, %r227, %r248, %r249;
	// end inline asm
	setp.gt.s32 	%p57, %r224, 30;
	mov.b32 	%f424, %r225;
	add.f32 	%f425, %f475, %f424;
	selp.f32 	%f426, %f475, %f425, %p57;
	mov.b32 	%r231, %f426;
	mov.b32 	%r232, 2;
	// begin inline asm
	shfl.sync.down.b32 %r230, %r231, %r232, %r248, %r249;
	// end inline asm
	setp.gt.s32 	%p58, %r224, 29;
	mov.b32 	%f427, %r230;
	add.f32 	%f428, %f426, %f427;
	selp.f32 	%f429, %f426, %f428, %p58;
	mov.b32 	%r236, %f429;
	mov.b32 	%r237, 4;
	// begin inline asm
	shfl.sync.down.b32 %r235, %r236, %r237, %r248, %r249;
	// end inline asm
	setp.gt.s32 	%p59, %r224, 27;
	mov.b32 	%f430, %r235;
	add.f32 	%f431, %f429, %f430;
	selp.f32 	%f432, %f429, %f431, %p59;
	mov.b32 	%r241, %f432;
	mov.b32 	%r242, 8;
	// begin inline asm
	shfl.sync.down.b32 %r240, %r241, %r242, %r248, %r249;
	// end inline asm
	setp.gt.s32 	%p60, %r224, 23;
	mov.b32 	%f433, %r240;
	add.f32 	%f434, %f432, %f433;
	selp.f32 	%f435, %f432, %f434, %p60;
	mov.b32 	%r246, %f435;
	mov.b32 	%r247, 16;
	// begin inline asm
	shfl.sync.down.b32 %r245, %r246, %r247, %r248, %r249;
	// end inline asm
	setp.gt.s32 	%p61, %r224, 15;
	mov.b32 	%f436, %r245;
	add.f32 	%f16, %f435, %f436;
	selp.f32 	%f486, %f435, %f16, %p61;
	setp.ne.s32 	%p62, %r224, 0;
	@%p62 bra 	$L__BB5_20;
	shr.u32 	%r250, %r7, 3;
	and.b32  	%r251, %r250, 124;
	mov.u32 	%r252, _ZZN3cub18CUB_300001_SM_10006detail6reduce18DeviceReduceKernelINS2_10policy_hubIfjN4cuda3std3__44plusIfEEE10Policy1000EN6thrust24THRUST_300001_SM_1000_NS18transform_iteratorINSD_12zip_functionINS7_10multipliesIfEEEENSD_12zip_iteratorINS7_5tupleIJNSD_6detail15normal_iteratorINSD_10device_ptrIdEEEESP_EEEEENSD_11use_defaultESS_EEjS9_fNS7_10__identityEEEvT0_PT3_T1_NS0_13GridEvenShareISY_EET2_T4_E12temp_storage;
	add.s32 	%r253, %r252, %r251;
	st.shared.f32 	[%r253+16], %f16;
$L__BB5_20:
	bar.sync 	0;
	setp.ne.s32 	%p63, %r7, 0;
	@%p63 bra 	$L__BB5_48;
	ld.shared.f32 	%f437, [_ZZN3cub18CUB_300001_SM_10006detail6reduce18DeviceReduceKernelINS2_10policy_hubIfjN4cuda3std3__44plusIfEEE10Policy1000EN6thrust24THRUST_300001_SM_1000_NS18transform_iteratorINSD_12zip_functionINS7_10multipliesIfEEEENSD_12zip_iteratorINS7_5tupleIJNSD_6detail15normal_iteratorINSD_10device_ptrIdEEEESP_EEEEENSD_11use_defaultESS_EEjS9_fNS7_10__identityEEEvT0_PT3_T1_NS0_13GridEvenShareISY_EET2_T4_E12temp_storage+20];
	add.f32 	%f438, %f486, %f437;
	ld.shared.f32 	%f439, [_ZZN3cub18CUB_300001_SM_10006detail6reduce18DeviceReduceKernelINS2_10policy_hubIfjN4cuda3std3__44plusIfEEE10Policy1000EN6thrust24THRUST_300001_SM_1000_NS18transform_iteratorINSD_12zip_functionINS7_10multipliesIfEEEENSD_12zip_iteratorINS7_5tupleIJNSD_6detail15normal_iteratorINSD_10device_ptrIdEEEESP_EEEEENSD_11use_defaultESS_EEjS9_fNS7_10__identityEEEvT0_PT3_T1_NS0_13GridEvenShareISY_EET2_T4_E12temp_storage+24];
	add.f32 	%f440, %f438, %f439;
	ld.shared.f32 	%f441, [_ZZN3cub18CUB_300001_SM_10006detail6reduce18DeviceReduceKernelINS2_10policy_hubIfjN4cuda3std3__44plusIfEEE10Policy1000EN6thrust24THRUST_300001_SM_1000_NS18transform_iteratorINSD_12zip_functionINS7_10multipliesIfEEEENSD_12zip_iteratorINS7_5tupleIJNSD_6detail15normal_iteratorINSD_10device_ptrIdEEEESP_EEEEENSD_11use_defaultESS_EEjS9_fNS7_10__identityEEEvT0_PT3_T1_NS0_13GridEvenShareISY_EET2_T4_E12temp_storage+28];
	add.f32 	%f442, %f440, %f441;
	ld.shared.f32 	%f443, [_ZZN3cub18CUB_300001_SM_10006detail6reduce18DeviceReduceKernelINS2_10policy_hubIfjN4cuda3std3__44plusIfEEE10Policy1000EN6thrust24THRUST_300001_SM_1000_NS18transform_iteratorINSD_12zip_functionINS7_10multipliesIfEEEENSD_12zip_iteratorINS7_5tupleIJNSD_6detail15normal_iteratorINSD_10device_ptrIdEEEESP_EEEEENSD_11use_defaultESS_EEjS9_fNS7_10__identityEEEvT0_PT3_T1_NS0_13GridEvenShareISY_EET2_T4_E12temp_storage+32];
	add.f32 	%f444, %f442, %f443;
	ld.shared.f32 	%f445, [_ZZN3cub18CUB_300001_SM_10006detail6reduce18DeviceReduceKernelINS2_10policy_hubIfjN4cuda3std3__44plusIfEEE10Policy1000EN6thrust24THRUST_300001_SM_1000_NS18transform_iteratorINSD_12zip_functionINS7_10multipliesIfEEEENSD_12zip_iteratorINS7_5tupleIJNSD_6detail15normal_iteratorINSD_10device_ptrIdEEEESP_EEEEENSD_11use_defaultESS_EEjS9_fNS7_10__identityEEEvT0_PT3_T1_NS0_13GridEvenShareISY_EET2_T4_E12temp_storage+36];
	add.f32 	%f446, %f444, %f445;
	ld.shared.f32 	%f447, [_ZZN3cub18CUB_300001_SM_10006detail6reduce18DeviceReduceKernelINS2_10policy_hubIfjN4cuda3std3__44plusIfEEE10Policy1000EN6thrust24THRUST_300001_SM_1000_NS18transform_iteratorINSD_12zip_functionINS7_10multipliesIfEEEENSD_12zip_iteratorINS7_5tupleIJNSD_6detail15normal_iteratorINSD_10device_ptrIdEEEESP_EEEEENSD_11use_defaultESS_EEjS9_fNS7_10__identityEEEvT0_PT3_T1_NS0_13GridEvenShareISY_EET2_T4_E12temp_storage+40];
	add.f32 	%f448, %f446, %f447;
	ld.shared.f32 	%f449, [_ZZN3cub18CUB_300001_SM_10006detail6reduce18DeviceReduceKernelINS2_10policy_hubIfjN4cuda3std3__44plusIfEEE10Policy1000EN6thrust24THRUST_300001_SM_1000_NS18transform_iteratorINSD_12zip_functionINS7_10multipliesIfEEEENSD_12zip_iteratorINS7_5tupleIJNSD_6detail15normal_iteratorINSD_10device_ptrIdEEEESP_EEEEENSD_11use_defaultESS_EEjS9_fNS7_10__identityEEEvT0_PT3_T1_NS0_13GridEvenShareISY_EET2_T4_E12temp_storage+44];
	add.f32 	%f450, %f448, %f449;
	ld.shared.f32 	%f451, [_ZZN3cub18CUB_300001_SM_10006detail6reduce18DeviceReduceKernelINS2_10policy_hubIfjN4cuda3std3__44plusIfEEE10Policy1000EN6thrust24THRUST_300001_SM_1000_NS18transform_iteratorINSD_12zip_functionINS7_10multipliesIfEEEENSD_12zip_iteratorINS7_5tupleIJNSD_6detail15normal_iteratorINSD_10device_ptrIdEEEESP_EEEEENSD_11use_defaultESS_EEjS9_fNS7_10__identityEEEvT0_PT3_T1_NS0_13GridEvenShareISY_EET2_T4_E12temp_storage+48];
	add.f32 	%f452, %f450, %f451;
	ld.shared.f32 	%f453, [_ZZN3cub18CUB_300001_SM_10006detail6reduce18DeviceReduceKernelINS2_10policy_hubIfjN4cuda3std3__44plusIfEEE10Policy1000EN6thrust24THRUST_300001_SM_1000_NS18transform_iteratorINSD_12zip_functionINS7_10multipliesIfEEEENSD_12zip_iteratorINS7_5tupleIJNSD_6detail15normal_iteratorINSD_10device_ptrIdEEEESP_EEEEENSD_11use_defaultESS_EEjS9_fNS7_10__identityEEEvT0_PT3_T1_NS0_13GridEvenShareISY_EET2_T4_E12temp_storage+52];
	add.f32 	%f454, %f452, %f453;
	ld.shared.f32 	%f455, [_ZZN3cub18CUB_300001_SM_10006detail6reduce18DeviceReduceKernelINS2_10policy_hubIfjN4cuda3std3__44plusIfEEE10Policy1000EN6thrust24THRUST_300001_SM_1000_NS18transform_iteratorINSD_12zip_functionINS7_10multipliesIfEEEENSD_12zip_iteratorINS7_5tupleIJNSD_6detail15normal_iteratorINSD_10device_ptrIdEEEESP_EEEEENSD_11use_defaultESS_EEjS9_fNS7_10__identityEEEvT0_PT3_T1_NS0_13GridEvenShareISY_EET2_T4_E12temp_storage+56];
	add.f32 	%f456, %f454, %f455;
	ld.shared.f32 	%f457, [_ZZN3cub18CUB_300001_SM_10006detail6reduce18DeviceReduceKernelINS2_10policy_hubIfjN4cuda3std3__44plusIfEEE10Policy1000EN6thrust24THRUST_300001_SM_1000_NS18transform_iteratorINSD_12zip_functionINS7_10multipliesIfEEEENSD_12zip_iteratorINS7_5tupleIJNSD_6detail15normal_iteratorINSD_10device_ptrIdEEEESP_EEEEENSD_11use_defaultESS_EEjS9_fNS7_10__identityEEEvT0_PT3_T1_NS0_13GridEvenShareISY_EET2_T4_E12temp_storage+60];
	add.f32 	%f458, %f456, %f457;
	ld.shared.f32 	%f459, [_ZZN3cub18CUB_300001_SM_10006detail6reduce18DeviceReduceKernelINS2_10policy_hubIfjN4cuda3std3__44plusIfEEE10Policy1000EN6thrust24THRUST_300001_SM_1000_NS18transform_iteratorINSD_12zip_functionINS7_10multipliesIfEEEENSD_12zip_iteratorINS7_5tupleIJNSD_6detail15normal_iteratorINSD_10device_ptrIdEEEESP_EEEEENSD_11use_defaultESS_EEjS9_fNS7_10__identityEEEvT0_PT3_T1_NS0_13GridEvenShareISY_EET2_T4_E12temp_storage+64];
	add.f32 	%f460, %f458, %f459;
	ld.shared.f32 	%f461, [_ZZN3cub18CUB_300001_SM_10006detail6reduce18DeviceReduceKernelINS2_10policy_hubIfjN4cuda3std3__44plusIfEEE10Policy1000EN6thrust24THRUST_300001_SM_1000_NS18transform_iteratorINSD_12zip_functionINS7_10multipliesIfEEEENSD_12zip_iteratorINS7_5tupleIJNSD_6detail15normal_iteratorINSD_10device_ptrIdEEEESP_EEEEENSD_11use_defaultESS_EEjS9_fNS7_10__identityEEEvT0_PT3_T1_NS0_13GridEvenShareISY_EET2_T4_E12temp_storage+68];
	add.f32 	%f462, %f460, %f461;
	ld.shared.f32 	%f463, [_ZZN3cub18CUB_300001_SM_10006detail6reduce18DeviceReduceKernelINS2_10policy_hubIfjN4cuda3std3__44plusIfEEE10Policy1000EN6thrust24THRUST_300001_SM_1000_NS18transform_iteratorINSD_12zip_functionINS7_10multipliesIfEEEENSD_12zip_iteratorINS7_5tupleIJNSD_6detail15normal_iteratorINSD_10device_ptrIdEEEESP_EEEEENSD_11use_defaultESS_EEjS9_fNS7_10__identityEEEvT0_PT3_T1_NS0_13GridEvenShareISY_EET2_T4_E12temp_storage+72];
	add.f32 	%f464, %f462, %f463;
	ld.shared.f32 	%f465, [_ZZN3cub18CUB_300001_SM_10006detail6reduce18DeviceReduceKernelINS2_10policy_hubIfjN4cuda3std3__44plusIfEEE10Policy1000EN6thrust24THRUST_300001_SM_1000_NS18transform_iteratorINSD_12zip_functionINS7_10multipliesIfEEEENSD_12zip_iteratorINS7_5tupleIJNSD_6detail15normal_iteratorINSD_10device_ptrIdEEEESP_EEEEENSD_11use_defaultESS_EEjS9_fNS7_10__identityEEEvT0_PT3_T1_NS0_13GridEvenShareISY_EET2_T4_E12temp_storage+76];
	add.f32 	%f486, %f464, %f465;
	bra.uni 	$L__BB5_48;
$L__BB5_22:
	// begin inline asm
	mov.u32 %r186, %laneid;
	// end inline asm
	and.b32  	%r212, %r7, 992;
	add.s32 	%r213, %r212, 32;
	setp.gt.u32 	%p34, %r213, %r6;
	not.b32 	%r214, %r212;
	add.s32 	%r215, %r6, %r214;
	selp.b32 	%r210, %r215, 31, %p34;
	mov.b32 	%r188, %f475;
	mov.b32 	%r189, 1;
	mov.b32 	%r211, -1;
	// begin inline asm
	shfl.sync.down.b32 %r187, %r188, %r189, %r210, %r211;
	// end inline asm
	setp.lt.s32 	%p35, %r186, %r210;
	mov.b32 	%f366, %r187;
	add.f32 	%f367, %f475, %f366;
	selp.f32 	%f368, %f367, %f475, %p35;
	mov.b32 	%r193, %f368;
	mov.b32 	%r194, 2;
	// begin inline asm
	shfl.sync.down.b32 %r192, %r193, %r194, %r210, %r211;
	// end inline asm
	add.s32 	%r216, %r186, 2;
	setp.gt.s32 	%p36, %r216, %r210;
	mov.b32 	%f369, %r192;
	add.f32 	%f370, %f368, %f369;
	selp.f32 	%f371, %f368, %f370, %p36;
	mov.b32 	%r198, %f371;
	mov.b32 	%r199, 4;
	// begin inline asm
	shfl.sync.down.b32 %r197, %r198, %r199, %r210, %r211;
	// end inline asm
	add.s32 	%r217, %r186, 4;
	setp.gt.s32 	%p37, %r217, %r210;
	mov.b32 	%f372, %r197;
	add.f32 	%f373, %f371, %f372;
	selp.f32 	%f374, %f371, %f373, %p37;
	mov.b32 	%r203, %f374;
	mov.b32 	%r204, 8;
	// begin inline asm
	shfl.sync.down.b32 %r202, %r203, %r204, %r210, %r211;
	// end inline asm
	add.s32 	%r218, %r186, 8;
	setp.gt.s32 	%p38, %r218, %r210;
	mov.b32 	%f375, %r202;
	add.f32 	%f376, %f374, %f375;
	selp.f32 	%f377, %f374, %f376, %p38;
	mov.b32 	%r208, %f377;
	mov.b32 	%r209, 16;
	// begin inline asm
	shfl.sync.down.b32 %r207, %r208, %r209, %r210, %r211;
	// end inline asm
	add.s32 	%r219, %r186, 16;
	setp.gt.s32 	%p39, %r219, %r210;
	mov.b32 	%f378, %r207;
	add.f32 	%f379, %f377, %f378;
	selp.f32 	%f486, %f377, %f379, %p39;
	setp.ne.s32 	%p40, %r186, 0;
	@%p40 bra 	$L__BB5_24;
	shr.u32 	%r220, %r7, 3;
	and.b32  	%r221, %r220, 124;
	mov.u32 	%r222, _ZZN3cub18CUB_300001_SM_10006detail6reduce18DeviceReduceKernelINS2_10policy_hubIfjN4cuda3std3__44plusIfEEE10Policy1000EN6thrust24THRUST_300001_SM_1000_NS18transform_iteratorINSD_12zip_functionINS7_10multipliesIfEEEENSD_12zip_iteratorINS7_5tupleIJNSD_6detail15normal_iteratorINSD_10device_ptrIdEEEESP_EEEEENSD_11use_defaultESS_EEjS9_fNS7_10__identityEEEvT0_PT3_T1_NS0_13GridEvenShareISY_EET2_T4_E12temp_storage;
	add.s32 	%r223, %r222, %r221;
	st.shared.f32 	[%r223+16], %f486;
$L__BB5_24:
	bar.sync 	0;
	setp.ne.s32 	%p41, %r7, 0;
	@%p41 bra 	$L__BB5_48;
	setp.gt.u32 	%p42, %r6, 32;
	ld.shared.f32 	%f380, [_ZZN3cub18CUB_300001_SM_10006detail6reduce18DeviceReduceKernelINS2_10policy_hubIfjN4cuda3std3__44plusIfEEE10Policy1000EN6thrust24THRUST_300001_SM_1000_NS18transform_iteratorINSD_12zip_functionINS7_10multipliesIfEEEENSD_12zip_iteratorINS7_5tupleIJNSD_6detail15normal_iteratorINSD_10device_ptrIdEEEESP_EEEEENSD_11use_defaultESS_EEjS9_fNS7_10__identityEEEvT0_PT3_T1_NS0_13GridEvenShareISY_EET2_T4_E12temp_storage+20];
	add.f32 	%f381, %f486, %f380;
	selp.f32 	%f382, %f381, %f486, %p42;
	setp.gt.u32 	%p43, %r6, 64;
	ld.shared.f32 	%f383, [_ZZN3cub18CUB_300001_SM_10006detail6reduce18DeviceReduceKernelINS2_10policy_hubIfjN4cuda3std3__44plusIfEEE10Policy1000EN6thrust24THRUST_300001_SM_1000_NS18transform_iteratorINSD_12zip_functionINS7_10multipliesIfEEEENSD_12zip_iteratorINS7_5tupleIJNSD_6detail15normal_iteratorINSD_10device_ptrIdEEEESP_EEEEENSD_11use_defaultESS_EEjS9_fNS7_10__identityEEEvT0_PT3_T1_NS0_13GridEvenShareISY_EET2_T4_E12temp_storage+24];
	add.f32 	%f384, %f383, %f382;
	selp.f32 	%f385, %f384, %f382, %p43;
	setp.gt.u32 	%p44, %r6, 96;
	ld.shared.f32 	%f386, [_ZZN3cub18CUB_300001_SM_10006detail6reduce18DeviceReduceKernelINS2_10policy_hubIfjN4cuda3std3__44plusIfEEE10Policy1000EN6thrust24THRUST_300001_SM_1000_NS18transform_iteratorINSD_12zip_functionINS7_10multipliesIfEEEENSD_12zip_iteratorINS7_5tupleIJNSD_6detail15normal_iteratorINSD_10device_ptrIdEEEESP_EEEEENSD_11use_defaultESS_EEjS9_fNS7_10__identityEEEvT0_PT3_T1_NS0_13GridEvenShareISY_EET2_T4_E12temp_storage+28];
	add.f32 	%f387, %f386, %f385;
	selp.f32 	%f388, %f387, %f385, %p44;
	setp.gt.u32 	%p45, %r6, 128;
	ld.shared.f32 	%f389, [_ZZN3cub18CUB_300001_SM_10006detail6reduce18DeviceReduceKernelINS2_10policy_hubIfjN4cuda3std3__44plusIfEEE10Policy1000EN6thrust24THRUST_300001_SM_1000_NS18transform_iteratorINSD_12zip_functionINS7_10multipliesIfEEEENSD_12zip_iteratorINS7_5tupleIJNSD_6detail15normal_iteratorINSD_10device_ptrIdEEEESP_EEEEENSD_11use_defaultESS_EEjS9_fNS7_10__identityEEEvT0_PT3_T1_NS0_13GridEvenShareISY_EET2_T4_E12temp_storage+32];
	add.f32 	%f390, %f389, %f388;
	selp.f32 	%f391, %f390, %f388, %p45;
	setp.gt.u32 	%p46, %r6, 160;
	ld.shared.f32 	%f392, [_ZZN3cub18CUB_300001_SM_10006detail6reduce18DeviceReduceKernelINS2_10policy_hubIfjN4cuda3std3__44plusIfEEE10Policy1000EN6thrust24THRUST_300001_SM_1000_NS18transform_iteratorINSD_12zip_functionINS7_10multipliesIfEEEENSD_12zip_iteratorINS7_5tupleIJNSD_6detail15normal_iteratorINSD_10device_ptrIdEEEESP_EEEEENSD_11use_defaultESS_EEjS9_fNS7_10__identityEEEvT0_PT3_T1_NS0_13GridEvenShareISY_EET2_T4_E12temp_storage+36];
	add.f32 	%f393, %f392, %f391;
	selp.f32 	%f394, %f393, %f391, %p46;
	setp.gt.u32 	%p47, %r6, 192;
	ld.shared.f32 	%f395, [_ZZN3cub18CUB_300001_SM_10006detail6reduce18DeviceReduceKernelINS2_10policy_hubIfjN4cuda3std3__44plusIfEEE10Policy1000EN6thrust24THRUST_300001_SM_1000_NS18transform_iteratorINSD_12zip_functionINS7_10multipliesIfEEEENSD_12zip_iteratorINS7_5tupleIJNSD_6detail15normal_iteratorINSD_10device_ptrIdEEEESP_EEEEENSD_11use_defaultESS_EEjS9_fNS7_10__identityEEEvT0_PT3_T1_NS0_13GridEvenShareISY_EET2_T4_E12temp_storage+40];
	add.f32 	%f396, %f395, %f394;
	selp.f32 	%f397, %f396, %f394, %p47;
	setp.gt.u32 	%p48, %r6, 224;
	ld.shared.f32 	%f398, [_ZZN3cub18CUB_300001_SM_10006detail6reduce18DeviceReduceKernelINS2_10policy_hubIfjN4cuda3std3__44plusIfEEE10Policy1000EN6thrust24THRUST_300001_SM_1000_NS18transform_iteratorINSD_12zip_functionINS7_10multipliesIfEEEENSD_12zip_iteratorINS7_5tupleIJNSD_6detail15normal_iteratorINSD_10device_ptrIdEEEESP_EEEEENSD_11use_defaultESS_EEjS9_fNS7_10__identityEEEvT0_PT3_T1_NS0_13GridEvenShareISY_EET2_T4_E12temp_storage+44];
	add.f32 	%f399, %f398, %f397;
	selp.f32 	%f400, %f399, %f397, %p48;
	setp.gt.u32 	%p49, %r6, 256;
	ld.shared.f32 	%f401, [_ZZN3cub18CUB_300001_SM_10006detail6reduce18DeviceReduceKernelINS2_10policy_hubIfjN4cuda3std3__44plusIfEEE10Policy1000EN6thrust24THRUST_300001_SM_1000_NS18transform_iteratorINSD_12zip_functionINS7_10multipliesIfEEEENSD_12zip_iteratorINS7_5tupleIJNSD_6detail15normal_iteratorINSD_10device_ptrIdEEEESP_EEEEENSD_11use_defaultESS_EEjS9_fNS7_10__identityEEEvT0_PT3_T1_NS0_13GridEvenShareISY_EET2_T4_E12temp_storage+48];
	add.f32 	%f402, %f401, %f400;
	selp.f32 	%f403, %f402, %f400, %p49;
	setp.gt.u32 	%p50, %r6, 288;
	ld.shared.f32 	%f404, [_ZZN3cub18CUB_300001_SM_10006detail6reduce18DeviceReduceKernelINS2_10policy_hubIfjN4cuda3std3__44plusIfEEE10Policy1000EN6thrust24THRUST_300001_SM_1000_NS18transform_iteratorINSD_12zip_functionINS7_10multipliesIfEEEENSD_12zip_iteratorINS7_5tupleIJNSD_6detail15normal_iteratorINSD_10device_ptrIdEEEESP_EEEEENSD_11use_defaultESS_EEjS9_fNS7_10__identityEEEvT0_PT3_T1_NS0_13GridEvenShareISY_EET2_T4_E12temp_storage+52];
	add.f32 	%f405, %f404, %f403;
	selp.f32 	%f406, %f405, %f403, %p50;
	setp.gt.u32 	%p51, %r6, 320;
	ld.shared.f32 	%f407, [_ZZN3cub18CUB_300001_SM_10006detail6reduce18DeviceReduceKernelINS2_10policy_hubIfjN4cuda3std3__44plusIfEEE10Policy1000EN6thrust24THRUST_300001_SM_1000_NS18transform_iteratorINSD_12zip_functionINS7_10multipliesIfEEEENSD_12zip_iteratorINS7_5tupleIJNSD_6detail15normal_iteratorINSD_10device_ptrIdEEEESP_EEEEENSD_11use_defaultESS_EEjS9_fNS7_10__identityEEEvT0_PT3_T1_NS0_13GridEvenShareISY_EET2_T4_E12temp_storage+56];
	add.f32 	%f408, %f407, %f406;
	selp.f32 	%f409, %f408, %f406, %p51;
	setp.gt.u32 	%p52, %r6, 352;
	ld.shared.f32 	%f410, [_ZZN3cub18CUB_300001_SM_10006detail6reduce18DeviceReduceKernelINS2_10policy_hubIfjN4cuda3std3__44plusIfEEE10Policy1000EN6thrust24THRUST_300001_SM_1000_NS18transform_iteratorINSD_12zip_functionINS7_10multipliesIfEEEENSD_12zip_iteratorINS7_5tupleIJNSD_6detail15normal_iteratorINSD_10device_ptrIdEEEESP_EEEEENSD_11use_defaultESS_EEjS9_fNS7_10__identityEEEvT0_PT3_T1_NS0_13GridEvenShareISY_EET2_T4_E12temp_storage+60];
	add.f32 	%f411, %f410, %f409;
	selp.f32 	%f412, %f411, %f409, %p52;
	setp.gt.u32 	%p53, %r6, 384;
	ld.shared.f32 	%f413, [_ZZN3cub18CUB_300001_SM_10006detail6reduce18DeviceReduceKernelINS2_10policy_hubIfjN4cuda3std3__44plusIfEEE10Policy1000EN6thrust24THRUST_300001_SM_1000_NS18transform_iteratorINSD_12zip_functionINS7_10multipliesIfEEEENSD_12zip_iteratorINS7_5tupleIJNSD_6detail15normal_iteratorINSD_10device_ptrIdEEEESP_EEEEENSD_11use_defaultESS_EEjS9_fNS7_10__identityEEEvT0_PT3_T1_NS0_13GridEvenShareISY_EET2_T4_E12temp_storage+64];
	add.f32 	%f414, %f413, %f412;
	selp.f32 	%f415, %f414, %f412, %p53;
	setp.gt.u32 	%p54, %r6, 416;
	ld.shared.f32 	%f416, [_ZZN3cub18CUB_300001_SM_10006detail6reduce18DeviceReduceKernelINS2_10policy_hubIfjN4cuda3std3__44plusIfEEE10Policy1000EN6thrust24THRUST_300001_SM_1000_NS18transform_iteratorINSD_12zip_functionINS7_10multipliesIfEEEENSD_12zip_iteratorINS7_5tupleIJNSD_6detail15normal_iteratorINSD_10device_ptrIdEEEESP_EEEEENSD_11use_defaultESS_EEjS9_fNS7_10__identityEEEvT0_PT3_T1_NS0_13GridEvenShareISY_EET2_T4_E12temp_storage+68];
	add.f32 	%f417, %f416, %f415;
	selp.f32 	%f418, %f417, %f415, %p54;
	setp.gt.u32 	%p55, %r6, 448;
	ld.shared.f32 	%f419, [_ZZN3cub18CUB_300001_SM_10006detail6reduce18DeviceReduceKernelINS2_10policy_hubIfjN4cuda3std3__44plusIfEEE10Policy1000EN6thrust24THRUST_300001_SM_1000_NS18transform_iteratorINSD_12zip_functionINS7_10multipliesIfEEEENSD_12zip_iteratorINS7_5tupleIJNSD_6detail15normal_iteratorINSD_10device_ptrIdEEEESP_EEEEENSD_11use_defaultESS_EEjS9_fNS7_10__identityEEEvT0_PT3_T1_NS0_13GridEvenShareISY_EET2_T4_E12temp_storage+72];
	add.f32 	%f420, %f419, %f418;
	selp.f32 	%f421, %f420, %f418, %p55;
	setp.gt.u32 	%p56, %r6, 480;
	ld.shared.f32 	%f422, [_ZZN3cub18CUB_300001_SM_10006detail6reduce18DeviceReduceKernelINS2_10policy_hubIfjN4cuda3std3__44plusIfEEE10Policy1000EN6thrust24THRUST_300001_SM_1000_NS18transform_iteratorINSD_12zip_functionINS7_10multipliesIfEEEENSD_12zip_iteratorINS7_5tupleIJNSD_6detail15normal_iteratorINSD_10device_ptrIdEEEESP_EEEEENSD_11use_defaultESS_EEjS9_fNS7_10__identityEEEvT0_PT3_T1_NS0_13GridEvenShareISY_EET2_T4_E12temp_storage+76];
	add.f32 	%f423, %f422, %f421;
	selp.f32 	%f486, %f423, %f421, %p56;
	bra.uni 	$L__BB5_48;
$L__BB5_26:
	mov.u32 	%r35, %tid.x;
	add.s32 	%r72, %r35, %r268;
	mul.wide.u32 	%rd6, %r72, 8;
	add.s64 	%rd7, %rd1, %rd6;
	add.s64 	%rd8, %rd2, %rd6;
	ld.global.f64 	%fd1, [%rd7];
	ld.global.f64 	%fd2, [%rd8];
	cvt.rn.f32.f64 	%f41, %fd1;
	cvt.rn.f32.f64 	%f42, %fd2;
	ld.global.f64 	%fd3, [%rd7+4096];
	ld.global.f64 	%fd4, [%rd8+4096];
	cvt.rn.f32.f64 	%f43, %fd3;
	cvt.rn.f32.f64 	%f44, %fd4;
	mul.f32 	%f45, %f43, %f44;
	ld.global.f64 	%fd5, [%rd7+8192];
	ld.global.f64 	%fd6, [%rd8+8192];
	cvt.rn.f32.f64 	%f46, %fd5;
	cvt.rn.f32.f64 	%f47, %fd6;
	ld.global.f64 	%fd7, [%rd7+12288];
	ld.global.f64 	%fd8, [%rd8+12288];
	cvt.rn.f32.f64 	%f48, %fd7;
	cvt.rn.f32.f64 	%f49, %fd8;
	mul.f32 	%f50, %f48, %f49;
	ld.global.f64 	%fd9, [%rd7+16384];
	ld.global.f64 	%fd10, [%rd8+16384];
	cvt.rn.f32.f64 	%f51, %fd9;
	cvt.rn.f32.f64 	%f52, %fd10;
	ld.global.f64 	%fd11, [%rd7+20480];
	ld.global.f64 	%fd12, [%rd8+20480];
	cvt.rn.f32.f64 	%f53, %fd11;
	cvt.rn.f32.f64 	%f54, %fd12;
	mul.f32 	%f55, %f53, %f54;
	ld.global.f64 	%fd13, [%rd7+24576];
	ld.global.f64 	%fd14, [%rd8+24576];
	cvt.rn.f32.f64 	%f56, %fd13;
	cvt.rn.f32.f64 	%f57, %fd14;
	ld.global.f64 	%fd15, [%rd7+28672];
	ld.global.f64 	%fd16, [%rd8+28672];
	cvt.rn.f32.f64 	%f58, %fd15;
	cvt.rn.f32.f64 	%f59, %fd16;
	mul.f32 	%f60, %f58, %f59;
	ld.global.f64 	%fd17, [%rd7+32768];
	ld.global.f64 	%fd18, [%rd8+32768];
	cvt.rn.f32.f64 	%f61, %fd17;
	cvt.rn.f32.f64 	%f62, %fd18;
	ld.global.f64 	%fd19, [%rd7+36864];
	ld.global.f64 	%fd20, [%rd8+36864];
	cvt.rn.f32.f64 	%f63, %fd19;
	cvt.rn.f32.f64 	%f64, %fd20;
	mul.f32 	%f65, %f63, %f64;
	ld.global.f64 	%fd21, [%rd7+40960];
	ld.global.f64 	%fd22, [%rd8+40960];
	cvt.rn.f32.f64 	%f66, %fd21;
	cvt.rn.f32.f64 	%f67, %fd22;
	ld.global.f64 	%fd23, [%rd7+45056];
	ld.global.f64 	%fd24, [%rd8+45056];
	cvt.rn.f32.f64 	%f68, %fd23;
	cvt.rn.f32.f64 	%f69, %fd24;
	mul.f32 	%f70, %f68, %f69;
	ld.global.f64 	%fd25, [%rd7+49152];
	ld.global.f64 	%fd26, [%rd8+49152];
	cvt.rn.f32.f64 	%f71, %fd25;
	cvt.rn.f32.f64 	%f72, %fd26;
	ld.global.f64 	%fd27, [%rd7+53248];
	ld.global.f64 	%fd28, [%rd8+53248];
	cvt.rn.f32.f64 	%f73, %fd27;
	cvt.rn.f32.f64 	%f74, %fd28;
	mul.f32 	%f75, %f73, %f74;
	ld.global.f64 	%fd29, [%rd7+57344];
	ld.global.f64 	%fd30, [%rd8+57344];
	cvt.rn.f32.f64 	%f76, %fd29;
	cvt.rn.f32.f64 	%f77, %fd30;
	ld.global.f64 	%fd31, [%rd7+61440];
	ld.global.f64 	%fd32, [%rd8+61440];
	cvt.rn.f32.f64 	%f78, %fd31;
	cvt.rn.f32.f64 	%f79, %fd32;
	mul.f32 	%f80, %f78, %f79;
	fma.rn.f32 	%f81, %f41, %f42, %f45;
	fma.rn.f32 	%f82, %f46, %f47, %f50;
	fma.rn.f32 	%f83, %f51, %f52, %f55;
	fma.rn.f32 	%f84, %f56, %f57, %f60;
	fma.rn.f32 	%f85, %f61, %f62, %f65;
	fma.rn.f32 	%f86, %f66, %f67, %f70;
	fma.rn.f32 	%f87, %f71, %f72, %f75;
	fma.rn.f32 	%f88, %f76, %f77, %f80;
	add.f32 	%f89, %f81, %f82;
	add.f32 	%f90, %f83, %f84;
	add.f32 	%f91, %f85, %f86;
	add.f32 	%f92, %f87, %f88;
	add.f32 	%f93, %f89, %f90;
	add.f32 	%f94, %f91, %f92;
	add.f32 	%f485, %f93, %f94;
	setp.lt.u32 	%p2, %r6, %r4;
	@%p2 bra 	$L__BB5_44;
	add.s32 	%r36, %r4, %r268;
	not.b32 	%r74, %r35;
	add.s32 	%r75, %r74, %r1;
	sub.s32 	%r76, %r75, %r4;
	sub.s32 	%r265, %r76, %r268;
	add.s32 	%r77, %r36, %r35;
	add.s32 	%r264, %r77, 4096;
	mov.b32 	%r267, 0;
	mov.u32 	%r266, %r36;
$L__BB5_28:
	add.s32 	%r268, %r268, %r4;
	add.s32 	%r78, %r1, -8192;
	setp.gt.u32 	%p3, %r268, %r78;
	@%p3 bra 	$L__BB5_30;
	add.s32 	%r79, %r35, %r268;
	mul.wide.u32 	%rd9, %r79, 8;
	add.s64 	%rd10, %rd1, %rd9;
	add.s64 	%rd11, %rd2, %rd9;
	ld.global.f64 	%fd33, [%rd10];
	ld.global.f64 	%fd34, [%rd11];
	cvt.rn.f32.f64 	%f95, %fd33;
	cvt.rn.f32.f64 	%f96, %fd34;
	ld.global.f64 	%fd35, [%rd10+4096];
	ld.global.f64 	%fd36, [%rd11+4096];
	cvt.rn.f32.f64 	%f97, %fd35;
	cvt.rn.f32.f64 	%f98, %fd36;
	ld.global.f64 	%fd37, [%rd10+8192];
	ld.global.f64 	%fd38, [%rd11+8192];
	cvt.rn.f32.f64 	%f99, %fd37;
	cvt.rn.f32.f64 	%f100, %fd38;
	mul.f32 	%f101, %f99, %f100;
	ld.global.f64 	%fd39, [%rd10+12288];
	ld.global.f64 	%fd40, [%rd11+12288];
	cvt.rn.f32.f64 	%f102, %fd39;
	cvt.rn.f32.f64 	%f103, %fd40;
	ld.global.f64 	%fd41, [%rd10+16384];
	ld.global.f64 	%fd42, [%rd11+16384];
	cvt.rn.f32.f64 	%f104, %fd41;
	cvt.rn.f32.f64 	%f105, %fd42;
	mul.f32 	%f106, %f104, %f105;
	ld.global.f64 	%fd43, [%rd10+20480];
	ld.global.f64 	%fd44, [%rd11+20480];
	cvt.rn.f32.f64 	%f107, %fd43;
	cvt.rn.f32.f64 	%f108, %fd44;
	ld.global.f64 	%fd45, [%rd10+24576];
	ld.global.f64 	%fd46, [%rd11+24576];
	cvt.rn.f32.f64 	%f109, %fd45;
	cvt.rn.f32.f64 	%f110, %fd46;
	mul.f32 	%f111, %f109, %f110;
	ld.global.f64 	%fd47, [%rd10+28672];
	ld.global.f64 	%fd48, [%rd11+28672];
	cvt.rn.f32.f64 	%f112, %fd47;
	cvt.rn.f32.f64 	%f113, %fd48;
	ld.global.f64 	%fd49, [%rd10+32768];
	ld.global.f64 	%fd50, [%rd11+32768];
	cvt.rn.f32.f64 	%f114, %fd49;
	cvt.rn.f32.f64 	%f115, %fd50;
	mul.f32 	%f116, %f114, %f115;
	ld.global.f64 	%fd51, [%rd10+36864];
	ld.global.f64 	%fd52, [%rd11+36864];
	cvt.rn.f32.f64 	%f117, %fd51;
	cvt.rn.f32.f64 	%f118, %fd52;
	ld.global.f64 	%fd53, [%rd10+40960];
	ld.global.f64 	%fd54, [%rd11+40960];
	cvt.rn.f32.f64 	%f119, %fd53;
	cvt.rn.f32.f64 	%f120, %fd54;
	mul.f32 	%f121, %f119, %f120;
	ld.global.f64 	%fd55, [%rd10+45056];
	ld.global.f64 	%fd56, [%rd11+45056];
	cvt.rn.f32.f64 	%f122, %fd55;
	cvt.rn.f32.f64 	%f123, %fd56;
	ld.global.f64 	%fd57, [%rd10+49152];
	ld.global.f64 	%fd58, [%rd11+49152];
	cvt.rn.f32.f64 	%f124, %fd57;
	cvt.rn.f32.f64 	%f125, %fd58;
	mul.f32 	%f126, %f124, %f125;
	ld.global.f64 	%fd59, [%rd10+53248];
	ld.global.f64 	%fd60, [%rd11+53248];
	cvt.rn.f32.f64 	%f127, %fd59;
	cvt.rn.f32.f64 	%f128, %fd60;
	ld.global.f64 	%fd61, [%rd10+57344];
	ld.global.f64 	%fd62, [%rd11+57344];
	cvt.rn.f32.f64 	%f129, %fd61;
	cvt.rn.f32.f64 	%f130, %fd62;
	mul.f32 	%f131, %f129, %f130;
	ld.global.f64 	%fd63, [%rd10+61440];
	ld.global.f64 	%fd64, [%rd11+61440];
	cvt.rn.f32.f64 	%f132, %fd63;
	cvt.rn.f32.f64 	%f133, %fd64;
	fma.rn.f32 	%f134, %f95, %f96, %f485;
	fma.rn.f32 	%f135, %f97, %f98, %f101;
	fma.rn.f32 	%f136, %f102, %f103, %f106;
	fma.rn.f32 	%f137, %f107, %f108, %f111;
	fma.rn.f32 	%f138, %f112, %f113, %f116;
	fma.rn.f32 	%f139, %f117, %f118, %f121;
	fma.rn.f32 	%f140, %f122, %f123, %f126;
	fma.rn.f32 	%f141, %f127, %f128, %f131;
	add.f32 	%f142, %f134, %f135;
	add.f32 	%f143, %f136, %f137;
	add.f32 	%f144, %f138, %f139;
	add.f32 	%f145, %f140, %f141;
	add.f32 	%f146, %f142, %f143;
	add.f32 	%f147, %f144, %f145;
	add.f32 	%f148, %f146, %f147;
	fma.rn.f32 	%f485, %f132, %f133, %f148;
	sub.s32 	%r80, %r1, %r268;
	setp.lt.u32 	%p4, %r80, %r4;
	add.s32 	%r267, %r267, 1;
	add.s32 	%r266, %r266, %r4;
	sub.s32 	%r265, %r265, %r4;
	add.s32 	%r264, %r264, %r4;
	@%p4 bra 	$L__BB5_44;
	bra.uni 	$L__BB5_28;
$L__BB5_30:
	setp.le.u32 	%p5, %r1, %r268;
	sub.s32 	%r81, %r1, %r268;
	setp.ge.s32 	%p6, %r35, %r81;
	or.pred  	%p7, %p5, %p6;
	@%p7 bra 	$L__BB5_44;
	not.b32 	%r83, %r35;
	add.s32 	%r84, %r1, %r83;
	sub.s32 	%r85, %r84, %r36;
	mul.lo.s32 	%r86, %r2, %r267;
	shl.b32 	%r87, %r86, 13;
	sub.s32 	%r88, %r85, %r87;
	shr.u32 	%r89, %r88, 9;
	add.s32 	%r49, %r89, 1;
	and.b32  	%r50, %r49, 15;
	setp.lt.u32 	%p8, %r88, 7680;
	mov.u32 	%r273, %r35;
	@%p8 bra 	$L__BB5_35;
	or.b32  	%r271, %r35, 4096;
	shr.u32 	%r90, %r265, 9;
	add.s32 	%r91, %r90, 1;
	and.b32  	%r92, %r91, 16777200;
	neg.s32 	%r269, %r92;
$L__BB5_33:
	.pragma "nounroll";
	add.s32 	%r93, %r264, -4096;
	mul.wide.u32 	%rd12, %r93, 8;
	add.s64 	%rd13, %rd1, %rd12;
	add.s64 	%rd14, %rd2, %rd12;
	ld.global.f64 	%fd65, [%rd13];
	ld.global.f64 	%fd66, [%rd14];
	cvt.rn.f32.f64 	%f150, %fd65;
	cvt.rn.f32.f64 	%f151, %fd66;
	fma.rn.f32 	%f152, %f150, %f151, %f485;
	add.s32 	%r94, %r264, -3584;
	mul.wide.u32 	%rd15, %r94, 8;
	add.s64 	%rd16, %rd1, %rd15;
	add.s64 	%rd17, %rd2, %rd15;
	ld.global.f64 	%fd67, [%rd16];
	ld.global.f64 	%fd68, [%rd17];
	cvt.rn.f32.f64 	%f153, %fd67;
	cvt.rn.f32.f64 	%f154, %fd68;
	fma.rn.f32 	%f155, %f153, %f154, %f152;
	add.s32 	%r95, %r264, -3072;
	mul.wide.u32 	%rd18, %r95, 8;
	add.s64 	%rd19, %rd1, %rd18;
	add.s64 	%rd20, %rd2, %rd18;
	ld.global.f64 	%fd69, [%rd19];
	ld.global.f64 	%fd70, [%rd20];
	cvt.rn.f32.f64 	%f156, %fd69;
	cvt.rn.f32.f64 	%f157, %fd70;
	fma.rn.f32 	%f158, %f156, %f157, %f155;
	add.s32 	%r96, %r264, -2560;
	mul.wide.u32 	%rd21, %r96, 8;
	add.s64 	%rd22, %rd1, %rd21;
	add.s64 	%rd23, %rd2, %rd21;
	ld.global.f64 	%fd71, [%rd22];
	ld.global.f64 	%fd72, [%rd23];
	cvt.rn.f32.f64 	%f159, %fd71;
	cvt.rn.f32.f64 	%f160, %fd72;
	fma.rn.f32 	%f161, %f159, %f160, %f158;
	add.s32 	%r97, %r264, -2048;
	mul.wide.u32 	%rd24, %r97, 8;
	add.s64 	%rd25, %rd1, %rd24;
	add.s64 	%rd26, %rd2, %rd24;
	ld.global.f64 	%fd73, [%rd25];
	ld.global.f64 	%fd74, [%rd26];
	cvt.rn.f32.f64 	%f162, %fd73;
	cvt.rn.f32.f64 	%f163, %fd74;
	fma.rn.f32 	%f164, %f162, %f163, %f161;
	add.s32 	%r98, %r264, -1536;
	mul.wide.u32 	%rd27, %r98, 8;
	add.s64 	%rd28, %rd1, %rd27;
	add.s64 	%rd29, %rd2, %rd27;
	ld.global.f64 	%fd75, [%rd28];
	ld.global.f64 	%fd76, [%rd29];
	cvt.rn.f32.f64 	%f165, %fd75;
	cvt.rn.f32.f64 	%f166, %fd76;
	fma.rn.f32 	%f167, %f165, %f166, %f164;
	add.s32 	%r99, %r264, -1024;
	mul.wide.u32 	%rd30, %r99, 8;
	add.s64 	%rd31, %rd1, %rd30;
	add.s64 	%rd32, %rd2, %rd30;
	ld.global.f64 	%fd77, [%rd31];
	ld.global.f64 	%fd78, [%rd32];
	cvt.rn.f32.f64 	%f168, %fd77;
	cvt.rn.f32.f64 	%f169, %fd78;
	fma.rn.f32 	%f170, %f168, %f169, %f167;
	add.s32 	%r100, %r264, 3584;
	add.s32 	%r101, %r264, -512;
	mul.wide.u32 	%rd33, %r101, 8;
	add.s64 	%rd34, %rd1, %rd33;
	add.s64 	%rd35, %rd2, %rd33;
	ld.global.f64 	%fd79, [%rd34];
	ld.global.f64 	%fd80, [%rd35];
	cvt.rn.f32.f64 	%f171, %fd79;
	cvt.rn.f32.f64 	%f172, %fd80;
	fma.rn.f32 	%f173, %f171, %f172, %f170;
	mul.wide.u32 	%rd36, %r264, 8;
	add.s64 	%rd37, %rd1, %rd36;
	add.s64 	%rd38, %rd2, %rd36;
	ld.global.f64 	%fd81, [%rd37];
	ld.global.f64 	%fd82, [%rd38];
	cvt.rn.f32.f64 	%f174, %fd81;
	cvt.rn.f32.f64 	%f175, %fd82;
	fma.rn.f32 	%f176, %f174, %f175, %f173;
	add.s32 	%r102, %r264, 512;
	mul.wide.u32 	%rd39, %r102, 8;
	add.s64 	%rd40, %rd1, %rd39;
	add.s64 	%rd41, %rd2, %rd39;
	ld.global.f64 	%fd83, [%rd40];
	ld.global.f64 	%fd84, [%rd41];
	cvt.rn.f32.f64 	%f177, %fd83;
	cvt.rn.f32.f64 	%f178, %fd84;
	fma.rn.f32 	%f179, %f177, %f178, %f176;
	add.s32 	%r103, %r264, 1024;
	mul.wide.u32 	%rd42, %r103, 8;
	add.s64 	%rd43, %rd1, %rd42;
	add.s64 	%rd44, %rd2, %rd42;
	ld.global.f64 	%fd85, [%rd43];
	ld.global.f64 	%fd86, [%rd44];
	cvt.rn.f32.f64 	%f180, %fd85;
	cvt.rn.f32.f64 	%f181, %fd86;
	fma.rn.f32 	%f182, %f180, %f181, %f179;
	add.s32 	%r104, %r264, 1536;
	mul.wide.u32 	%rd45, %r104, 8;
	add.s64 	%rd46, %rd1, %rd45;
	add.s64 	%rd47, %rd2, %rd45;
	ld.global.f64 	%fd87, [%rd46];
	ld.global.f64 	%fd88, [%rd47];
	cvt.rn.f32.f64 	%f183, %fd87;
	cvt.rn.f32.f64 	%f184, %fd88;
	fma.rn.f32 	%f185, %f183, %f184, %f182;
	add.s32 	%r105, %r264, 2048;
	mul.wide.u32 	%rd48, %r105, 8;
	add.s64 	%rd49, %rd1, %rd48;
	add.s64 	%rd50, %rd2, %rd48;
	ld.global.f64 	%fd89, [%rd49];
	ld.global.f64 	%fd90, [%rd50];
	cvt.rn.f32.f64 	%f186, %fd89;
	cvt.rn.f32.f64 	%f187, %fd90;
	fma.rn.f32 	%f188, %f186, %f187, %f185;
	add.s32 	%r106, %r264, 2560;
	mul.wide.u32 	%rd51, %r106, 8;
	add.s64 	%rd52, %rd1, %rd51;
	add.s64 	%rd53, %rd2, %rd51;
	ld.global.f64 	%fd91, [%rd52];
	ld.global.f64 	%fd92, [%rd53];
	cvt.rn.f32.f64 	%f189, %fd91;
	cvt.rn.f32.f64 	%f190, %fd92;
	fma.rn.f32 	%f191, %f189, %f190, %f188;
	add.s32 	%r107, %r264, 3072;
	mul.wide.u32 	%rd54, %r107, 8;
	add.s64 	%rd55, %rd1, %rd54;
	add.s64 	%rd56, %rd2, %rd54;
	ld.global.f64 	%fd93, [%rd55];
	ld.global.f64 	%fd94, [%rd56];
	cvt.rn.f32.f64 	%f192, %fd93;
	cvt.rn.f32.f64 	%f193, %fd94;
	fma.rn.f32 	%f194, %f192, %f193, %f191;
	mul.wide.u32 	%rd57, %r100, 8;
	add.s64 	%rd58, %rd1, %rd57;
	add.s64 	%rd59, %rd2, %rd57;
	ld.global.f64 	%fd95, [%rd58];
	ld.global.f64 	%fd96, [%rd59];
	cvt.rn.f32.f64 	%f195, %fd95;
	cvt.rn.f32.f64 	%f196, %fd96;
	fma.rn.f32 	%f485, %f195, %f196, %f194;
	add.s32 	%r271, %r271, 8192;
	add.s32 	%r264, %r264, 8192;
	add.s32 	%r269, %r269, 16;
	setp.ne.s32 	%p9, %r269, 0;
	@%p9 bra 	$L__BB5_33;
	add.s32 	%r273, %r271, -4096;
$L__BB5_35:
	setp.eq.s32 	%p10, %r50, 0;
	@%p10 bra 	$L__BB5_44;
	and.b32  	%r61, %r49, 7;
	setp.lt.u32 	%p11, %r50, 8;
	@%p11 bra 	$L__BB5_38;
	add.s32 	%r108, %r273, %r268;
	mul.wide.u32 	%rd60, %r108, 8;
	add.s64 	%rd61, %rd1, %rd60;
	add.s64 	%rd62, %rd2, %rd60;
	ld.global.f64 	%fd97, [%rd61];
	ld.global.f64 	%fd98, [%rd62];
	cvt.rn.f32.f64 	%f198, %fd97;
	cvt.rn.f32.f64 	%f199, %fd98;
	fma.rn.f32 	%f200, %f198, %f199, %f485;
	add.s32 	%r109, %r108, 512;
	mul.wide.u32 	%rd63, %r109, 8;
	add.s64 	%rd64, %rd1, %rd63;
	add.s64 	%rd65, %rd2, %rd63;
	ld.global.f64 	%fd99, [%rd64];
	ld.global.f64 	%fd100, [%rd65];
	cvt.rn.f32.f64 	%f201, %fd99;
	cvt.rn.f32.f64 	%f202, %fd100;
	fma.rn.f32 	%f203, %f201, %f202, %f200;
	add.s32 	%r110, %r108, 1024;
	mul.wide.u32 	%rd66, %r110, 8;
	add.s64 	%rd67, %rd1, %rd66;
	add.s64 	%rd68, %rd2, %rd66;
	ld.global.f64 	%fd101, [%rd67];
	ld.global.f64 	%fd102, [%rd68];
	cvt.rn.f32.f64 	%f204, %fd101;
	cvt.rn.f32.f64 	%f205, %fd102;
	fma.rn.f32 	%f206, %f204, %f205, %f203;
	add.s32 	%r111, %r108, 1536;
	mul.wide.u32 	%rd69, %r111, 8;
	add.s64 	%rd70, %rd1, %rd69;
	add.s64 	%rd71, %rd2, %rd69;
	ld.global.f64 	%fd103, [%rd70];
	ld.global.f64 	%fd104, [%rd71];
	cvt.rn.f32.f64 	%f207, %fd103;
	cvt.rn.f32.f64 	%f208, %fd104;
	fma.rn.f32 	%f209, %f207, %f208, %f206;
	add.s32 	%r112, %r108, 2048;
	mul.wide.u32 	%rd72, %r112, 8;
	add.s64 	%rd73, %rd1, %rd72;
	add.s64 	%rd74, %rd2, %rd72;
	ld.global.f64 	%fd105, [%rd73];
	ld.global.f64 	%fd106, [%rd74];
	cvt.rn.f32.f64 	%f210, %fd105;
	cvt.rn.f32.f64 	%f211, %fd106;
	fma.rn.f32 	%f212, %f210, %f211, %f209;
	add.s32 	%r113, %r108, 2560;
	mul.wide.u32 	%rd75, %r113, 8;
	add.s64 	%rd76, %rd1, %rd75;
	add.s64 	%rd77, %rd2, %rd75;
	ld.global.f64 	%fd107, [%rd76];
	ld.global.f64 	%fd108, [%rd77];
	cvt.rn.f32.f64 	%f213, %fd107;
	cvt.rn.f32.f64 	%f214, %fd108;
	fma.rn.f32 	%f215, %f213, %f214, %f212;
	add.s32 	%r114, %r108, 3072;
	mul.wide.u32 	%rd78, %r114, 8;
	add.s64 	%rd79, %rd1, %rd78;
	add.s64 	%rd80, %rd2, %rd78;
	ld.global.f64 	%fd109, [%rd79];
	ld.global.f64 	%fd110, [%rd80];
	cvt.rn.f32.f64 	%f216, %fd109;
	cvt.rn.f32.f64 	%f217, %fd110;
	fma.rn.f32 	%f218, %f216, %f217, %f215;
	add.s32 	%r115, %r108, 3584;
	mul.wide.u32 	%rd81, %r115, 8;
	add.s64 	%rd82, %rd1, %rd81;
	add.s64 	%rd83, %rd2, %rd81;
	ld.global.f64 	%fd111, [%rd82];
	ld.global.f64 	%fd112, [%rd83];
	cvt.rn.f32.f64 	%f219, %fd111;
	cvt.rn.f32.f64 	%f220, %fd112;
	fma.rn.f32 	%f485, %f219, %f220, %f218;
	add.s32 	%r273, %r273, 4096;
$L__BB5_38:
	setp.eq.s32 	%p12, %r61, 0;
	@%p12 bra 	$L__BB5_44;
	setp.lt.u32 	%p13, %r61, 4;
	@%p13 bra 	$L__BB5_41;
	add.s32 	%r116, %r273, %r268;
	mul.wide.u32 	%rd84, %r116, 8;
	add.s64 	%rd85, %rd1, %rd84;
	add.s64 	%rd86, %rd2, %rd84;
	ld.global.f64 	%fd113, [%rd85];
	ld.global.f64 	%fd114, [%rd86];
	cvt.rn.f32.f64 	%f222, %fd113;
	cvt.rn.f32.f64 	%f223, %fd114;
	fma.rn.f32 	%f224, %f222, %f223, %f485;
	add.s32 	%r117, %r116, 512;
	mul.wide.u32 	%rd87, %r117, 8;
	add.s64 	%rd88, %rd1, %rd87;
	add.s64 	%rd89, %rd2, %rd87;
	ld.global.f64 	%fd115, [%rd88];
	ld.global.f64 	%fd116, [%rd89];
	cvt.rn.f32.f64 	%f225, %fd115;
	cvt.rn.f32.f64 	%f226, %fd116;
	fma.rn.f32 	%f227, %f225, %f226, %f224;
	add.s32 	%r118, %r116, 1024;
	mul.wide.u32 	%rd90, %r118, 8;
	add.s64 	%rd91, %rd1, %rd90;
	add.s64 	%rd92, %rd2, %rd90;
	ld.global.f64 	%fd117, [%rd91];
	ld.global.f64 	%fd118, [%rd92];
	cvt.rn.f32.f64 	%f228, %fd117;
	cvt.rn.f32.f64 	%f229, %fd118;
	fma.rn.f32 	%f230, %f228, %f229, %f227;
	add.s32 	%r119, %r116, 1536;
	mul.wide.u32 	%rd93, %r119, 8;
	add.s64 	%rd94, %rd1, %rd93;
	add.s64 	%rd95, %rd2, %rd93;
	ld.global.f64 	%fd119, [%rd94];
	ld.global.f64 	%fd120, [%rd95];
	cvt.rn.f32.f64 	%f231, %fd119;
	cvt.rn.f32.f64 	%f232, %fd120;
	fma.rn.f32 	%f485, %f231, %f232, %f230;
	add.s32 	%r273, %r273, 2048;
$L__BB5_41:
	and.b32  	%r120, %r49, 3;
	setp.eq.s32 	%p14, %r120, 0;
	@%p14 bra 	$L__BB5_44;
	add.s32 	%r276, %r273, %r266;
	cvt.u16.u32 	%rs1, %r265;
	shr.u16 	%rs2, %rs1, 9;
	add.s16 	%rs3, %rs2, 1;
	cvt.u32.u16 	%r121, %rs3;
	and.b32  	%r122, %r121, 3;
	neg.s32 	%r275, %r122;
$L__BB5_43:
	.pragma "nounroll";
	mul.wide.u32 	%rd96, %r276, 8;
	add.s64 	%rd97, %rd1, %rd96;
	add.s64 	%rd98, %rd2, %rd96;
	ld.global.f64 	%fd121, [%rd97];
	ld.global.f64 	%fd122, [%rd98];
	cvt.rn.f32.f64 	%f233, %fd121;
	cvt.rn.f32.f64 	%f234, %fd122;
	fma.rn.f32 	%f485, %f233, %f234, %f485;
	add.s32 	%r276, %r276, 512;
	add.s32 	%r275, %r275, 1;
	setp.ne.s32 	%p15, %r275, 0;
	@%p15 bra 	$L__BB5_43;
$L__BB5_44:
	// begin inline asm
	mov.u32 %r123, %laneid;
	// end inline asm
	mov.b32 	%r125, %f485;
	mov.b32 	%r126, 1;
	mov.b32 	%r147, 31;
	mov.b32 	%r148, -1;
	// begin inline asm
	shfl.sync.down.b32 %r124, %r125, %r126, %r147, %r148;
	// end inline asm
	setp.gt.s32 	%p16, %r123, 30;
	mov.b32 	%f235, %r124;
	add.f32 	%f236, %f485, %f235;
	selp.f32 	%f237, %f485, %f236, %p16;
	mov.b32 	%r130, %f237;
	mov.b32 	%r131, 2;
	// begin inline asm
	shfl.sync.down.b32 %r129, %r130, %r131, %r147, %r148;
	// end inline asm
	setp.gt.s32 	%p17, %r123, 29;
	mov.b32 	%f238, %r129;
	add.f32 	%f239, %f237, %f238;
	selp.f32 	%f240, %f237, %f239, %p17;
	mov.b32 	%r135, %f240;
	mov.b32 	%r136, 4;
	// begin inline asm
	shfl.sync.down.b32 %r134, %r135, %r136, %r147, %r148;
	// end inline asm
	setp.gt.s32 	%p18, %r123, 27;
	mov.b32 	%f241, %r134;
	add.f32 	%f242, %f240, %f241;
	selp.f32 	%f243, %f240, %f242, %p18;
	mov.b32 	%r140, %f243;
	mov.b32 	%r141, 8;
	// begin inline asm
	shfl.sync.down.b32 %r139, %r140, %r141, %r147, %r148;
	// end inline asm
	setp.gt.s32 	%p19, %r123, 23;
	mov.b32 	%f244, %r139;
	add.f32 	%f245, %f243, %f244;
	selp.f32 	%f246, %f243, %f245, %p19;
	mov.b32 	%r145, %f246;
	mov.b32 	%r146, 16;
	// begin inline asm
	shfl.sync.down.b32 %r144, %r145, %r146, %r147, %r148;
	// end inline asm
	setp.gt.s32 	%p20, %r123, 15;
	mov.b32 	%f247, %r144;
	add.f32 	%f37, %f246, %f247;
	selp.f32 	%f486, %f246, %f37, %p20;
	setp.ne.s32 	%p21, %r123, 0;
	@%p21 bra 	$L__BB5_46;
	shr.u32 	%r149, %r35, 3;
	and.b32  	%r150, %r149, 124;
	mov.u32 	%r151, _ZZN3cub18CUB_300001_SM_10006detail6reduce18DeviceReduceKernelINS2_10policy_hubIfjN4cuda3std3__44plusIfEEE10Policy1000EN6thrust24THRUST_300001_SM_1000_NS18transform_iteratorINSD_12zip_functionINS7_10multipliesIfEEEENSD_12zip_iteratorINS7_5tupleIJNSD_6detail15normal_iteratorINSD_10device_ptrIdEEEESP_EEEEENSD_11use_defaultESS_EEjS9_fNS7_10__identityEEEvT0_PT3_T1_NS0_13GridEvenShareISY_EET2_T4_E12temp_storage;
	add.s32 	%r152, %r151, %r150;
	st.shared.f32 	[%r152+16], %f37;
$L__BB5_46:
	bar.sync 	0;
	setp.ne.s32 	%p22, %r35, 0;
	@%p22 bra 	$L__BB5_48;
	ld.shared.f32 	%f248, [_ZZN3cub18CUB_300001_SM_10006detail6reduce18DeviceReduceKernelINS2_10policy_hubIfjN4cuda3std3__44plusIfEEE10Policy1000EN6thrust24THRUST_300001_SM_1000_NS18transform_iteratorINSD_12zip_functionINS7_10multipliesIfEEEENSD_12zip_iteratorINS7_5tupleIJNSD_6detail15normal_iteratorINSD_10device_ptrIdEEEESP_EEEEENSD_11use_defaultESS_EEjS9_fNS7_10__identityEEEvT0_PT3_T1_NS0_13GridEvenShareISY_EET2_T4_E12temp_storage+20];
	add.f32 	%f249, %f486, %f248;
	ld.shared.f32 	%f250, [_ZZN3cub18CUB_300001_SM_10006detail6reduce18DeviceReduceKernelINS2_10policy_hubIfjN4cuda3std3__44plusIfEEE10Policy1000EN6thrust24THRUST_300001_SM_1000_NS18transform_iteratorINSD_12zip_functionINS7_10multipliesIfEEEENSD_12zip_iteratorINS7_5tupleIJNSD_6detail15normal_iteratorINSD_10device_ptrIdEEEESP_EEEEENSD_11use_defaultESS_EEjS9_fNS7_10__identityEEEvT0_PT3_T1_NS0_13GridEvenShareISY_EET2_T4_E12temp_storage+24];
	add.f32 	%f251, %f249, %f250;
	ld.shared.f32 	%f252, [_ZZN3cub18CUB_300001_SM_10006detail6reduce18DeviceReduceKernelINS2_10policy_hubIfjN4cuda3std3__44plusIfEEE10Policy1000EN6thrust24THRUST_300001_SM_1000_NS18transform_iteratorINSD_12zip_functionINS7_10multipliesIfEEEENSD_12zip_iteratorINS7_5tupleIJNSD_6detail15normal_iteratorINSD_10device_ptrIdEEEESP_EEEEENSD_11use_defaultESS_EEjS9_fNS7_10__identityEEEvT0_PT3_T1_NS0_13GridEvenShareISY_EET2_T4_E12temp_storage+28];
	add.f32 	%f253, %f251, %f252;
	ld.shared.f32 	%f254, [_ZZN3cub18CUB_300001_SM_10006detail6reduce18DeviceReduceKernelINS2_10policy_hubIfjN4cuda3std3__44plusIfEEE10Policy1000EN6thrust24THRUST_300001_SM_1000_NS18transform_iteratorINSD_12zip_functionINS7_10multipliesIfEEEENSD_12zip_iteratorINS7_5tupleIJNSD_6detail15normal_iteratorINSD_10device_ptrIdEEEESP_EEEEENSD_11use_defaultESS_EEjS9_fNS7_10__identityEEEvT0_PT3_T1_NS0_13GridEvenShareISY_EET2_T4_E12temp_storage+32];
	add.f32 	%f255, %f253, %f254;
	ld.shared.f32 	%f256, [_ZZN3cub18CUB_300001_SM_10006detail6reduce18DeviceReduceKernelINS2_10policy_hubIfjN4cuda3std3__44plusIfEEE10Policy1000EN6thrust24THRUST_300001_SM_1000_NS18transform_iteratorINSD_12zip_functionINS7_10multipliesIfEEEENSD_12zip_iteratorINS7_5tupleIJNSD_6detail15normal_iteratorINSD_10device_ptrIdEEEESP_EEEEENSD_11use_defaultESS_EEjS9_fNS7_10__identityEEEvT0_PT3_T1_NS0_13GridEvenShareISY_EET2_T4_E12temp_storage+36];
	add.f32 	%f257, %f255, %f256;
	ld.shared.f32 	%f258, [_ZZN3cub18CUB_300001_SM_10006detail6reduce18DeviceReduceKernelINS2_10policy_hubIfjN4cuda3std3__44plusIfEEE10Policy1000EN6thrust24THRUST_300001_SM_1000_NS18transform_iteratorINSD_12zip_functionINS7_10multipliesIfEEEENSD_12zip_iteratorINS7_5tupleIJNSD_6detail15normal_iteratorINSD_10device_ptrIdEEEESP_EEEEENSD_11use_defaultESS_EEjS9_fNS7_10__identityEEEvT0_PT3_T1_NS0_13GridEvenShareISY_EET2_T4_E12temp_storage+40];
	add.f32 	%f259, %f257, %f258;
	ld.shared.f32 	%f260, [_ZZN3cub18CUB_300001_SM_10006detail6reduce18DeviceReduceKernelINS2_10policy_hubIfjN4cuda3std3__44plusIfEEE10Policy1000EN6thrust24THRUST_300001_SM_1000_NS18transform_iteratorINSD_12zip_functionINS7_10multipliesIfEEEENSD_12zip_iteratorINS7_5tupleIJNSD_6detail15normal_iteratorINSD_10device_ptrIdEEEESP_EEEEENSD_11use_defaultESS_EEjS9_fNS7_10__identityEEEvT0_PT3_T1_NS0_13GridEvenShareISY_EET2_T4_E12temp_storage+44];
	add.f32 	%f261, %f259, %f260;
	ld.shared.f32 	%f262, [_ZZN3cub18CUB_300001_SM_10006detail6reduce18DeviceReduceKernelINS2_10policy_hubIfjN4cuda3std3__44plusIfEEE10Policy1000EN6thrust24THRUST_300001_SM_1000_NS18transform_iteratorINSD_12zip_functionINS7_10multipliesIfEEEENSD_12zip_iteratorINS7_5tupleIJNSD_6detail15normal_iteratorINSD_10device_ptrIdEEEESP_EEEEENSD_11use_defaultESS_EEjS9_fNS7_10__identityEEEvT0_PT3_T1_NS0_13GridEvenShareISY_EET2_T4_E12temp_storage+48];
	add.f32 	%f263, %f261, %f262;
	ld.shared.f32 	%f264, [_ZZN3cub18CUB_300001_SM_10006detail6reduce18DeviceReduceKernelINS2_10policy_hubIfjN4cuda3std3__44plusIfEEE10Policy1000EN6thrust24THRUST_300001_SM_1000_NS18transform_iteratorINSD_12zip_functionINS7_10multipliesIfEEEENSD_12zip_iteratorINS7_5tupleIJNSD_6detail15normal_iteratorINSD_10device_ptrIdEEEESP_EEEEENSD_11use_defaultESS_EEjS9_fNS7_10__identityEEEvT0_PT3_T1_NS0_13GridEvenShareISY_EET2_T4_E12temp_storage+52];
	add.f32 	%f265, %f263, %f264;
	ld.shared.f32 	%f266, [_ZZN3cub18CUB_300001_SM_10006detail6reduce18DeviceReduceKernelINS2_10policy_hubIfjN4cuda3std3__44plusIfEEE10Policy1000EN6thrust24THRUST_300001_SM_1000_NS18transform_iteratorINSD_12zip_functionINS7_10multipliesIfEEEENSD_12zip_iteratorINS7_5tupleIJNSD_6detail15normal_iteratorINSD_10device_ptrIdEEEESP_EEEEENSD_11use_defaultESS_EEjS9_fNS7_10__identityEEEvT0_PT3_T1_NS0_13GridEvenShareISY_EET2_T4_E12temp_storage+56];
	add.f32 	%f267, %f265, %f266;
	ld.shared.f32 	%f268, [_ZZN3cub18CUB_300001_SM_10006detail6reduce18DeviceReduceKernelINS2_10policy_hubIfjN4cuda3std3__44plusIfEEE10Policy1000EN6thrust24THRUST_300001_SM_1000_NS18transform_iteratorINSD_12zip_functionINS7_10multipliesIfEEEENSD_12zip_iteratorINS7_5tupleIJNSD_6detail15normal_iteratorINSD_10device_ptrIdEEEESP_EEEEENSD_11use_defaultESS_EEjS9_fNS7_10__identityEEEvT0_PT3_T1_NS0_13GridEvenShareISY_EET2_T4_E12temp_storage+60];
	add.f32 	%f269, %f267, %f268;
	ld.shared.f32 	%f270, [_ZZN3cub18CUB_300001_SM_10006detail6reduce18DeviceReduceKernelINS2_10policy_hubIfjN4cuda3std3__44plusIfEEE10Policy1000EN6thrust24THRUST_300001_SM_1000_NS18transform_iteratorINSD_12zip_functionINS7_10multipliesIfEEEENSD_12zip_iteratorINS7_5tupleIJNSD_6detail15normal_iteratorINSD_10device_ptrIdEEEESP_EEEEENSD_11use_defaultESS_EEjS9_fNS7_10__identityEEEvT0_PT3_T1_NS0_13GridEvenShareISY_EET2_T4_E12temp_storage+64];
	add.f32 	%f271, %f269, %f270;
	ld.shared.f32 	%f272, [_ZZN3cub18CUB_300001_SM_10006detail6reduce18DeviceReduceKernelINS2_10policy_hubIfjN4cuda3std3__44plusIfEEE10Policy1000EN6thrust24THRUST_300001_SM_1000_NS18transform_iteratorINSD_12zip_functionINS7_10multipliesIfEEEENSD_12zip_iteratorINS7_5tupleIJNSD_6detail15normal_iteratorINSD_10device_ptrIdEEEESP_EEEEENSD_11use_defaultESS_EEjS9_fNS7_10__identityEEEvT0_PT3_T1_NS0_13GridEvenShareISY_EET2_T4_E12temp_storage+68];
	add.f32 	%f273, %f271, %f272;
	ld.shared.f32 	%f274, [_ZZN3cub18CUB_300001_SM_10006detail6reduce18DeviceReduceKernelINS2_10policy_hubIfjN4cuda3std3__44plusIfEEE10Policy1000EN6thrust24THRUST_300001_SM_1000_NS18transform_iteratorINSD_12zip_functionINS7_10multipliesIfEEEENSD_12zip_iteratorINS7_5tupleIJNSD_6detail15normal_iteratorINSD_10device_ptrIdEEEESP_EEEEENSD_11use_defaultESS_EEjS9_fNS7_10__identityEEEvT0_PT3_T1_NS0_13GridEvenShareISY_EET2_T4_E12temp_storage+72];
	add.f32 	%f275, %f273, %f274;
	ld.shared.f32 	%f276, [_ZZN3cub18CUB_300001_SM_10006detail6reduce18DeviceReduceKernelINS2_10policy_hubIfjN4cuda3std3__44plusIfEEE10Policy1000EN6thrust24THRUST_300001_SM_1000_NS18transform_iteratorINSD_12zip_functionINS7_10multipliesIfEEEENSD_12zip_iteratorINS7_5tupleIJNSD_6detail15normal_iteratorINSD_10device_ptrIdEEEESP_EEEEENSD_11use_defaultESS_EEjS9_fNS7_10__identityEEEvT0_PT3_T1_NS0_13GridEvenShareISY_EET2_T4_E12temp_storage+76];
	add.f32 	%f486, %f275, %f276;
$L__BB5_48:
	mov.u32 	%r254, %tid.x;
	setp.ne.s32 	%p64, %r254, 0;
	@%p64 bra 	$L__BB5_50;
	ld.param.u64 	%rd192, [_ZN3cub18CUB_300001_SM_10006detail6reduce18DeviceReduceKernelINS2_10policy_hubIfjN4cuda3std3__44plusIfEEE10Policy1000EN6thrust24THRUST_300001_SM_1000_NS18transform_iteratorINSD_12zip_functionINS7_10multipliesIfEEEENSD_12zip_iteratorINS7_5tupleIJNSD_6detail15normal_iteratorINSD_10device_ptrIdEEEESP_EEEEENSD_11use_defaultESS_EEjS9_fNS7_10__identityEEEvT0_PT3_T1_NS0_13GridEvenShareISY_EET2_T4__param_1];
	cvta.to.global.u64 	%rd189, %rd192;
	mul.wide.u32 	%rd190, %r3, 4;
	add.s64 	%rd191, %rd189, %rd190;
	st.global.f32 	[%rd191], %f486;
$L__BB5_50:
	ret;

}
	// .globl	_ZN3cub18CUB_300001_SM_10006detail6reduce28DeviceReduceSingleTileKernelINS2_10policy_hubIfjN4cuda3std3__44plusIfEEE10Policy1000EPfSC_iS9_ffNS7_10__identityEEEvT0_T1_T2_T3_T4_T6_
.visible .entry _ZN3cub18CUB_300001_SM_10006detail6reduce28DeviceReduceSingleTileKernelINS2_10policy_hubIfjN4cuda3std3__44plusIfEEE10Policy1000EPfSC_iS9_ffNS7_10__identityEEEvT0_T1_T2_T3_T4_T6_(
	.param .u64 .ptr .align 1 _ZN3cub18CUB_300001_SM_10006detail6reduce28DeviceReduceSingleTileKernelINS2_10policy_hubIfjN4cuda3std3__44plusIfEEE10Policy1000EPfSC_iS9_ffNS7_10__identityEEEvT0_T1_T2_T3_T4_T6__param_0,
	.param .u64 .ptr .align 1 _ZN3cub18CUB_300001_SM_10006detail6reduce28DeviceReduceSingleTileKernelINS2_10policy_hubIfjN4cuda3std3__44plusIfEEE10Policy1000EPfSC_iS9_ffNS7_10__identityEEEvT0_T1_T2_T3_T4_T6__param_1,
	.param .u32 _ZN3cub18CUB_300001_SM_10006detail6reduce28DeviceReduceSingleTileKernelINS2_10policy_hubIfjN4cuda3std3__44plusIfEEE10Policy1000EPfSC_iS9_ffNS7_10__identityEEEvT0_T1_T2_T3_T4_T6__param_2,
	.param .align 1 .b8 _ZN3cub18CUB_300001_SM_10006detail6reduce28DeviceReduceSingleTileKernelINS2_10policy_hubIfjN4cuda3std3__44plusIfEEE10Policy1000EPfSC_iS9_ffNS7_10__identityEEEvT0_T1_T2_T3_T4_T6__param_3[1],
	.param .f32 _ZN3cub18CUB_300001_SM_10006detail6reduce28DeviceReduceSingleTileKernelINS2_10policy_hubIfjN4cuda3std3__44plusIfEEE10Policy1000EPfSC_iS9_ffNS7_10__identityEEEvT0_T1_T2_T3_T4_T6__param_4,
	.param .align 1 .b8 _ZN3cub18CUB_300001_SM_10006detail6reduce28DeviceReduceSingleTileKernelINS2_10policy_hubIfjN4cuda3std3__44plusIfEEE10Policy1000EPfSC_iS9_ffNS7_10__identityEEEvT0_T1_T2_T3_T4_T6__param_5[1]
)
.maxntid 512
.minnctapersm 1
{
	.reg .pred 	%p<113>;
	.reg .b32 	%r<407>;
	.reg .b32 	%f<531>;
	.reg .b64 	%rd<133>;
	// demoted variable
	.shared .align 4 .b8 _ZZN3cub18CUB_300001_SM_10006detail6reduce28DeviceReduceSingleTileKernelINS2_10policy_hubIfjN4cuda3std3__44plusIfEEE10Policy1000EPfSC_iS9_ffNS7_10__identityEEEvT0_T1_T2_T3_T4_T6_E12temp_storage[84];
	ld.param.u64 	%rd16, [_ZN3cub18CUB_300001_SM_10006detail6reduce28DeviceReduceSingleTileKernelINS2_10policy_hubIfjN4cuda3std3__44plusIfEEE10Policy1000EPfSC_iS9_ffNS7_10__identityEEEvT0_T1_T2_T3_T4_T6__param_0];
	ld.param.u64 	%rd17, [_ZN3cub18CUB_300001_SM_10006detail6reduce28DeviceReduceSingleTileKernelINS2_10policy_hubIfjN4cuda3std3__44plusIfEEE10Policy1000EPfSC_iS9_ffNS7_10__identityEEEvT0_T1_T2_T3_T4_T6__param_1];
	ld.param.u32 	%r67, [_ZN3cub18CUB_300001_SM_10006detail6reduce28DeviceReduceSingleTileKernelINS2_10policy_hubIfjN4cuda3std3__44plusIfEEE10Policy1000EPfSC_iS9_ffNS7_10__identityEEEvT0_T1_T2_T3_T4_T6__param_2];
	ld.param.f32 	%f58, [_ZN3cub18CUB_300001_SM_10006detail6reduce28DeviceReduceSingleTileKernelINS2_10policy_hubIfjN4cuda3std3__44plusIfEEE10Policy1000EPfSC_iS9_ffNS7_10__identityEEEvT0_T1_T2_T3_T4_T6__param_4];
	cvta.to.global.u64 	%rd1, %rd17;
	setp.ne.s32 	%p1, %r67, 0;
	@%p1 bra 	$L__BB6_3;
	mov.u32 	%r380, %tid.x;
	setp.ne.s32 	%p112, %r380, 0;
	@%p112 bra 	$L__BB6_74;
	st.global.f32 	[%rd1], %f58;
	bra.uni 	$L__BB6_74;
$L__BB6_3:
	and.b64  	%rd18, %rd16, 7;
	setp.ne.s64 	%p2, %rd18, 0;
	@%p2 bra 	$L__BB6_38;
	setp.gt.s32 	%p57, %r67, 8191;
	@%p57 bra 	$L__BB6_22;
	mov.u32 	%r1, %tid.x;
	setp.ge.s32 	%p74, %r1, %r67;
	mov.f32 	%f509, 0f00000000;
	mov.u32 	%r384, %r1;
	@%p74 bra 	$L__BB6_7;
	mul.wide.u32 	%rd121, %r1, 4;
	add.s64 	%rd120, %rd16, %rd121;
	// begin inline asm
	ld.global.nc.u32 %r300, [%rd120];
	// end inline asm
	mov.b32 	%f509, %r300;
	add.s32 	%r384, %r1, 512;
$L__BB6_7:
	setp.ge.s32 	%p75, %r384, %r67;
	@%p75 bra 	$L__BB6_13;
	not.b32 	%r301, %r384;
	add.s32 	%r4, %r67, %r301;
	and.b32  	%r302, %r4, 1536;
	setp.eq.s32 	%p76, %r302, 1536;
	@%p76 bra 	$L__BB6_11;
	mul.wide.u32 	%rd122, %r384, 4;
	add.s64 	%rd129, %rd16, %rd122;
	shr.u32 	%r303, %r4, 9;
	add.s32 	%r304, %r303, 1;
	and.b32  	%r305, %r304, 3;
	neg.s32 	%r382, %r305;
$L__BB6_10:
	.pragma "nounroll";
	// begin inline asm
	ld.global.nc.u32 %r306, [%rd129];
	// end inline asm
	mov.b32 	%f395, %r306;
	add.f32 	%f509, %f509, %f395;
	add.s32 	%r384, %r384, 512;
	add.s64 	%rd129, %rd129, 2048;
	add.s32 	%r382, %r382, 1;
	setp.ne.s32 	%p77, %r382, 0;
	@%p77 bra 	$L__BB6_10;
$L__BB6_11:
	setp.lt.u32 	%p78, %r4, 1536;
	@%p78 bra 	$L__BB6_13;
$L__BB6_12:
	mul.wide.s32 	%rd128, %r384, 4;
	add.s64 	%rd124, %rd16, %rd128;
	// begin inline asm
	ld.global.nc.u32 %r307, [%rd124];
	// end inline asm
	mov.b32 	%f396, %r307;
	add.f32 	%f397, %f509, %f396;
	add.s64 	%rd125, %rd124, 2048;
	// begin inline asm
	ld.global.nc.u32 %r308, [%rd125];
	// end inline asm
	mov.b32 	%f398, %r308;
	add.f32 	%f399, %f397, %f398;
	add.s64 	%rd126, %rd124, 4096;
	// begin inline asm
	ld.global.nc.u32 %r309, [%rd126];
	// end inline asm
	mov.b32 	%f400, %r309;
	add.f32 	%f401, %f399, %f400;
	add.s64 	%rd127, %rd124, 6144;
	// begin inline asm
	ld.global.nc.u32 %r310, [%rd127];
	// end inline asm
	mov.b32 	%f402, %r310;
	add.f32 	%f509, %f401, %f402;
	add.s32 	%r384, %r384, 2048;
	setp.lt.s32 	%p79, %r384, %r67;
	@%p79 bra 	$L__BB6_12;
$L__BB6_13:
	setp.lt.s32 	%p80, %r67, 512;
	@%p80 bra 	$L__BB6_18;
	// begin inline asm
	mov.u32 %r349, %laneid;
	// end inline asm
	mov.b32 	%r351, %f509;
	mov.b32 	%r352, 1;
	mov.b32 	%r373, 31;
	mov.b32 	%r374, -1;
	// begin inline asm
	shfl.sync.down.b32 %r350, %r351, %r352, %r373, %r374;
	// end inline asm
	setp.gt.s32 	%p104, %r349, 30;
	mov.b32 	%f461, %r350;
	add.f32 	%f462, %f509, %f461;
	selp.f32 	%f463, %f509, %f462, %p104;
	mov.b32 	%r356, %f463;
	mov.b32 	%r357, 2;
	// begin inline asm
	shfl.sync.down.b32 %r355, %r356, %r357, %r373, %r374;
	// end inline asm
	setp.gt.s32 	%p105, %r349, 29;
	mov.b32 	%f464, %r355;
	add.f32 	%f465, %f463, %f464;
	selp.f32 	%f466, %f463, %f465, %p105;
	mov.b32 	%r361, %f466;
	mov.b32 	%r362, 4;
	// begin inline asm
	shfl.sync.down.b32 %r360, %r361, %r362, %r373, %r374;
	// end inline asm
	setp.gt.s32 	%p106, %r349, 27;
	mov.b32 	%f467, %r360;
	add.f32 	%f468, %f466, %f467;
	selp.f32 	%f469, %f466, %f468, %p106;
	mov.b32 	%r366, %f469;
	mov.b32 	%r367, 8;
	// begin inline asm
	shfl.sync.down.b32 %r365, %r366, %r367, %r373, %r374;
	// end inline asm
	setp.gt.s32 	%p107, %r349, 23;
	mov.b32 	%f470, %r365;
	add.f32 	%f471, %f469, %f470;
	selp.f32 	%f472, %f469, %f471, %p107;
	mov.b32 	%r371, %f472;
	mov.b32 	%r372, 16;
	// begin inline asm
	shfl.sync.down.b32 %r370, %r371, %r372, %r373, %r374;
	// end inline asm
	setp.gt.s32 	%p108, %r349, 15;
	mov.b32 	%f473, %r370;
	add.f32 	%f10, %f472, %f473;
	selp.f32 	%f530, %f472, %f10, %p108;
	setp.ne.s32 	%p109, %r349, 0;
	@%p109 bra 	$L__BB6_16;
	shr.u32 	%r375, %r1, 3;
	and.b32  	%r376, %r375, 124;
	mov.u32 	%r377, _ZZN3cub18CUB_300001_SM_10006detail6reduce28DeviceReduceSingleTileKernelINS2_10policy_hubIfjN4cuda3std3__44plusIfEEE10Policy1000EPfSC_iS9_ffNS7_10__identityEEEvT0_T1_T2_T3_T4_T6_E12temp_storage;
	add.s32 	%r378, %r377, %r376;
	st.shared.f32 	[%r378+16], %f10;
$L__BB6_16:
	bar.sync 	0;
	setp.ne.s32 	%p110, %r1, 0;
	@%p110 bra 	$L__BB6_72;
	ld.shared.f32 	%f474, [_ZZN3cub18CUB_300001_SM_10006detail6reduce28DeviceReduceSingleTileKernelINS2_10policy_hubIfjN4cuda3std3__44plusIfEEE10Policy1000EPfSC_iS9_ffNS7_10__identityEEEvT0_T1_T2_T3_T4_T6_E12temp_storage+20];
	add.f32 	%f475, %f530, %f474;
	ld.shared.f32 	%f476, [_ZZN3cub18CUB_300001_SM_10006detail6reduce28DeviceReduceSingleTileKernelINS2_10policy_hubIfjN4cuda3std3__44plusIfEEE10Policy1000EPfSC_iS9_ffNS7_10__identityEEEvT0_T1_T2_T3_T4_T6_E12temp_storage+24];
	add.f32 	%f477, %f475, %f476;
	ld.shared.f32 	%f478, [_ZZN3cub18CUB_300001_SM_10006detail6reduce28DeviceReduceSingleTileKernelINS2_10policy_hubIfjN4cuda3std3__44plusIfEEE10Policy1000EPfSC_iS9_ffNS7_10__identityEEEvT0_T1_T2_T3_T4_T6_E12temp_storage+28];
	add.f32 	%f479, %f477, %f478;
	ld.shared.f32 	%f480, [_ZZN3cub18CUB_300001_SM_10006detail6reduce28DeviceReduceSingleTileKernelINS2_10policy_hubIfjN4cuda3std3__44plusIfEEE10Policy1000EPfSC_iS9_ffNS7_10__identityEEEvT0_T1_T2_T3_T4_T6_E12temp_storage+32];
	add.f32 	%f481, %f479, %f480;
	ld.shared.f32 	%f482, [_ZZN3cub18CUB_300001_SM_10006detail6reduce28DeviceReduceSingleTileKernelINS2_10policy_hubIfjN4cuda3std3__44plusIfEEE10Policy1000EPfSC_iS9_ffNS7_10__identityEEEvT0_T1_T2_T3_T4_T6_E12temp_storage+36];
	add.f32 	%f483, %f481, %f482;
	ld.shared.f32 	%f484, [_ZZN3cub18CUB_300001_SM_10006detail6reduce28DeviceReduceSingleTileKernelINS2_10policy_hubIfjN4cuda3std3__44plusIfEEE10Policy1000EPfSC_iS9_ffNS7_10__identityEEEvT0_T1_T2_T3_T4_T6_E12temp_storage+40];
	add.f32 	%f485, %f483, %f484;
	ld.shared.f32 	%f486, [_ZZN3cub18CUB_300001_SM_10006detail6reduce28DeviceReduceSingleTileKernelINS2_10policy_hubIfjN4cuda3std3__44plusIfEEE10Policy1000EPfSC_iS9_ffNS7_10__identityEEEvT0_T1_T2_T3_T4_T6_E12temp_storage+44];
	add.f32 	%f487, %f485, %f486;
	ld.shared.f32 	%f488, [_ZZN3cub18CUB_300001_SM_10006detail6reduce28DeviceReduceSingleTileKernelINS2_10policy_hubIfjN4cuda3std3__44plusIfEEE10Policy1000EPfSC_iS9_ffNS7_10__identityEEEvT0_T1_T2_T3_T4_T6_E12temp_storage+48];
	add.f32 	%f489, %f487, %f488;
	ld.shared.f32 	%f490, [_ZZN3cub18CUB_300001_SM_10006detail6reduce28DeviceReduceSingleTileKernelINS2_10policy_hubIfjN4cuda3std3__44plusIfEEE10Policy1000EPfSC_iS9_ffNS7_10__identityEEEvT0_T1_T2_T3_T4_T6_E12temp_storage+52];
	add.f32 	%f491, %f489, %f490;
	ld.shared.f32 	%f492, [_ZZN3cub18CUB_300001_SM_10006detail6reduce28DeviceReduceSingleTileKernelINS2_10policy_hubIfjN4cuda3std3__44plusIfEEE10Policy1000EPfSC_iS9_ffNS7_10__identityEEEvT0_T1_T2_T3_T4_T6_E12temp_storage+56];
	add.f32 	%f493, %f491, %f492;
	ld.shared.f32 	%f494, [_ZZN3cub18CUB_300001_SM_10006detail6reduce28DeviceReduceSingleTileKernelINS2_10policy_hubIfjN4cuda3std3__44plusIfEEE10Policy1000EPfSC_iS9_ffNS7_10__identityEEEvT0_T1_T2_T3_T4_T6_E12temp_storage+60];
	add.f32 	%f495, %f493, %f494;
	ld.shared.f32 	%f496, [_ZZN3cub18CUB_300001_SM_10006detail6reduce28DeviceReduceSingleTileKernelINS2_10policy_hubIfjN4cuda3std3__44plusIfEEE10Policy1000EPfSC_iS9_ffNS7_10__identityEEEvT0_T1_T2_T3_T4_T6_E12temp_storage+64];
	add.f32 	%f497, %f495, %f496;
	ld.shared.f32 	%f498, [_ZZN3cub18CUB_300001_SM_10006detail6reduce28DeviceReduceSingleTileKernelINS2_10policy_hubIfjN4cuda3std3__44plusIfEEE10Policy1000EPfSC_iS9_ffNS7_10__identityEEEvT0_T1_T2_T3_T4_T6_E12temp_storage+68];
	add.f32 	%f499, %f497, %f498;
	ld.shared.f32 	%f500, [_ZZN3cub18CUB_300001_SM_10006detail6reduce28DeviceReduceSingleTileKernelINS2_10policy_hubIfjN4cuda3std3__44plusIfEEE10Policy1000EPfSC_iS9_ffNS7_10__identityEEEvT0_T1_T2_T3_T4_T6_E12temp_storage+72];
	add.f32 	%f501, %f499, %f500;
	ld.shared.f32 	%f502, [_ZZN3cub18CUB_300001_SM_10006detail6reduce28DeviceReduceSingleTileKernelINS2_10policy_hubIfjN4cuda3std3__44plusIfEEE10Policy1000EPfSC_iS9_ffNS7_10__identityEEEvT0_T1_T2_T3_T4_T6_E12temp_storage+76];
	add.f32 	%f530, %f501, %f502;
	bra.uni 	$L__BB6_72;
$L__BB6_18:
	// begin inline asm
	mov.u32 %r311, %laneid;
	// end inline asm
	and.b32  	%r337, %r1, 992;
	add.s32 	%r338, %r337, 32;
	setp.gt.s32 	%p81, %r338, %r67;
	not.b32 	%r339, %r337;
	add.s32 	%r340, %r67, %r339;
	selp.b32 	%r335, %r340, 31, %p81;
	mov.b32 	%r313, %f509;
	mov.b32 	%r314, 1;
	mov.b32 	%r336, -1;
	// begin inline asm
	shfl.sync.down.b32 %r312, %r313, %r314, %r335, %r336;
	// end inline asm
	setp.lt.s32 	%p82, %r311, %r335;
	mov.b32 	%f403, %r312;
	add.f32 	%f404, %f509, %f403;
	selp.f32 	%f405, %f404, %f509, %p82;
	mov.b32 	%r318, %f405;
	mov.b32 	%r319, 2;
	// begin inline asm
	shfl.sync.down.b32 %r317, %r318, %r319, %r335, %r336;
	// end inline asm
	add.s32 	%r341, %r311, 2;
	setp.gt.s32 	%p83, %r341, %r335;
	mov.b32 	%f406, %r317;
	add.f32 	%f407, %f405, %f406;
	selp.f32 	%f408, %f405, %f407, %p83;
	mov.b32 	%r323, %f408;
	mov.b32 	%r324, 4;
	// begin inline asm
	shfl.sync.down.b32 %r322, %r323, %r324, %r335, %r336;
	// end inline asm
	add.s32 	%r342, %r311, 4;
	setp.gt.s32 	%p84, %r342, %r335;
	mov.b32 	%f409, %r322;
	add.f32 	%f410, %f408, %f409;
	selp.f32 	%f411, %f408, %f410, %p84;
	mov.b32 	%r328, %f411;
	mov.b32 	%r329, 8;
	// begin inline asm
	shfl.sync.down.b32 %r327, %r328, %r329, %r335, %r336;
	// end inline asm
	add.s32 	%r343, %r311, 8;
	setp.gt.s32 	%p85, %r343, %r335;
	mov.b32 	%f412, %r327;
	add.f32 	%f413, %f411, %f412;
	selp.f32 	%f414, %f411, %f413, %p85;
	mov.b32 	%r333, %f414;
	mov.b32 	%r334, 16;
	// begin inline asm
	shfl.sync.down.b32 %r332, %r333, %r334, %r335, %r336;
	// end inline asm
	add.s32 	%r344, %r311, 16;
	setp.gt.s32 	%p86, %r344, %r335;
	mov.b32 	%f415, %r332;
	add.f32 	%f416, %f414, %f415;
	selp.f32 	%f530, %f414, %f416, %p86;
	setp.ne.s32 	%p87, %r311, 0;
	@%p87 bra 	$L__BB6_20;
	shr.u32 	%r345, %r1, 3;
	and.b32  	%r346, %r345, 124;
	mov.u32 	%r347, _ZZN3cub18CUB_300001_SM_10006detail6reduce28DeviceReduceSingleTileKernelINS2_10policy_hubIfjN4cuda3std3__44plusIfEEE10Policy1000EPfSC_iS9_ffNS7_10__identityEEEvT0_T1_T2_T3_T4_T6_E12temp_storage;
	add.s32 	%r348, %r347, %r346;
	st.shared.f32 	[%r348+16], %f530;
$L__BB6_20:
	bar.sync 	0;
	setp.ne.s32 	%p88, %r1, 0;
	@%p88 bra 	$L__BB6_72;
	setp.gt.s32 	%p89, %r67, 32;
	ld.shared.f32 	%f417, [_ZZN3cub18CUB_300001_SM_10006detail6reduce28DeviceReduceSingleTileKernelINS2_10policy_hubIfjN4cuda3std3__44plusIfEEE10Policy1000EPfSC_iS9_ffNS7_10__identityEEEvT0_T1_T2_T3_T4_T6_E12temp_storage+20];
	add.f32 	%f418, %f530, %f417;
	selp.f32 	%f419, %f418, %f530, %p89;
	setp.gt.s32 	%p90, %r67, 64;
	ld.shared.f32 	%f420, [_ZZN3cub18CUB_300001_SM_10006detail6reduce28DeviceReduceSingleTileKernelINS2_10policy_hubIfjN4cuda3std3__44plusIfEEE10Policy1000EPfSC_iS9_ffNS7_10__identityEEEvT0_T1_T2_T3_T4_T6_E12temp_storage+24];
	add.f32 	%f421, %f420, %f419;
	selp.f32 	%f422, %f421, %f419, %p90;
	setp.gt.s32 	%p91, %r67, 96;
	ld.shared.f32 	%f423, [_ZZN3cub18CUB_300001_SM_10006detail6reduce28DeviceReduceSingleTileKernelINS2_10policy_hubIfjN4cuda3std3__44plusIfEEE10Policy1000EPfSC_iS9_ffNS7_10__identityEEEvT0_T1_T2_T3_T4_T6_E12temp_storage+28];
	add.f32 	%f424, %f423, %f422;
	selp.f32 	%f425, %f424, %f422, %p91;
	setp.gt.s32 	%p92, %r67, 128;
	ld.shared.f32 	%f426, [_ZZN3cub18CUB_300001_SM_10006detail6reduce28DeviceReduceSingleTileKernelINS2_10policy_hubIfjN4cuda3std3__44plusIfEEE10Policy1000EPfSC_iS9_ffNS7_10__identityEEEvT0_T1_T2_T3_T4_T6_E12temp_storage+32];
	add.f32 	%f427, %f426, %f425;
	selp.f32 	%f428, %f427, %f425, %p92;
	setp.gt.s32 	%p93, %r67, 160;
	ld.shared.f32 	%f429, [_ZZN3cub18CUB_300001_SM_10006detail6reduce28DeviceReduceSingleTileKernelINS2_10policy_hubIfjN4cuda3std3__44plusIfEEE10Policy1000EPfSC_iS9_ffNS7_10__identityEEEvT0_T1_T2_T3_T4_T6_E12temp_storage+36];
	add.f32 	%f430, %f429, %f428;
	selp.f32 	%f431, %f430, %f428, %p93;
	setp.gt.s32 	%p94, %r67, 192;
	ld.shared.f32 	%f432, [_ZZN3cub18CUB_300001_SM_10006detail6reduce28DeviceReduceSingleTileKernelINS2_10policy_hubIfjN4cuda3std3__44plusIfEEE10Policy1000EPfSC_iS9_ffNS7_10__identityEEEvT0_T1_T2_T3_T4_T6_E12temp_storage+40];
	add.f32 	%f433, %f432, %f431;
	selp.f32 	%f434, %f433, %f431, %p94;
	setp.gt.s32 	%p95, %r67, 224;
	ld.shared.f32 	%f435, [_ZZN3cub18CUB_300001_SM_10006detail6reduce28DeviceReduceSingleTileKernelINS2_10policy_hubIfjN4cuda3std3__44plusIfEEE10Policy1000EPfSC_iS9_ffNS7_10__identityEEEvT0_T1_T2_T3_T4_T6_E12temp_storage+44];
	add.f32 	%f436, %f435, %f434;
	selp.f32 	%f437, %f436, %f434, %p95;
	setp.gt.s32 	%p96, %r67, 256;
	ld.shared.f32 	%f438, [_ZZN3cub18CUB_300001_SM_10006detail6reduce28DeviceReduceSingleTileKernelINS2_10policy_hubIfjN4cuda3std3__44plusIfEEE10Policy1000EPfSC_iS9_ffNS7_10__identityEEEvT0_T1_T2_T3_T4_T6_E12temp_storage+48];
	add.f32 	%f439, %f438, %f437;
	selp.f32 	%f440, %f439, %f437, %p96;
	setp.gt.s32 	%p97, %r67, 288;
	ld.shared.f32 	%f441, [_ZZN3cub18CUB_300001_SM_10006detail6reduce28DeviceReduceSingleTileKernelINS2_10policy_hubIfjN4cuda3std3__44plusIfEEE10Policy1000EPfSC_iS9_ffNS7_10__identityEEEvT0_T1_T2_T3_T4_T6_E12temp_storage+52];
	add.f32 	%f442, %f441, %f440;
	selp.f32 	%f443, %f442, %f440, %p97;
	setp.gt.s32 	%p98, %r67, 320;
	ld.shared.f32 	%f444, [_ZZN3cub18CUB_300001_SM_10006detail6reduce28DeviceReduceSingleTileKernelINS2_10policy_hubIfjN4cuda3std3__44plusIfEEE10Policy1000EPfSC_iS9_ffNS7_10__identityEEEvT0_T1_T2_T3_T4_T6_E12temp_storage+56];
	add.f32 	%f445, %f444, %f443;
	selp.f32 	%f446, %f445, %f443, %p98;
	setp.gt.s32 	%p99, %r67, 352;
	ld.shared.f32 	%f447, [_ZZN3cub18CUB_300001_SM_10006detail6reduce28DeviceReduceSingleTileKernelINS2_10policy_hubIfjN4cuda3std3__44plusIfEEE10Policy1000EPfSC_iS9_ffNS7_10__identityEEEvT0_T1_T2_T3_T4_T6_E12temp_storage+60];
	add.f32 	%f448, %f447, %f446;
	selp.f32 	%f449, %f448, %f446, %p99;
	setp.gt.s32 	%p100, %r67, 384;
	ld.shared.f32 	%f450, [_ZZN3cub18CUB_300001_SM_10006detail6reduce28DeviceReduceSingleTileKernelINS2_10policy_hubIfjN4cuda3std3__44plusIfEEE10Policy1000EPfSC_iS9_ffNS7_10__identityEEEvT0_T1_T2_T3_T4_T6_E12temp_storage+64];
	add.f32 	%f451, %f450, %f449;
	selp.f32 	%f452, %f451, %f449, %p100;
	setp.gt.s32 	%p101, %r67, 416;
	ld.shared.f32 	%f453, [_ZZN3cub18CUB_300001_SM_10006detail6reduce28DeviceReduceSingleTileKernelINS2_10policy_hubIfjN4cuda3std3__44plusIfEEE10Policy1000EPfSC_iS9_ffNS7_10__identityEEEvT0_T1_T2_T3_T4_T6_E12temp_storage+68];
	add.f32 	%f454, %f453, %f452;
	selp.f32 	%f455, %f454, %f452, %p101;
	setp.gt.s32 	%p102, %r67, 448;
	ld.shared.f32 	%f456, [_ZZN3cub18CUB_300001_SM_10006detail6reduce28DeviceReduceSingleTileKernelINS2_10policy_hubIfjN4cuda3std3__44plusIfEEE10Policy1000EPfSC_iS9_ffNS7_10__identityEEEvT0_T1_T2_T3_T4_T6_E12temp_storage+72];
	add.f32 	%f457, %f456, %f455;
	selp.f32 	%f458, %f457, %f455, %p102;
	setp.gt.s32 	%p103, %r67, 480;
	ld.shared.f32 	%f459, [_ZZN3cub18CUB_300001_SM_10006detail6reduce28DeviceReduceSingleTileKernelINS2_10policy_hubIfjN4cuda3std3__44plusIfEEE10Policy1000EPfSC_iS9_ffNS7_10__identityEEEvT0_T1_T2_T3_T4_T6_E12temp_storage+76];
	add.f32 	%f460, %f459, %f458;
	selp.f32 	%f530, %f460, %f458, %p103;
	bra.uni 	$L__BB6_72;
$L__BB6_22:
	mov.u32 	%r13, %tid.x;
	shl.b32 	%r224, %r13, 1;
	mul.wide.u32 	%rd90, %r224, 4;
	add.s64 	%rd75, %rd16, %rd90;
	// begin inline asm
	ld.global.nc.u64 %rd74, [%rd75];
	// end inline asm
	mov.b64 	{%r225, %r226}, %rd74;
	mov.b32 	%f281, %r226;
	mov.b32 	%f282, %r225;
	add.s64 	%rd77, %rd75, 4096;
	// begin inline asm
	ld.global.nc.u64 %rd76, [%rd77];
	// end inline asm
	mov.b64 	{%r227, %r228}, %rd76;
	mov.b32 	%f283, %r228;
	mov.b32 	%f284, %r227;
	add.s64 	%rd79, %rd75, 8192;
	// begin inline asm
	ld.global.nc.u64 %rd78, [%rd79];
	// end inline asm
	mov.b64 	{%r229, %r230}, %rd78;
	mov.b32 	%f285, %r230;
	mov.b32 	%f286, %r229;
	add.s64 	%rd81, %rd75, 12288;
	// begin inline asm
	ld.global.nc.u64 %rd80, [%rd81];
	// end inline asm
	mov.b64 	{%r231, %r232}, %rd80;
	mov.b32 	%f287, %r232;
	mov.b32 	%f288, %r231;
	add.s64 	%rd83, %rd75, 16384;
	// begin inline asm
	ld.global.nc.u64 %rd82, [%rd83];
	// end inline asm
	mov.b64 	{%r233, %r234}, %rd82;
	mov.b32 	%f289, %r234;
	mov.b32 	%f290, %r233;
	add.s64 	%rd85, %rd75, 20480;
	// begin inline asm
	ld.global.nc.u64 %rd84, [%rd85];
	// end inline asm
	mov.b64 	{%r235, %r236}, %rd84;
	mov.b32 	%f291, %r236;
	mov.b32 	%f292, %r235;
	add.s64 	%rd87, %rd75, 24576;
	// begin inline asm
	ld.global.nc.u64 %rd86, [%rd87];
	// end inline asm
	mov.b64 	{%r237, %r238}, %rd86;
	mov.b32 	%f293, %r238;
	mov.b32 	%f294, %r237;
	add.s64 	%rd89, %rd75, 28672;
	// begin inline asm
	ld.global.nc.u64 %rd88, [%rd89];
	// end inline asm
	mov.b64 	{%r239, %r240}, %rd88;
	mov.b32 	%f295, %r240;
	mov.b32 	%f296, %r239;
	add.f32 	%f297, %f282, %f281;
	add.f32 	%f298, %f284, %f283;
	add.f32 	%f299, %f286, %f285;
	add.f32 	%f300, %f288, %f287;
	add.f32 	%f301, %f290, %f289;
	add.f32 	%f302, %f292, %f291;
	add.f32 	%f303, %f294, %f293;
	add.f32 	%f304, %f296, %f295;
	add.f32 	%f305, %f297, %f298;
	add.f32 	%f306, %f299, %f300;
	add.f32 	%f307, %f301, %f302;
	add.f32 	%f308, %f303, %f304;
	add.f32 	%f309, %f305, %f306;
	add.f32 	%f310, %f307, %f308;
	add.f32 	%f516, %f309, %f310;
	setp.lt.u32 	%p58, %r67, 16384;
	mov.b32 	%r387, 8192;
	@%p58 bra 	$L__BB6_26;
	add.s32 	%r14, %r67, -8192;
	mov.b32 	%r387, 8192;
$L__BB6_24:
	mul.wide.s32 	%rd107, %r387, 4;
	add.s64 	%rd92, %rd75, %rd107;
	// begin inline asm
	ld.global.nc.u64 %rd91, [%rd92];
	// end inline asm
	mov.b64 	{%r242, %r243}, %rd91;
	mov.b32 	%f311, %r243;
	mov.b32 	%f312, %r242;
	add.s64 	%rd94, %rd92, 4096;
	// begin inline asm
	ld.global.nc.u64 %rd93, [%rd94];
	// end inline asm
	mov.b64 	{%r244, %r245}, %rd93;
	mov.b32 	%f313, %r245;
	mov.b32 	%f314, %r244;
	add.s64 	%rd96, %rd92, 8192;
	// begin inline asm
	ld.global.nc.u64 %rd95, [%rd96];
	// end inline asm
	mov.b64 	{%r246, %r247}, %rd95;
	mov.b32 	%f315, %r247;
	mov.b32 	%f316, %r246;
	add.s64 	%rd98, %rd92, 12288;
	// begin inline asm
	ld.global.nc.u64 %rd97, [%rd98];
	// end inline asm
	mov.b64 	{%r248, %r249}, %rd97;
	mov.b32 	%f317, %r249;
	mov.b32 	%f318, %r248;
	add.s64 	%rd100, %rd92, 16384;
	// begin inline asm
	ld.global.nc.u64 %rd99, [%rd100];
	// end inline asm
	mov.b64 	{%r250, %r251}, %rd99;
	mov.b32 	%f319, %r251;
	mov.b32 	%f320, %r250;
	add.s64 	%rd102, %rd92, 20480;
	// begin inline asm
	ld.global.nc.u64 %rd101, [%rd102];
	// end inline asm
	mov.b64 	{%r252, %r253}, %rd101;
	mov.b32 	%f321, %r253;
	mov.b32 	%f322, %r252;
	add.s64 	%rd104, %rd92, 24576;
	// begin inline asm
	ld.global.nc.u64 %rd103, [%rd104];
	// end inline asm
	mov.b64 	{%r254, %r255}, %rd103;
	mov.b32 	%f323, %r255;
	mov.b32 	%f324, %r254;
	add.s64 	%rd106, %rd92, 28672;
	// begin inline asm
	ld.global.nc.u64 %rd105, [%rd106];
	// end inline asm
	mov.b64 	{%r256, %r257}, %rd105;
	mov.b32 	%f325, %r257;
	mov.b32 	%f326, %r256;
	add.f32 	%f327, %f516, %f312;
	add.f32 	%f328, %f311, %f314;
	add.f32 	%f329, %f313, %f316;
	add.f32 	%f330, %f315, %f318;
	add.f32 	%f331, %f317, %f320;
	add.f32 	%f332, %f319, %f322;
	add.f32 	%f333, %f321, %f324;
	add.f32 	%f334, %f323, %f326;
	add.f32 	%f335, %f327, %f328;
	add.f32 	%f336, %f329, %f330;
	add.f32 	%f337, %f331, %f332;
	add.f32 	%f338, %f333, %f334;
	add.f32 	%f339, %f335, %f336;
	add.f32 	%f340, %f337, %f338;
	add.f32 	%f341, %f339, %f340;
	add.f32 	%f516, %f341, %f325;
	sub.s32 	%r258, %r67, %r387;
	setp.lt.s32 	%p59, %r258, 8192;
	@%p59 bra 	$L__BB6_34;
	add.s32 	%r387, %r387, 8192;
	setp.le.s32 	%p60, %r387, %r14;
	@%p60 bra 	$L__BB6_24;
$L__BB6_26:
	setp.le.s32 	%p61, %r67, %r387;
	@%p61 bra 	$L__BB6_34;
	sub.s32 	%r18, %r67, %r387;
	setp.ge.s32 	%p62, %r13, %r18;
	@%p62 bra 	$L__BB6_34;
	not.b32 	%r259, %r13;
	add.s32 	%r260, %r67, %r259;
	sub.s32 	%r19, %r260, %r387;
	and.b32  	%r261, %r19, 1536;
	setp.eq.s32 	%p63, %r261, 1536;
	mov.u32 	%r391, %r13;
	@%p63 bra 	$L__BB6_31;
	add.s32 	%r389, %r13, %r387;
	shr.u32 	%r262, %r19, 9;
	add.s32 	%r263, %r262, 1;
	and.b32  	%r264, %r263, 3;
	neg.s32 	%r388, %r264;
	mov.u32 	%r391, %r13;
$L__BB6_30:
	.pragma "nounroll";
	mul.wide.u32 	%rd109, %r389, 4;
	add.s64 	%rd108, %rd16, %rd109;
	// begin inline asm
	ld.global.nc.u32 %r265, [%rd108];
	// end inline asm
	mov.b32 	%f343, %r265;
	add.f32 	%f516, %f516, %f343;
	add.s32 	%r391, %r391, 512;
	add.s32 	%r389, %r389, 512;
	add.s32 	%r388, %r388, 1;
	setp.ne.s32 	%p64, %r388, 0;
	@%p64 bra 	$L__BB6_30;
$L__BB6_31:
	setp.lt.u32 	%p65, %r19, 1536;
	@%p65 bra 	$L__BB6_34;
	cvt.u64.u32 	%rd110, %r391;
	cvt.u64.u32 	%rd111, %r387;
	add.s64 	%rd112, %rd110, %rd111;
	shl.b64 	%rd113, %rd112, 2;
	add.s64 	%rd114, %rd113, %rd16;
	add.s64 	%rd130, %rd114, 4096;
	add.s32 	%r392, %r391, %r387;
$L__BB6_33:
	mul.wide.u32 	%rd119, %r392, 4;
	add.s64 	%rd115, %rd16, %rd119;
	// begin inline asm
	ld.global.nc.u32 %r266, [%rd115];
	// end inline asm
	mov.b32 	%f344, %r266;
	add.f32 	%f345, %f516, %f344;
	add.s64 	%rd116, %rd130, -2048;
	// begin inline asm
	ld.global.nc.u32 %r267, [%rd116];
	// end inline asm
	mov.b32 	%f346, %r267;
	add.f32 	%f347, %f345, %f346;
	// begin inline asm
	ld.global.nc.u32 %r268, [%rd130];
	// end inline asm
	mov.b32 	%f348, %r268;
	add.f32 	%f349, %f347, %f348;
	add.s64 	%rd118, %rd130, 2048;
	// begin inline asm
	ld.global.nc.u32 %r269, [%rd118];
	// end inline asm
	mov.b32 	%f350, %r269;
	add.f32 	%f516, %f349, %f350;
	add.s32 	%r391, %r391, 2048;
	add.s64 	%rd130, %rd130, 8192;
	add.s32 	%r392, %r392, 2048;
	setp.lt.s32 	%p66, %r391, %r18;
	@%p66 bra 	$L__BB6_33;
$L__BB6_34:
	// begin inline asm
	mov.u32 %r270, %laneid;
	// end inline asm
	mov.b32 	%r272, %f516;
	mov.b32 	%r273, 1;
	mov.b32 	%r294, 31;
	mov.b32 	%r295, -1;
	// begin inline asm
	shfl.sync.down.b32 %r271, %r272, %r273, %r294, %r295;
	// end inline asm
	setp.gt.s32 	%p67, %r270, 30;
	mov.b32 	%f351, %r271;
	add.f32 	%f352, %f516, %f351;
	selp.f32 	%f353, %f516, %f352, %p67;
	mov.b32 	%r277, %f353;
	mov.b32 	%r278, 2;
	// begin inline asm
	shfl.sync.down.b32 %r276, %r277, %r278, %r294, %r295;
	// end inline asm
	setp.gt.s32 	%p68, %r270, 29;
	mov.b32 	%f354, %r276;
	add.f32 	%f355, %f353, %f354;
	selp.f32 	%f356, %f353, %f355, %p68;
	mov.b32 	%r282, %f356;
	mov.b32 	%r283, 4;
	// begin inline asm
	shfl.sync.down.b32 %r281, %r282, %r283, %r294, %r295;
	// end inline asm
	setp.gt.s32 	%p69, %r270, 27;
	mov.b32 	%f357, %r281;
	add.f32 	%f358, %f356, %f357;
	selp.f32 	%f359, %f356, %f358, %p69;
	mov.b32 	%r287, %f359;
	mov.b32 	%r288, 8;
	// begin inline asm
	shfl.sync.down.b32 %r286, %r287, %r288, %r294, %r295;
	// end inline asm
	setp.gt.s32 	%p70, %r270, 23;
	mov.b32 	%f360, %r286;
	add.f32 	%f361, %f359, %f360;
	selp.f32 	%f362, %f359, %f361, %p70;
	mov.b32 	%r292, %f362;
	mov.b32 	%r293, 16;
	// begin inline asm
	shfl.sync.down.b32 %r291, %r292, %r293, %r294, %r295;
	// end inline asm
	setp.gt.s32 	%p71, %r270, 15;
	mov.b32 	%f363, %r291;
	add.f32 	%f26, %f362, %f363;
	selp.f32 	%f530, %f362, %f26, %p71;
	setp.ne.s32 	%p72, %r270, 0;
	@%p72 bra 	$L__BB6_36;
	shr.u32 	%r296, %r13, 3;
	and.b32  	%r297, %r296, 124;
	mov.u32 	%r298, _ZZN3cub18CUB_300001_SM_10006detail6reduce28DeviceReduceSingleTileKernelINS2_10policy_hubIfjN4cuda3std3__44plusIfEEE10Policy1000EPfSC_iS9_ffNS7_10__identityEEEvT0_T1_T2_T3_T4_T6_E12temp_storage;
	add.s32 	%r299, %r298, %r297;
	st.shared.f32 	[%r299+16], %f26;
$L__BB6_36:
	bar.sync 	0;
	setp.ne.s32 	%p73, %r13, 0;
	@%p73 bra 	$L__BB6_72;
	ld.shared.f32 	%f364, [_ZZN3cub18CUB_300001_SM_10006detail6reduce28DeviceReduceSingleTileKernelINS2_10policy_hubIfjN4cuda3std3__44plusIfEEE10Policy1000EPfSC_iS9_ffNS7_10__identityEEEvT0_T1_T2_T3_T4_T6_E12temp_storage+20];
	add.f32 	%f365, %f530, %f364;
	ld.shared.f32 	%f366, [_ZZN3cub18CUB_300001_SM_10006detail6reduce28DeviceReduceSingleTileKernelINS2_10policy_hubIfjN4cuda3std3__44plusIfEEE10Policy1000EPfSC_iS9_ffNS7_10__identityEEEvT0_T1_T2_T3_T4_T6_E12temp_storage+24];
	add.f32 	%f367, %f365, %f366;
	ld.shared.f32 	%f368, [_ZZN3cub18CUB_300001_SM_10006detail6reduce28DeviceReduceSingleTileKernelINS2_10policy_hubIfjN4cuda3std3__44plusIfEEE10Policy1000EPfSC_iS9_ffNS7_10__identityEEEvT0_T1_T2_T3_T4_T6_E12temp_storage+28];
	add.f32 	%f369, %f367, %f368;
	ld.shared.f32 	%f370, [_ZZN3cub18CUB_300001_SM_10006detail6reduce28DeviceReduceSingleTileKernelINS2_10policy_hubIfjN4cuda3std3__44plusIfEEE10Policy1000EPfSC_iS9_ffNS7_10__identityEEEvT0_T1_T2_T3_T4_T6_E12temp_storage+32];
	add.f32 	%f371, %f369, %f370;
	ld.shared.f32 	%f372, [_ZZN3cub18CUB_300001_SM_10006detail6reduce28DeviceReduceSingleTileKernelINS2_10policy_hubIfjN4cuda3std3__44plusIfEEE10Policy1000EPfSC_iS9_ffNS7_10__identityEEEvT0_T1_T2_T3_T4_T6_E12temp_storage+36];
	add.f32 	%f373, %f371, %f372;
	ld.shared.f32 	%f374, [_ZZN3cub18CUB_300001_SM_10006detail6reduce28DeviceReduceSingleTileKernelINS2_10policy_hubIfjN4cuda3std3__44plusIfEEE10Policy1000EPfSC_iS9_ffNS7_10__identityEEEvT0_T1_T2_T3_T4_T6_E12temp_storage+40];
	add.f32 	%f375, %f373, %f374;
	ld.shared.f32 	%f376, [_ZZN3cub18CUB_300001_SM_10006detail6reduce28DeviceReduceSingleTileKernelINS2_10policy_hubIfjN4cuda3std3__44plusIfEEE10Policy1000EPfSC_iS9_ffNS7_10__identityEEEvT0_T1_T2_T3_T4_T6_E12temp_storage+44];
	add.f32 	%f377, %f375, %f376;
	ld.shared.f32 	%f378, [_ZZN3cub18CUB_300001_SM_10006detail6reduce28DeviceReduceSingleTileKernelINS2_10policy_hubIfjN4cuda3std3__44plusIfEEE10Policy1000EPfSC_iS9_ffNS7_10__identityEEEvT0_T1_T2_T3_T4_T6_E12temp_storage+48];
	add.f32 	%f379, %f377, %f378;
	ld.shared.f32 	%f380, [_ZZN3cub18CUB_300001_SM_10006detail6reduce28DeviceReduceSingleTileKernelINS2_10policy_hubIfjN4cuda3std3__44plusIfEEE10Policy1000EPfSC_iS9_ffNS7_10__identityEEEvT0_T1_T2_T3_T4_T6_E12temp_storage+52];
	add.f32 	%f381, %f379, %f380;
	ld.shared.f32 	%f382, [_ZZN3cub18CUB_300001_SM_10006detail6reduce28DeviceReduceSingleTileKernelINS2_10policy_hubIfjN4cuda3std3__44plusIfEEE10Policy1000EPfSC_iS9_ffNS7_10__identityEEEvT0_T1_T2_T3_T4_T6_E12temp_storage+56];
	add.f32 	%f383, %f381, %f382;
	ld.shared.f32 	%f384, [_ZZN3cub18CUB_300001_SM_10006detail6reduce28DeviceReduceSingleTileKernelINS2_10policy_hubIfjN4cuda3std3__44plusIfEEE10Policy1000EPfSC_iS9_ffNS7_10__identityEEEvT0_T1_T2_T3_T4_T6_E12temp_storage+60];
	add.f32 	%f385, %f383, %f384;
	ld.shared.f32 	%f386, [_ZZN3cub18CUB_300001_SM_10006detail6reduce28DeviceReduceSingleTileKernelINS2_10policy_hubIfjN4cuda3std3__44plusIfEEE10Policy1000EPfSC_iS9_ffNS7_10__identityEEEvT0_T1_T2_T3_T4_T6_E12temp_storage+64];
	add.f32 	%f387, %f385, %f386;
	ld.shared.f32 	%f388, [_ZZN3cub18CUB_300001_SM_10006detail6reduce28DeviceReduceSingleTileKernelINS2_10policy_hubIfjN4cuda3std3__44plusIfEEE10Policy1000EPfSC_iS9_ffNS7_10__identityEEEvT0_T1_T2_T3_T4_T6_E12temp_storage+68];
	add.f32 	%f389, %f387, %f388;
	ld.shared.f32 	%f390, [_ZZN3cub18CUB_300001_SM_10006detail6reduce28DeviceReduceSingleTileKernelINS2_10policy_hubIfjN4cuda3std3__44plusIfEEE10Policy1000EPfSC_iS9_ffNS7_10__identityEEEvT0_T1_T2_T3_T4_T6_E12temp_storage+72];
	add.f32 	%f391, %f389, %f390;
	ld.shared.f32 	%f392, [_ZZN3cub18CUB_300001_SM_10006detail6reduce28DeviceReduceSingleTileKernelINS2_10policy_hubIfjN4cuda3std3__44plusIfEEE10Policy1000EPfSC_iS9_ffNS7_10__identityEEEvT0_T1_T2_T3_T4_T6_E12temp_storage+76];
	add.f32 	%f530, %f391, %f392;
	bra.uni 	$L__BB6_72;
$L__BB6_38:
	setp.gt.s32 	%p3, %r67, 8191;
	@%p3 bra 	$L__BB6_56;
	mov.u32 	%r34, %tid.x;
	setp.ge.s32 	%p20, %r34, %r67;
	mov.f32 	%f522, 0f00000000;
	mov.u32 	%r397, %r34;
	@%p20 bra 	$L__BB6_41;
	mul.wide.u32 	%rd66, %r34, 4;
	add.s64 	%rd65, %rd16, %rd66;
	// begin inline asm
	ld.global.nc.u32 %r144, [%rd65];
	// end inline asm
	mov.b32 	%f522, %r144;
	add.s32 	%r397, %r34, 512;
$L__BB6_41:
	setp.ge.s32 	%p21, %r397, %r67;
	@%p21 bra 	$L__BB6_47;
	not.b32 	%r145, %r397;
	add.s32 	%r37, %r67, %r145;
	and.b32  	%r146, %r37, 1536;
	setp.eq.s32 	%p22, %r146, 1536;
	@%p22 bra 	$L__BB6_45;
	mul.wide.u32 	%rd67, %r397, 4;
	add.s64 	%rd131, %rd16, %rd67;
	shr.u32 	%r147, %r37, 9;
	add.s32 	%r148, %r147, 1;
	and.b32  	%r149, %r148, 3;
	neg.s32 	%r395, %r149;
$L__BB6_44:
	.pragma "nounroll";
	// begin inline asm
	ld.global.nc.u32 %r150, [%rd131];
	// end inline asm
	mov.b32 	%f173, %r150;
	add.f32 	%f522, %f522, %f173;
	add.s32 	%r397, %r397, 512;
	add.s64 	%rd131, %rd131, 2048;
	add.s32 	%r395, %r395, 1;
	setp.ne.s32 	%p23, %r395, 0;
	@%p23 bra 	$L__BB6_44;
$L__BB6_45:
	setp.lt.u32 	%p24, %r37, 1536;
	@%p24 bra 	$L__BB6_47;
$L__BB6_46:
	mul.wide.s32 	%rd73, %r397, 4;
	add.s64 	%rd69, %rd16, %rd73;
	// begin inline asm
	ld.global.nc.u32 %r151, [%rd69];
	// end inline asm
	mov.b32 	%f174, %r151;
	add.f32 	%f175, %f522, %f174;
	add.s64 	%rd70, %rd69, 2048;
	// begin inline asm
	ld.global.nc.u32 %r152, [%rd70];
	// end inline asm
	mov.b32 	%f176, %r152;
	add.f32 	%f177, %f175, %f176;
	add.s64 	%rd71, %rd69, 4096;
	// begin inline asm
	ld.global.nc.u32 %r153, [%rd71];
	// end inline asm
	mov.b32 	%f178, %r153;
	add.f32 	%f179, %f177, %f178;
	add.s64 	%rd72, %rd69, 6144;
	// begin inline asm
	ld.global.nc.u32 %r154, [%rd72];
	// end inline asm
	mov.b32 	%f180, %r154;
	add.f32 	%f522, %f179, %f180;
	add.s32 	%r397, %r397, 2048;
	setp.lt.s32 	%p25, %r397, %r67;
	@%p25 bra 	$L__BB6_46;
$L__BB6_47:
	setp.lt.s32 	%p26, %r67, 512;
	@%p26 bra 	$L__BB6_52;
	// begin inline asm
	mov.u32 %r193, %laneid;
	// end inline asm
	mov.b32 	%r195, %f522;
	mov.b32 	%r196, 1;
	mov.b32 	%r217, 31;
	mov.b32 	%r218, -1;
	// begin inline asm
	shfl.sync.down.b32 %r194, %r195, %r196, %r217, %r218;
	// end inline asm
	setp.gt.s32 	%p50, %r193, 30;
	mov.b32 	%f239, %r194;
	add.f32 	%f240, %f522, %f239;
	selp.f32 	%f241, %f522, %f240, %p50;
	mov.b32 	%r200, %f241;
	mov.b32 	%r201, 2;
	// begin inline asm
	shfl.sync.down.b32 %r199, %r200, %r201, %r217, %r218;
	// end inline asm
	setp.gt.s32 	%p51, %r193, 29;
	mov.b32 	%f242, %r199;
	add.f32 	%f243, %f241, %f242;
	selp.f32 	%f244, %f241, %f243, %p51;
	mov.b32 	%r205, %f244;
	mov.b32 	%r206, 4;
	// begin inline asm
	shfl.sync.down.b32 %r204, %r205, %r206, %r217, %r218;
	// end inline asm
	setp.gt.s32 	%p52, %r193, 27;
	mov.b32 	%f245, %r204;
	add.f32 	%f246, %f244, %f245;
	selp.f32 	%f247, %f244, %f246, %p52;
	mov.b32 	%r210, %f247;
	mov.b32 	%r211, 8;
	// begin inline asm
	shfl.sync.down.b32 %r209, %r210, %r211, %r217, %r218;
	// end inline asm
	setp.gt.s32 	%p53, %r193, 23;
	mov.b32 	%f248, %r209;
	add.f32 	%f249, %f247, %f248;
	selp.f32 	%f250, %f247, %f249, %p53;
	mov.b32 	%r215, %f250;
	mov.b32 	%r216, 16;
	// begin inline asm
	shfl.sync.down.b32 %r214, %r215, %r216, %r217, %r218;
	// end inline asm
	setp.gt.s32 	%p54, %r193, 15;
	mov.b32 	%f251, %r214;
	add.f32 	%f38, %f250, %f251;
	selp.f32 	%f530, %f250, %f38, %p54;
	setp.ne.s32 	%p55, %r193, 0;
	@%p55 bra 	$L__BB6_50;
	shr.u32 	%r219, %r34, 3;
	and.b32  	%r220, %r219, 124;
	mov.u32 	%r221, _ZZN3cub18CUB_300001_SM_10006detail6reduce28DeviceReduceSingleTileKernelINS2_10policy_hubIfjN4cuda3std3__44plusIfEEE10Policy1000EPfSC_iS9_ffNS7_10__identityEEEvT0_T1_T2_T3_T4_T6_E12temp_storage;
	add.s32 	%r222, %r221, %r220;
	st.shared.f32 	[%r222+16], %f38;
$L__BB6_50:
	bar.sync 	0;
	setp.ne.s32 	%p56, %r34, 0;
	@%p56 bra 	$L__BB6_72;
	ld.shared.f32 	%f252, [_ZZN3cub18CUB_300001_SM_10006detail6reduce28DeviceReduceSingleTileKernelINS2_10policy_hubIfjN4cuda3std3__44plusIfEEE10Policy1000EPfSC_iS9_ffNS7_10__identityEEEvT0_T1_T2_T3_T4_T6_E12temp_storage+20];
	add.f32 	%f253, %f530, %f252;
	ld.shared.f32 	%f254, [_ZZN3cub18CUB_300001_SM_10006detail6reduce28DeviceReduceSingleTileKernelINS2_10policy_hubIfjN4cuda3std3__44plusIfEEE10Policy1000EPfSC_iS9_ffNS7_10__identityEEEvT0_T1_T2_T3_T4_T6_E12temp_storage+24];
	add.f32 	%f255, %f253, %f254;
	ld.shared.f32 	%f256, [_ZZN3cub18CUB_300001_SM_10006detail6reduce28DeviceReduceSingleTileKernelINS2_10policy_hubIfjN4cuda3std3__44plusIfEEE10Policy1000EPfSC_iS9_ffNS7_10__identityEEEvT0_T1_T2_T3_T4_T6_E12temp_storage+28];
	add.f32 	%f257, %f255, %f256;
	ld.shared.f32 	%f258, [_ZZN3cub18CUB_300001_SM_10006detail6reduce28DeviceReduceSingleTileKernelINS2_10policy_hubIfjN4cuda3std3__44plusIfEEE10Policy1000EPfSC_iS9_ffNS7_10__identityEEEvT0_T1_T2_T3_T4_T6_E12temp_storage+32];
	add.f32 	%f259, %f257, %f258;
	ld.shared.f32 	%f260, [_ZZN3cub18CUB_300001_SM_10006detail6reduce28DeviceReduceSingleTileKernelINS2_10policy_hubIfjN4cuda3std3__44plusIfEEE10Policy1000EPfSC_iS9_ffNS7_10__identityEEEvT0_T1_T2_T3_T4_T6_E12temp_storage+36];
	add.f32 	%f261, %f259, %f260;
	ld.shared.f32 	%f262, [_ZZN3cub18CUB_300001_SM_10006detail6reduce28DeviceReduceSingleTileKernelINS2_10policy_hubIfjN4cuda3std3__44plusIfEEE10Policy1000EPfSC_iS9_ffNS7_10__identityEEEvT0_T1_T2_T3_T4_T6_E12temp_storage+40];
	add.f32 	%f263, %f261, %f262;
	ld.shared.f32 	%f264, [_ZZN3cub18CUB_300001_SM_10006detail6reduce28DeviceReduceSingleTileKernelINS2_10policy_hubIfjN4cuda3std3__44plusIfEEE10Policy1000EPfSC_iS9_ffNS7_10__identityEEEvT0_T1_T2_T3_T4_T6_E12temp_storage+44];
	add.f32 	%f265, %f263, %f264;
	ld.shared.f32 	%f266, [_ZZN3cub18CUB_300001_SM_10006detail6reduce28DeviceReduceSingleTileKernelINS2_10policy_hubIfjN4cuda3std3__44plusIfEEE10Policy1000EPfSC_iS9_ffNS7_10__identityEEEvT0_T1_T2_T3_T4_T6_E12temp_storage+48];
	add.f32 	%f267, %f265, %f266;
	ld.shared.f32 	%f268, [_ZZN3cub18CUB_300001_SM_10006detail6reduce28DeviceReduceSingleTileKernelINS2_10policy_hubIfjN4cuda3std3__44plusIfEEE10Policy1000EPfSC_iS9_ffNS7_10__identityEEEvT0_T1_T2_T3_T4_T6_E12temp_storage+52];
	add.f32 	%f269, %f267, %f268;
	ld.shared.f32 	%f270, [_ZZN3cub18CUB_300001_SM_10006detail6reduce28DeviceReduceSingleTileKernelINS2_10policy_hubIfjN4cuda3std3__44plusIfEEE10Policy1000EPfSC_iS9_ffNS7_10__identityEEEvT0_T1_T2_T3_T4_T6_E12temp_storage+56];
	add.f32 	%f271, %f269, %f270;
	ld.shared.f32 	%f272, [_ZZN3cub18CUB_300001_SM_10006detail6reduce28DeviceReduceSingleTileKernelINS2_10policy_hubIfjN4cuda3std3__44plusIfEEE10Policy1000EPfSC_iS9_ffNS7_10__identityEEEvT0_T1_T2_T3_T4_T6_E12temp_storage+60];
	add.f32 	%f273, %f271, %f272;
	ld.shared.f32 	%f274, [_ZZN3cub18CUB_300001_SM_10006detail6reduce28DeviceReduceSingleTileKernelINS2_10policy_hubIfjN4cuda3std3__44plusIfEEE10Policy1000EPfSC_iS9_ffNS7_10__identityEEEvT0_T1_T2_T3_T4_T6_E12temp_storage+64];
	add.f32 	%f275, %f273, %f274;
	ld.shared.f32 	%f276, [_ZZN3cub18CUB_300001_SM_10006detail6reduce28DeviceReduceSingleTileKernelINS2_10policy_hubIfjN4cuda3std3__44plusIfEEE10Policy1000EPfSC_iS9_ffNS7_10__identityEEEvT0_T1_T2_T3_T4_T6_E12temp_storage+68];
	add.f32 	%f277, %f275, %f276;
	ld.shared.f32 	%f278, [_ZZN3cub18CUB_300001_SM_10006detail6reduce28DeviceReduceSingleTileKernelINS2_10policy_hubIfjN4cuda3std3__44plusIfEEE10Policy1000EPfSC_iS9_ffNS7_10__identityEEEvT0_T1_T2_T3_T4_T6_E12temp_storage+72];
	add.f32 	%f279, %f277, %f278;
	ld.shared.f32 	%f280, [_ZZN3cub18CUB_300001_SM_10006detail6reduce28DeviceReduceSingleTileKernelINS2_10policy_hubIfjN4cuda3std3__44plusIfEEE10Policy1000EPfSC_iS9_ffNS7_10__identityEEEvT0_T1_T2_T3_T4_T6_E12temp_storage+76];
	add.f32 	%f530, %f279, %f280;
	bra.uni 	$L__BB6_72;
$L__BB6_52:
	// begin inline asm
	mov.u32 %r155, %laneid;
	// end inline asm
	and.b32  	%r181, %r34, 992;
	add.s32 	%r182, %r181, 32;
	setp.gt.s32 	%p27, %r182, %r67;
	not.b32 	%r183, %r181;
	add.s32 	%r184, %r67, %r183;
	selp.b32 	%r179, %r184, 31, %p27;
	mov.b32 	%r157, %f522;
	mov.b32 	%r158, 1;
	mov.b32 	%r180, -1;
	// begin inline asm
	shfl.sync.down.b32 %r156, %r157, %r158, %r179, %r180;
	// end inline asm
	setp.lt.s32 	%p28, %r155, %r179;
	mov.b32 	%f181, %r156;
	add.f32 	%f182, %f522, %f181;
	selp.f32 	%f183, %f182, %f522, %p28;
	mov.b32 	%r162, %f183;
	mov.b32 	%r163, 2;
	// begin inline asm
	shfl.sync.down.b32 %r161, %r162, %r163, %r179, %r180;
	// end inline asm
	add.s32 	%r185, %r155, 2;
	setp.gt.s32 	%p29, %r185, %r179;
	mov.b32 	%f184, %r161;
	add.f32 	%f185, %f183, %f184;
	selp.f32 	%f186, %f183, %f185, %p29;
	mov.b32 	%r167, %f186;
	mov.b32 	%r168, 4;
	// begin inline asm
	shfl.sync.down.b32 %r166, %r167, %r168, %r179, %r180;
	// end inline asm
	add.s32 	%r186, %r155, 4;
	setp.gt.s32 	%p30, %r186, %r179;
	mov.b32 	%f187, %r166;
	add.f32 	%f188, %f186, %f187;
	selp.f32 	%f189, %f186, %f188, %p30;
	mov.b32 	%r172, %f189;
	mov.b32 	%r173, 8;
	// begin inline asm
	shfl.sync.down.b32 %r171, %r172, %r173, %r179, %r180;
	// end inline asm
	add.s32 	%r187, %r155, 8;
	setp.gt.s32 	%p31, %r187, %r179;
	mov.b32 	%f190, %r171;
	add.f32 	%f191, %f189, %f190;
	selp.f32 	%f192, %f189, %f191, %p31;
	mov.b32 	%r177, %f192;
	mov.b32 	%r178, 16;
	// begin inline asm
	shfl.sync.down.b32 %r176, %r177, %r178, %r179, %r180;
	// end inline asm
	add.s32 	%r188, %r155, 16;
	setp.gt.s32 	%p32, %r188, %r179;
	mov.b32 	%f193, %r176;
	add.f32 	%f194, %f192, %f193;
	selp.f32 	%f530, %f192, %f194, %p32;
	setp.ne.s32 	%p33, %r155, 0;
	@%p33 bra 	$L__BB6_54;
	shr.u32 	%r189, %r34, 3;
	and.b32  	%r190, %r189, 124;
	mov.u32 	%r191, _ZZN3cub18CUB_300001_SM_10006detail6reduce28DeviceReduceSingleTileKernelINS2_10policy_hubIfjN4cuda3std3__44plusIfEEE10Policy1000EPfSC_iS9_ffNS7_10__identityEEEvT0_T1_T2_T3_T4_T6_E12temp_storage;
	add.s32 	%r192, %r191, %r190;
	st.shared.f32 	[%r192+16], %f530;
$L__BB6_54:
	bar.sync 	0;
	setp.ne.s32 	%p34, %r34, 0;
	@%p34 bra 	$L__BB6_72;
	setp.gt.s32 	%p35, %r67, 32;
	ld.shared.f32 	%f195, [_ZZN3cub18CUB_300001_SM_10006detail6reduce28DeviceReduceSingleTileKernelINS2_10policy_hubIfjN4cuda3std3__44plusIfEEE10Policy1000EPfSC_iS9_ffNS7_10__identityEEEvT0_T1_T2_T3_T4_T6_E12temp_storage+20];
	add.f32 	%f196, %f530, %f195;
	selp.f32 	%f197, %f196, %f530, %p35;
	setp.gt.s32 	%p36, %r67, 64;
	ld.shared.f32 	%f198, [_ZZN3cub18CUB_300001_SM_10006detail6reduce28DeviceReduceSingleTileKernelINS2_10policy_hubIfjN4cuda3std3__44plusIfEEE10Policy1000EPfSC_iS9_ffNS7_10__identityEEEvT0_T1_T2_T3_T4_T6_E12temp_storage+24];
	add.f32 	%f199, %f198, %f197;
	selp.f32 	%f200, %f199, %f197, %p36;
	setp.gt.s32 	%p37, %r67, 96;
	ld.shared.f32 	%f201, [_ZZN3cub18CUB_300001_SM_10006detail6reduce28DeviceReduceSingleTileKernelINS2_10policy_hubIfjN4cuda3std3__44plusIfEEE10Policy1000EPfSC_iS9_ffNS7_10__identityEEEvT0_T1_T2_T3_T4_T6_E12temp_storage+28];
	add.f32 	%f202, %f201, %f200;
	selp.f32 	%f203, %f202, %f200, %p37;
	setp.gt.s32 	%p38, %r67, 128;
	ld.shared.f32 	%f204, [_ZZN3cub18CUB_300001_SM_10006detail6reduce28DeviceReduceSingleTileKernelINS2_10policy_hubIfjN4cuda3std3__44plusIfEEE10Policy1000EPfSC_iS9_ffNS7_10__identityEEEvT0_T1_T2_T3_T4_T6_E12temp_storage+32];
	add.f32 	%f205, %f204, %f203;
	selp.f32 	%f206, %f205, %f203, %p38;
	setp.gt.s32 	%p39, %r67, 160;
	ld.shared.f32 	%f207, [_ZZN3cub18CUB_300001_SM_10006detail6reduce28DeviceReduceSingleTileKernelINS2_10policy_hubIfjN4cuda3std3__44plusIfEEE10Policy1000EPfSC_iS9_ffNS7_10__identityEEEvT0_T1_T2_T3_T4_T6_E12temp_storage+36];
	add.f32 	%f208, %f207, %f206;
	selp.f32 	%f209, %f208, %f206, %p39;
	setp.gt.s32 	%p40, %r67, 192;
	ld.shared.f32 	%f210, [_ZZN3cub18CUB_300001_SM_10006detail6reduce28DeviceReduceSingleTileKernelINS2_10policy_hubIfjN4cuda3std3__44plusIfEEE10Policy1000EPfSC_iS9_ffNS7_10__identityEEEvT0_T1_T2_T3_T4_T6_E12temp_storage+40];
	add.f32 	%f211, %f210, %f209;
	selp.f32 	%f212, %f211, %f209, %p40;
	setp.gt.s32 	%p41, %r67, 224;
	ld.shared.f32 	%f213, [_ZZN3cub18CUB_300001_SM_10006detail6reduce28DeviceReduceSingleTileKernelINS2_10policy_hubIfjN4cuda3std3__44plusIfEEE10Policy1000EPfSC_iS9_ffNS7_10__identityEEEvT0_T1_T2_T3_T4_T6_E12temp_storage+44];
	add.f32 	%f214, %f213, %f212;
	selp.f32 	%f215, %f214, %f212, %p41;
	setp.gt.s32 	%p42, %r67, 256;
	ld.shared.f32 	%f216, [_ZZN3cub18CUB_300001_SM_10006detail6reduce28DeviceReduceSingleTileKernelINS2_10policy_hubIfjN4cuda3std3__44plusIfEEE10Policy1000EPfSC_iS9_ffNS7_10__identityEEEvT0_T1_T2_T3_T4_T6_E12temp_storage+48];
	add.f32 	%f217, %f216, %f215;
	selp.f32 	%f218, %f217, %f215, %p42;
	setp.gt.s32 	%p43, %r67, 288;
	ld.shared.f32 	%f219, [_ZZN3cub18CUB_300001_SM_10006detail6reduce28DeviceReduceSingleTileKernelINS2_10policy_hubIfjN4cuda3std3__44plusIfEEE10Policy1000EPfSC_iS9_ffNS7_10__identityEEEvT0_T1_T2_T3_T4_T6_E12temp_storage+52];
	add.f32 	%f220, %f219, %f218;
	selp.f32 	%f221, %f220, %f218, %p43;
	setp.gt.s32 	%p44, %r67, 320;
	ld.shared.f32 	%f222, [_ZZN3cub18CUB_300001_SM_10006detail6reduce28DeviceReduceSingleTileKernelINS2_10policy_hubIfjN4cuda3std3__44plusIfEEE10Policy1000EPfSC_iS9_ffNS7_10__identityEEEvT0_T1_T2_T3_T4_T6_E12temp_storage+56];
	add.f32 	%f223, %f222, %f221;
	selp.f32 	%f224, %f223, %f221, %p44;
	setp.gt.s32 	%p45, %r67, 352;
	ld.shared.f32 	%f225, [_ZZN3cub18CUB_300001_SM_10006detail6reduce28DeviceReduceSingleTileKernelINS2_10policy_hubIfjN4cuda3std3__44plusIfEEE10Policy1000EPfSC_iS9_ffNS7_10__identityEEEvT0_T1_T2_T3_T4_T6_E12temp_storage+60];
	add.f32 	%f226, %f225, %f224;
	selp.f32 	%f227, %f226, %f224, %p45;
	setp.gt.s32 	%p46, %r67, 384;
	ld.shared.f32 	%f228, [_ZZN3cub18CUB_300001_SM_10006detail6reduce28DeviceReduceSingleTileKernelINS2_10policy_hubIfjN4cuda3std3__44plusIfEEE10Policy1000EPfSC_iS9_ffNS7_10__identityEEEvT0_T1_T2_T3_T4_T6_E12temp_storage+64];
	add.f32 	%f229, %f228, %f227;
	selp.f32 	%f230, %f229, %f227, %p46;
	setp.gt.s32 	%p47, %r67, 416;
	ld.shared.f32 	%f231, [_ZZN3cub18CUB_300001_SM_10006detail6reduce28DeviceReduceSingleTileKernelINS2_10policy_hubIfjN4cuda3std3__44plusIfEEE10Policy1000EPfSC_iS9_ffNS7_10__identityEEEvT0_T1_T2_T3_T4_T6_E12temp_storage+68];
	add.f32 	%f232, %f231, %f230;
	selp.f32 	%f233, %f232, %f230, %p47;
	setp.gt.s32 	%p48, %r67, 448;
	ld.shared.f32 	%f234, [_ZZN3cub18CUB_300001_SM_10006detail6reduce28DeviceReduceSingleTileKernelINS2_10policy_hubIfjN4cuda3std3__44plusIfEEE10Policy1000EPfSC_iS9_ffNS7_10__identityEEEvT0_T1_T2_T3_T4_T6_E12temp_storage+72];
	add.f32 	%f235, %f234, %f233;
	selp.f32 	%f236, %f235, %f233, %p48;
	setp.gt.s32 	%p49, %r67, 480;
	ld.shared.f32 	%f237, [_ZZN3cub18CUB_300001_SM_10006detail6reduce28DeviceReduceSingleTileKernelINS2_10policy_hubIfjN4cuda3std3__44plusIfEEE10Policy1000EPfSC_iS9_ffNS7_10__identityEEEvT0_T1_T2_T3_T4_T6_E12temp_storage+76];
	add.f32 	%f238, %f237, %f236;
	selp.f32 	%f530, %f238, %f236, %p49;
	bra.uni 	$L__BB6_72;
$L__BB6_56:
	mov.u32 	%r46, %tid.x;
	mul.wide.u32 	%rd35, %r46, 4;
	add.s64 	%rd19, %rd16, %rd35;
	// begin inline asm
	ld.global.nc.u32 %r68, [%rd19];
	// end inline asm
	mov.b32 	%f59, %r68;
	add.s64 	%rd20, %rd19, 2048;
	// begin inline asm
	ld.global.nc.u32 %r69, [%rd20];
	// end inline asm
	mov.b32 	%f60, %r69;
	add.s64 	%rd21, %rd19, 4096;
	// begin inline asm
	ld.global.nc.u32 %r70, [%rd21];
	// end inline asm
	mov.b32 	%f61, %r70;
	add.s64 	%rd22, %rd19, 6144;
	// begin inline asm
	ld.global.nc.u32 %r71, [%rd22];
	// end inline asm
	mov.b32 	%f62, %r71;
	add.s64 	%rd23, %rd19, 8192;
	// begin inline asm
	ld.global.nc.u32 %r72, [%rd23];
	// end inline asm
	mov.b32 	%f63, %r72;
	add.s64 	%rd24, %rd19, 10240;
	// begin inline asm
	ld.global.nc.u32 %r73, [%rd24];
	// end inline asm
	mov.b32 	%f64, %r73;
	add.s64 	%rd25, %rd19, 12288;
	// begin inline asm
	ld.global.nc.u32 %r74, [%rd25];
	// end inline asm
	mov.b32 	%f65, %r74;
	add.s64 	%rd26, %rd19, 14336;
	// begin inline asm
	ld.global.nc.u32 %r75, [%rd26];
	// end inline asm
	mov.b32 	%f66, %r75;
	add.s64 	%rd27, %rd19, 16384;
	// begin inline asm
	ld.global.nc.u32 %r76, [%rd27];
	// end inline asm
	mov.b32 	%f67, %r76;
	add.s64 	%rd28, %rd19, 18432;
	// begin inline asm
	ld.global.nc.u32 %r77, [%rd28];
	// end inline asm
	mov.b32 	%f68, %r77;
	add.s64 	%rd29, %rd19, 20480;
	// begin inline asm
	ld.global.nc.u32 %r78, [%rd29];
	// end inline asm
	mov.b32 	%f69, %r78;
	add.s64 	%rd30, %rd19, 22528;
	// begin inline asm
	ld.global.nc.u32 %r79, [%rd30];
	// end inline asm
	mov.b32 	%f70, %r79;
	add.s64 	%rd31, %rd19, 24576;
	// begin inline asm
	ld.global.nc.u32 %r80, [%rd31];
	// end inline asm
	mov.b32 	%f71, %r80;
	add.s64 	%rd32, %rd19, 26624;
	// begin inline asm
	ld.global.nc.u32 %r81, [%rd32];
	// end inline asm
	mov.b32 	%f72, %r81;
	add.s64 	%rd33, %rd19, 28672;
	// begin inline asm
	ld.global.nc.u32 %r82, [%rd33];
	// end inline asm
	mov.b32 	%f73, %r82;
	add.s64 	%rd34, %rd19, 30720;
	// begin inline asm
	ld.global.nc.u32 %r83, [%rd34];
	// end inline asm
	mov.b32 	%f74, %r83;
	add.f32 	%f75, %f59, %f60;
	add.f32 	%f76, %f61, %f62;
	add.f32 	%f77, %f63, %f64;
	add.f32 	%f78, %f65, %f66;
	add.f32 	%f79, %f67, %f68;
	add.f32 	%f80, %f69, %f70;
	add.f32 	%f81, %f71, %f72;
	add.f32 	%f82, %f73, %f74;
	add.f32 	%f83, %f75, %f76;
	add.f32 	%f84, %f77, %f78;
	add.f32 	%f85, %f79, %f80;
	add.f32 	%f86, %f81, %f82;
	add.f32 	%f87, %f83, %f84;
	add.f32 	%f88, %f85, %f86;
	add.f32 	%f529, %f87, %f88;
	setp.lt.u32 	%p4, %r67, 16384;
	mov.b32 	%r400, 8192;
	@%p4 bra 	$L__BB6_60;
	add.s32 	%r47, %r67, -8192;
	mov.b32 	%r400, 8192;
$L__BB6_58:
	mul.wide.s32 	%rd52, %r400, 4;
	add.s64 	%rd36, %rd19, %rd52;
	// begin inline asm
	ld.global.nc.u32 %r86, [%rd36];
	// end inline asm
	mov.b32 	%f89, %r86;
	add.s64 	%rd37, %rd36, 2048;
	// begin inline asm
	ld.global.nc.u32 %r87, [%rd37];
	// end inline asm
	mov.b32 	%f90, %r87;
	add.s64 	%rd38, %rd36, 4096;
	// begin inline asm
	ld.global.nc.u32 %r88, [%rd38];
	// end inline asm
	mov.b32 	%f91, %r88;
	add.s64 	%rd39, %rd36, 6144;
	// begin inline asm
	ld.global.nc.u32 %r89, [%rd39];
	// end inline asm
	mov.b32 	%f92, %r89;
	add.s64 	%rd40, %rd36, 8192;
	// begin inline asm
	ld.global.nc.u32 %r90, [%rd40];
	// end inline asm
	mov.b32 	%f93, %r90;
	add.s64 	%rd41, %rd36, 10240;
	// begin inline asm
	ld.global.nc.u32 %r91, [%rd41];
	// end inline asm
	mov.b32 	%f94, %r91;
	add.s64 	%rd42, %rd36, 12288;
	// begin inline asm
	ld.global.nc.u32 %r92, [%rd42];
	// end inline asm
	mov.b32 	%f95, %r92;
	add.s64 	%rd43, %rd36, 14336;
	// begin inline asm
	ld.global.nc.u32 %r93, [%rd43];
	// end inline asm
	mov.b32 	%f96, %r93;
	add.s64 	%rd44, %rd36, 16384;
	// begin inline asm
	ld.global.nc.u32 %r94, [%rd44];
	// end inline asm
	mov.b32 	%f97, %r94;
	add.s64 	%rd45, %rd36, 18432;
	// begin inline asm
	ld.global.nc.u32 %r95, [%rd45];
	// end inline asm
	mov.b32 	%f98, %r95;
	add.s64 	%rd46, %rd36, 20480;
	// begin inline asm
	ld.global.nc.u32 %r96, [%rd46];
	// end inline asm
	mov.b32 	%f99, %r96;
	add.s64 	%rd47, %rd36, 22528;
	// begin inline asm
	ld.global.nc.u32 %r97, [%rd47];
	// end inline asm
	mov.b32 	%f100, %r97;
	add.s64 	%rd48, %rd36, 24576;
	// begin inline asm
	ld.global.nc.u32 %r98, [%rd48];
	// end inline asm
	mov.b32 	%f101, %r98;
	add.s64 	%rd49, %rd36, 26624;
	// begin inline asm
	ld.global.nc.u32 %r99, [%rd49];
	// end inline asm
	mov.b32 	%f102, %r99;
	add.s64 	%rd50, %rd36, 28672;
	// begin inline asm
	ld.global.nc.u32 %r100, [%rd50];
	// end inline asm
	mov.b32 	%f103, %r100;
	add.s64 	%rd51, %rd36, 30720;
	// begin inline asm
	ld.global.nc.u32 %r101, [%rd51];
	// end inline asm
	mov.b32 	%f104, %r101;
	add.f32 	%f105, %f529, %f89;
	add.f32 	%f106, %f90, %f91;
	add.f32 	%f107, %f92, %f93;
	add.f32 	%f108, %f94, %f95;
	add.f32 	%f109, %f96, %f97;
	add.f32 	%f110, %f98, %f99;
	add.f32 	%f111, %f100, %f101;
	add.f32 	%f112, %f102, %f103;
	add.f32 	%f113, %f105, %f106;
	add.f32 	%f114, %f107, %f108;
	add.f32 	%f115, %f109, %f110;
	add.f32 	%f116, %f111, %f112;
	add.f32 	%f117, %f113, %f114;
	add.f32 	%f118, %f115, %f116;
	add.f32 	%f119, %f117, %f118;
	add.f32 	%f529, %f119, %f104;
	sub.s32 	%r102, %r67, %r400;
	setp.lt.s32 	%p5, %r102, 8192;
	@%p5 bra 	$L__BB6_68;
	add.s32 	%r400, %r400, 8192;
	setp.le.s32 	%p6, %r400, %r47;
	@%p6 bra 	$L__BB6_58;
$L__BB6_60:
	setp.le.s32 	%p7, %r67, %r400;
	@%p7 bra 	$L__BB6_68;
	sub.s32 	%r51, %r67, %r400;
	setp.ge.s32 	%p8, %r46, %r51;
	@%p8 bra 	$L__BB6_68;
	not.b32 	%r103, %r46;
	add.s32 	%r104, %r67, %r103;
	sub.s32 	%r52, %r104, %r400;
	and.b32  	%r105, %r52, 1536;
	setp.eq.s32 	%p9, %r105, 1536;
	mov.u32 	%r404, %r46;
	@%p9 bra 	$L__BB6_65;
	add.s32 	%r402, %r46, %r400;
	shr.u32 	%r106, %r52, 9;
	add.s32 	%r107, %r106, 1;
	and.b32  	%r108, %r107, 3;
	neg.s32 	%r401, %r108;
	mov.u32 	%r404, %r46;
$L__BB6_64:
	.pragma "nounroll";
	mul.wide.u32 	%rd54, %r402, 4;
	add.s64 	%rd53, %rd16, %rd54;
	// begin inline asm
	ld.global.nc.u32 %r109, [%rd53];
	// end inline asm
	mov.b32 	%f121, %r109;
	add.f32 	%f529, %f529, %f121;
	add.s32 	%r404, %r404, 512;
	add.s32 	%r402, %r402, 512;
	add.s32 	%r401, %r401, 1;
	setp.ne.s32 	%p10, %r401, 0;
	@%p10 bra 	$L__BB6_64;
$L__BB6_65:
	setp.lt.u32 	%p11, %r52, 1536;
	@%p11 bra 	$L__BB6_68;
	cvt.u64.u32 	%rd55, %r404;
	cvt.u64.u32 	%rd56, %r400;
	add.s64 	%rd57, %rd55, %rd56;
	shl.b64 	%rd58, %rd57, 2;
	add.s64 	%rd59, %rd58, %rd16;
	add.s64 	%rd132, %rd59, 4096;
	add.s32 	%r405, %r404, %r400;
$L__BB6_67:
	mul.wide.u32 	%rd64, %r405, 4;
	add.s64 	%rd60, %rd16, %rd64;
	// begin inline asm
	ld.global.nc.u32 %r110, [%rd60];
	// end inline asm
	mov.b32 	%f122, %r110;
	add.f32 	%f123, %f529, %f122;
	add.s64 	%rd61, %rd132, -2048;
	// begin inline asm
	ld.global.nc.u32 %r111, [%rd61];
	// end inline asm
	mov.b32 	%f124, %r111;
	add.f32 	%f125, %f123, %f124;
	// begin inline asm
	ld.global.nc.u32 %r112, [%rd132];
	// end inline asm
	mov.b32 	%f126, %r112;
	add.f32 	%f127, %f125, %f126;
	add.s64 	%rd63, %rd132, 2048;
	// begin inline asm
	ld.global.nc.u32 %r113, [%rd63];
	// end inline asm
	mov.b32 	%f128, %r113;
	add.f32 	%f529, %f127, %f128;
	add.s32 	%r404, %r404, 2048;
	add.s64 	%rd132, %rd132, 8192;
	add.s32 	%r405, %r405, 2048;
	setp.lt.s32 	%p12, %r404, %r51;
	@%p12 bra 	$L__BB6_67;
$L__BB6_68:
	// begin inline asm
	mov.u32 %r114, %laneid;
	// end inline asm
	mov.b32 	%r116, %f529;
	mov.b32 	%r117, 1;
	mov.b32 	%r138, 31;
	mov.b32 	%r139, -1;
	// begin inline asm
	shfl.sync.down.b32 %r115, %r116, %r117, %r138, %r139;
	// end inline asm
	setp.gt.s32 	%p13, %r114, 30;
	mov.b32 	%f129, %r115;
	add.f32 	%f130, %f529, %f129;
	selp.f32 	%f131, %f529, %f130, %p13;
	mov.b32 	%r121, %f131;
	mov.b32 	%r122, 2;
	// begin inline asm
	shfl.sync.down.b32 %r120, %r121, %r122, %r138, %r139;
	// end inline asm
	setp.gt.s32 	%p14, %r114, 29;
	mov.b32 	%f132, %r120;
	add.f32 	%f133, %f131, %f132;
	selp.f32 	%f134, %f131, %f133, %p14;
	mov.b32 	%r126, %f134;
	mov.b32 	%r127, 4;
	// begin inline asm
	shfl.sync.down.b32 %r125, %r126, %r127, %r138, %r139;
	// end inline asm
	setp.gt.s32 	%p15, %r114, 27;
	mov.b32 	%f135, %r125;
	add.f32 	%f136, %f134, %f135;
	selp.f32 	%f137, %f134, %f136, %p15;
	mov.b32 	%r131, %f137;
	mov.b32 	%r132, 8;
	// begin inline asm
	shfl.sync.down.b32 %r130, %r131, %r132, %r138, %r139;
	// end inline asm
	setp.gt.s32 	%p16, %r114, 23;
	mov.b32 	%f138, %r130;
	add.f32 	%f139, %f137, %f138;
	selp.f32 	%f140, %f137, %f139, %p16;
	mov.b32 	%r136, %f140;
	mov.b32 	%r137, 16;
	// begin inline asm
	shfl.sync.down.b32 %r135, %r136, %r137, %r138, %r139;
	// end inline asm
	setp.gt.s32 	%p17, %r114, 15;
	mov.b32 	%f141, %r135;
	add.f32 	%f54, %f140, %f141;
	selp.f32 	%f530, %f140, %f54, %p17;
	setp.ne.s32 	%p18, %r114, 0;
	@%p18 bra 	$L__BB6_70;
	shr.u32 	%r140, %r46, 3;
	and.b32  	%r141, %r140, 124;
	mov.u32 	%r142, _ZZN3cub18CUB_300001_SM_10006detail6reduce28DeviceReduceSingleTileKernelINS2_10policy_hubIfjN4cuda3std3__44plusIfEEE10Policy1000EPfSC_iS9_ffNS7_10__identityEEEvT0_T1_T2_T3_T4_T6_E12temp_storage;
	add.s32 	%r143, %r142, %r141;
	st.shared.f32 	[%r143+16], %f54;
$L__BB6_70:
	bar.sync 	0;
	setp.ne.s32 	%p19, %r46, 0;
	@%p19 bra 	$L__BB6_72;
	ld.shared.f32 	%f142, [_ZZN3cub18CUB_300001_SM_10006detail6reduce28DeviceReduceSingleTileKernelINS2_10policy_hubIfjN4cuda3std3__44plusIfEEE10Policy1000EPfSC_iS9_ffNS7_10__identityEEEvT0_T1_T2_T3_T4_T6_E12temp_storage+20];
	add.f32 	%f143, %f530, %f142;
	ld.shared.f32 	%f144, [_ZZN3cub18CUB_300001_SM_10006detail6reduce28DeviceReduceSingleTileKernelINS2_10policy_hubIfjN4cuda3std3__44plusIfEEE10Policy1000EPfSC_iS9_ffNS7_10__identityEEEvT0_T1_T2_T3_T4_T6_E12temp_storage+24];
	add.f32 	%f145, %f143, %f144;
	ld.shared.f32 	%f146, [_ZZN3cub18CUB_300001_SM_10006detail6reduce28DeviceReduceSingleTileKernelINS2_10policy_hubIfjN4cuda3std3__44plusIfEEE10Policy1000EPfSC_iS9_ffNS7_10__identityEEEvT0_T1_T2_T3_T4_T6_E12temp_storage+28];
	add.f32 	%f147, %f145, %f146;
	ld.shared.f32 	%f148, [_ZZN3cub18CUB_300001_SM_10006detail6reduce28DeviceReduceSingleTileKernelINS2_10policy_hubIfjN4cuda3std3__44plusIfEEE10Policy1000EPfSC_iS9_ffNS7_10__identityEEEvT0_T1_T2_T3_T4_T6_E12temp_storage+32];
	add.f32 	%f149, %f147, %f148;
	ld.shared.f32 	%f150, [_ZZN3cub18CUB_300001_SM_10006detail6reduce28DeviceReduceSingleTileKernelINS2_10policy_hubIfjN4cuda3std3__44plusIfEEE10Policy1000EPfSC_iS9_ffNS7_10__identityEEEvT0_T1_T2_T3_T4_T6_E12temp_storage+36];
	add.f32 	%f151, %f149, %f150;
	ld.shared.f32 	%f152, [_ZZN3cub18CUB_300001_SM_10006detail6reduce28DeviceReduceSingleTileKernelINS2_10policy_hubIfjN4cuda3std3__44plusIfEEE10Policy1000EPfSC_iS9_ffNS7_10__identityEEEvT0_T1_T2_T3_T4_T6_E12temp_storage+40];
	add.f32 	%f153, %f151, %f152;
	ld.shared.f32 	%f154, [_ZZN3cub18CUB_300001_SM_10006detail6reduce28DeviceReduceSingleTileKernelINS2_10policy_hubIfjN4cuda3std3__44plusIfEEE10Policy1000EPfSC_iS9_ffNS7_10__identityEEEvT0_T1_T2_T3_T4_T6_E12temp_storage+44];
	add.f32 	%f155, %f153, %f154;
	ld.shared.f32 	%f156, [_ZZN3cub18CUB_300001_SM_10006detail6reduce28DeviceReduceSingleTileKernelINS2_10policy_hubIfjN4cuda3std3__44plusIfEEE10Policy1000EPfSC_iS9_ffNS7_10__identityEEEvT0_T1_T2_T3_T4_T6_E12temp_storage+48];
	add.f32 	%f157, %f155, %f156;
	ld.shared.f32 	%f158, [_ZZN3cub18CUB_300001_SM_10006detail6reduce28DeviceReduceSingleTileKernelINS2_10policy_hubIfjN4cuda3std3__44plusIfEEE10Policy1000EPfSC_iS9_ffNS7_10__identityEEEvT0_T1_T2_T3_T4_T6_E12temp_storage+52];
	add.f32 	%f159, %f157, %f158;
	ld.shared.f32 	%f160, [_ZZN3cub18CUB_300001_SM_10006detail6reduce28DeviceReduceSingleTileKernelINS2_10policy_hubIfjN4cuda3std3__44plusIfEEE10Policy1000EPfSC_iS9_ffNS7_10__identityEEEvT0_T1_T2_T3_T4_T6_E12temp_storage+56];
	add.f32 	%f161, %f159, %f160;
	ld.shared.f32 	%f162, [_ZZN3cub18CUB_300001_SM_10006detail6reduce28DeviceReduceSingleTileKernelINS2_10policy_hubIfjN4cuda3std3__44plusIfEEE10Policy1000EPfSC_iS9_ffNS7_10__identityEEEvT0_T1_T2_T3_T4_T6_E12temp_storage+60];
	add.f32 	%f163, %f161, %f162;
	ld.shared.f32 	%f164, [_ZZN3cub18CUB_300001_SM_10006detail6reduce28DeviceReduceSingleTileKernelINS2_10policy_hubIfjN4cuda3std3__44plusIfEEE10Policy1000EPfSC_iS9_ffNS7_10__identityEEEvT0_T1_T2_T3_T4_T6_E12temp_storage+64];
	add.f32 	%f165, %f163, %f164;
	ld.shared.f32 	%f166, [_ZZN3cub18CUB_300001_SM_10006detail6reduce28DeviceReduceSingleTileKernelINS2_10policy_hubIfjN4cuda3std3__44plusIfEEE10Policy1000EPfSC_iS9_ffNS7_10__identityEEEvT0_T1_T2_T3_T4_T6_E12temp_storage+68];
	add.f32 	%f167, %f165, %f166;
	ld.shared.f32 	%f168, [_ZZN3cub18CUB_300001_SM_10006detail6reduce28DeviceReduceSingleTileKernelINS2_10policy_hubIfjN4cuda3std3__44plusIfEEE10Policy1000EPfSC_iS9_ffNS7_10__identityEEEvT0_T1_T2_T3_T4_T6_E12temp_storage+72];
	add.f32 	%f169, %f167, %f168;
	ld.shared.f32 	%f170, [_ZZN3cub18CUB_300001_SM_10006detail6reduce28DeviceReduceSingleTileKernelINS2_10policy_hubIfjN4cuda3std3__44plusIfEEE10Policy1000EPfSC_iS9_ffNS7_10__identityEEEvT0_T1_T2_T3_T4_T6_E12temp_storage+76];
	add.f32 	%f530, %f169, %f170;
$L__BB6_72:
	mov.u32 	%r379, %tid.x;
	setp.ne.s32 	%p111, %r379, 0;
	@%p111 bra 	$L__BB6_74;
	add.f32 	%f503, %f58, %f530;
	st.global.f32 	[%rd1], %f503;
$L__BB6_74:
	ret;

}
	// .globl	_ZN3cub18CUB_300001_SM_10006detail6reduce28DeviceReduceSingleTileKernelINS2_10policy_hubIfyN4cuda3std3__44plusIfEEE10Policy1000EN6thrust24THRUST_300001_SM_1000_NS18transform_iteratorINSD_12zip_functionINS7_10multipliesIfEEEENSD_12zip_iteratorINS7_5tupleIJNSD_6detail15normal_iteratorINSD_10device_ptrIdEEEESP_EEEEENSD_11use_defaultESS_EEPfyS9_ffNS7_10__identityEEEvT0_T1_T2_T3_T4_T6_
.visible .entry _ZN3cub18CUB_300001_SM_10006detail6reduce28DeviceReduceSingleTileKernelINS2_10policy_hubIfyN4cuda3std3__44plusIfEEE10Policy1000EN6thrust24THRUST_300001_SM_1000_NS18transform_iteratorINSD_12zip_functionINS7_10multipliesIfEEEENSD_12zip_iteratorINS7_5tupleIJNSD_6detail15normal_iteratorINSD_10device_ptrIdEEEESP_EEEEENSD_11use_defaultESS_EEPfyS9_ffNS7_10__identityEEEvT0_T1_T2_T3_T4_T6_(
	.param .align 8 .b8 _ZN3cub18CUB_300001_SM_10006detail6reduce28DeviceReduceSingleTileKernelINS2_10policy_hubIfyN4cuda3std3__44plusIfEEE10Policy1000EN6thrust24THRUST_300001_SM_1000_NS18transform_iteratorINSD_12zip_functionINS7_10multipliesIfEEEENSD_12zip_iteratorINS7_5tupleIJNSD_6detail15normal_iteratorINSD_10device_ptrIdEEEESP_EEEEENSD_11use_defaultESS_EEPfyS9_ffNS7_10__identityEEEvT0_T1_T2_T3_T4_T6__param_0[24],
	.param .u64 .ptr .align 1 _ZN3cub18CUB_300001_SM_10006detail6reduce28DeviceReduceSingleTileKernelINS2_10policy_hubIfyN4cuda3std3__44plusIfEEE10Policy1000EN6thrust24THRUST_300001_SM_1000_NS18transform_iteratorINSD_12zip_functionINS7_10multipliesIfEEEENSD_12zip_iteratorINS7_5tupleIJNSD_6detail15normal_iteratorINSD_10device_ptrIdEEEESP_EEEEENSD_11use_defaultESS_EEPfyS9_ffNS7_10__identityEEEvT0_T1_T2_T3_T4_T6__param_1,
	.param .u64 _ZN3cub18CUB_300001_SM_10006detail6reduce28DeviceReduceSingleTileKernelINS2_10policy_hubIfyN4cuda3std3__44plusIfEEE10Policy1000EN6thrust24THRUST_300001_SM_1000_NS18transform_iteratorINSD_12zip_functionINS7_10multipliesIfEEEENSD_12zip_iteratorINS7_5tupleIJNSD_6detail15normal_iteratorINSD_10device_ptrIdEEEESP_EEEEENSD_11use_defaultESS_EEPfyS9_ffNS7_10__identityEEEvT0_T1_T2_T3_T4_T6__param_2,
	.param .align 1 .b8 _ZN3cub18CUB_300001_SM_10006detail6reduce28DeviceReduceSingleTileKernelINS2_10policy_hubIfyN4cuda3std3__44plusIfEEE10Policy1000EN6thrust24THRUST_300001_SM_1000_NS18transform_iteratorINSD_12zip_functionINS7_10multipliesIfEEEENSD_12zip_iteratorINS7_5tupleIJNSD_6detail15normal_iteratorINSD_10device_ptrIdEEEESP_EEEEENSD_11use_defaultESS_EEPfyS9_ffNS7_10__identityEEEvT0_T1_T2_T3_T4_T6__param_3[1],
	.param .f32 _ZN3cub18CUB_300001_SM_10006detail6reduce28DeviceReduceSingleTileKernelINS2_10policy_hubIfyN4cuda3std3__44plusIfEEE10Policy1000EN6thrust24THRUST_300001_SM_1000_NS18transform_iteratorINSD_12zip_functionINS7_10multipliesIfEEEENSD_12zip_iteratorINS7_5tupleIJNSD_6detail15normal_iteratorINSD_10device_ptrIdEEEESP_EEEEENSD_11use_defaultESS_EEPfyS9_ffNS7_10__identityEEEvT0_T1_T2_T3_T4_T6__param_4,
	.param .align 1 .b8 _ZN3cub18CUB_300001_SM_10006detail6reduce28DeviceReduceSingleTileKernelINS2_10policy_hubIfyN4cuda3std3__44plusIfEEE10Policy1000EN6thrust24THRUST_300001_SM_1000_NS18transform_iteratorINSD_12zip_functionINS7_10multipliesIfEEEENSD_12zip_iteratorINS7_5tupleIJNSD_6detail15normal_iteratorINSD_10device_ptrIdEEEESP_EEEEENSD_11use_defaultESS_EEPfyS9_ffNS7_10__identityEEEvT0_T1_T2_T3_T4_T6__param_5[1]
)
.maxntid 256
.minnctapersm 1
{
	.reg .pred 	%p<58>;
	.reg .b16 	%rs<9>;
	.reg .b32 	%r<177>;
	.reg .b32 	%f<391>;
	.reg .b64 	%rd<72>;
	.reg .b64 	%fd<155>;
	// demoted variable
	.shared .align 4 .b8 _ZZN3cub18CUB_300001_SM_10006detail6reduce28DeviceReduceSingleTileKernelINS2_10policy_hubIfyN4cuda3std3__44plusIfEEE10Policy1000EN6thrust24THRUST_300001_SM_1000_NS18transform_iteratorINSD_12zip_functionINS7_10multipliesIfEEEENSD_12zip_iteratorINS7_5tupleIJNSD_6detail15normal_iteratorINSD_10device_ptrIdEEEESP_EEEEENSD_11use_defaultESS_EEPfyS9_ffNS7_10__identityEEEvT0_T1_T2_T3_T4_T6_E12temp_storage[44];
	ld.param.u64 	%rd24, [_ZN3cub18CUB_300001_SM_10006detail6reduce28DeviceReduceSingleTileKernelINS2_10policy_hubIfyN4cuda3std3__44plusIfEEE10Policy1000EN6thrust24THRUST_300001_SM_1000_NS18transform_iteratorINSD_12zip_functionINS7_10multipliesIfEEEENSD_12zip_iteratorINS7_5tupleIJNSD_6detail15normal_iteratorINSD_10device_ptrIdEEEESP_EEEEENSD_11use_defaultESS_EEPfyS9_ffNS7_10__identityEEEvT0_T1_T2_T3_T4_T6__param_0+8];
	ld.param.u64 	%rd23, [_ZN3cub18CUB_300001_SM_10006detail6reduce28DeviceReduceSingleTileKernelINS2_10policy_hubIfyN4cuda3std3__44plusIfEEE10Policy1000EN6thrust24THRUST_300001_SM_1000_NS18transform_iteratorINSD_12zip_functionINS7_10multipliesIfEEEENSD_12zip_iteratorINS7_5tupleIJNSD_6detail15normal_iteratorINSD_10device_ptrIdEEEESP_EEEEENSD_11use_defaultESS_EEPfyS9_ffNS7_10__identityEEEvT0_T1_T2_T3_T4_T6__param_0];
	ld.param.u64 	%rd26, [_ZN3cub18CUB_300001_SM_10006detail6reduce28DeviceReduceSingleTileKernelINS2_10policy_hubIfyN4cuda3std3__44plusIfEEE10Policy1000EN6thrust24THRUST_300001_SM_1000_NS18transform_iteratorINSD_12zip_functionINS7_10multipliesIfEEEENSD_12zip_iteratorINS7_5tupleIJNSD_6detail15normal_iteratorINSD_10device_ptrIdEEEESP_EEEEENSD_11use_defaultESS_EEPfyS9_ffNS7_10__identityEEEvT0_T1_T2_T3_T4_T6__param_1];
	ld.param.u64 	%rd25, [_ZN3cub18CUB_300001_SM_10006detail6reduce28DeviceReduceSingleTileKernelINS2_10policy_hubIfyN4cuda3std3__44plusIfEEE10Policy1000EN6thrust24THRUST_300001_SM_1000_NS18transform_iteratorINSD_12zip_functionINS7_10multipliesIfEEEENSD_12zip_iteratorINS7_5tupleIJNSD_6detail15normal_iteratorINSD_10device_ptrIdEEEESP_EEEEENSD_11use_defaultESS_EEPfyS9_ffNS7_10__identityEEEvT0_T1_T2_T3_T4_T6__param_2];
	ld.param.f32 	%f41, [_ZN3cub18CUB_300001_SM_10006detail6reduce28DeviceReduceSingleTileKernelINS2_10policy_hubIfyN4cuda3std3__44plusIfEEE10Policy1000EN6thrust24THRUST_300001_SM_1000_NS18transform_iteratorINSD_12zip_functionINS7_10multipliesIfEEEENSD_12zip_iteratorINS7_5tupleIJNSD_6detail15normal_iteratorINSD_10device_ptrIdEEEESP_EEEEENSD_11use_defaultESS_EEPfyS9_ffNS7_10__identityEEEvT0_T1_T2_T3_T4_T6__param_4];
	cvta.to.global.u64 	%rd1, %rd26;
	setp.ne.s64 	%p1, %rd25, 0;
	@%p1 bra 	$L__BB7_3;
	mov.u32 	%r163, %tid.x;
	setp.ne.s32 	%p57, %r163, 0;
	@%p57 bra 	$L__BB7_50;
	st.global.f32 	[%rd1], %f41;
	bra.uni 	$L__BB7_50;
$L__BB7_3:
	cvta.to.global.u64 	%rd2, %rd23;
	cvta.to.global.u64 	%rd3, %rd24;
	setp.gt.u64 	%p2, %rd25, 4095;
	@%p2 bra 	$L__BB7_28;
	cvt.u32.u64 	%r1, %rd25;
	mov.u32 	%r2, %tid.x;
	setp.ge.u32 	%p23, %r2, %r1;
	mov.f32 	%f379, 0f00000000;
	mov.u32 	%r167, %r2;
	@%p23 bra 	$L__BB7_6;
	mul.wide.u32 	%rd52, %r2, 8;
	add.s64 	%rd53, %rd2, %rd52;
	add.s64 	%rd54, %rd3, %rd52;
	ld.global.f64 	%fd95, [%rd53];
	ld.global.f64 	%fd96, [%rd54];
	cvt.rn.f32.f64 	%f221, %fd95;
	cvt.rn.f32.f64 	%f222, %fd96;
	mul.f32 	%f379, %f221, %f222;
	add.s32 	%r167, %r2, 256;
$L__BB7_6:
	setp.ge.u32 	%p24, %r167, %r1;
	@%p24 bra 	$L__BB7_19;
	not.b32 	%r90, %r167;
	add.s32 	%r91, %r90, %r1;
	shr.u32 	%r92, %r91, 8;
	add.s32 	%r5, %r92, 1;
	and.b32  	%r6, %r5, 15;
	setp.lt.u32 	%p25, %r91, 3840;
	@%p25 bra 	$L__BB7_10;
	and.b32  	%r93, %r5, 33554416;
	neg.s32 	%r165, %r93;
	mul.wide.u32 	%rd55, %r167, 8;
	or.b64  	%rd56, %rd55, 16384;
	add.s64 	%rd67, %rd2, %rd56;
	add.s64 	%rd66, %rd3, %rd56;
$L__BB7_9:
	.pragma "nounroll";
	ld.global.f64 	%fd97, [%rd67+-16384];
	ld.global.f64 	%fd98, [%rd66+-16384];
	cvt.rn.f32.f64 	%f224, %fd97;
	cvt.rn.f32.f64 	%f225, %fd98;
	fma.rn.f32 	%f226, %f224, %f225, %f379;
	ld.global.f64 	%fd99, [%rd67+-14336];
	ld.global.f64 	%fd100, [%rd66+-14336];
	cvt.rn.f32.f64 	%f227, %fd99;
	cvt.rn.f32.f64 	%f228, %fd100;
	fma.rn.f32 	%f229, %f227, %f228, %f226;
	ld.global.f64 	%fd101, [%rd67+-12288];
	ld.global.f64 	%fd102, [%rd66+-12288];
	cvt.rn.f32.f64 	%f230, %fd101;
	cvt.rn.f32.f64 	%f231, %fd102;
	fma.rn.f32 	%f232, %f230, %f231, %f229;
	ld.global.f64 	%fd103, [%rd67+-10240];
	ld.global.f64 	%fd104, [%rd66+-10240];
	cvt.rn.f32.f64 	%f233, %fd103;
	cvt.rn.f32.f64 	%f234, %fd104;
	fma.rn.f32 	%f235, %f233, %f234, %f232;
	ld.global.f64 	%fd105, [%rd67+-8192];
	ld.global.f64 	%fd106, [%rd66+-8192];
	cvt.rn.f32.f64 	%f236, %fd105;
	cvt.rn.f32.f64 	%f237, %fd106;
	fma.rn.f32 	%f238, %f236, %f237, %f235;
	ld.global.f64 	%fd107, [%rd67+-6144];
	ld.global.f64 	%fd108, [%rd66+-6144];
	cvt.rn.f32.f64 	%f239, %fd107;
	cvt.rn.f32.f64 	%f240, %fd108;
	fma.rn.f32 	%f241, %f239, %f240, %f238;
	ld.global.f64 	%fd109, [%rd67+-4096];
	ld.global.f64 	%fd110, [%rd66+-4096];
	cvt.rn.f32.f64 	%f242, %fd109;
	cvt.rn.f32.f64 	%f243, %fd110;
	fma.rn.f32 	%f244, %f242, %f243, %f241;
	ld.global.f64 	%fd111, [%rd67+-2048];
	ld.global.f64 	%fd112, [%rd66+-2048];
	cvt.rn.f32.f64 	%f245, %fd111;
	cvt.rn.f32.f64 	%f246, %fd112;
	fma.rn.f32 	%f247, %f245, %f246, %f244;
	ld.global.f64 	%fd113, [%rd67];
	ld.global.f64 	%fd114, [%rd66];
	cvt.rn.f32.f64 	%f248, %fd113;
	cvt.rn.f32.f64 	%f249, %fd114;
	fma.rn.f32 	%f250, %f248, %f249, %f247;
	ld.global.f64 	%fd115, [%rd67+2048];
	ld.global.f64 	%fd116, [%rd66+2048];
	cvt.rn.f32.f64 	%f251, %fd115;
	cvt.rn.f32.f64 	%f252, %fd116;
	fma.rn.f32 	%f253, %f251, %f252, %f250;
	ld.global.f64 	%fd117, [%rd67+4096];
	ld.global.f64 	%fd118, [%rd66+4096];
	cvt.rn.f32.f64 	%f254, %fd117;
	cvt.rn.f32.f64 	%f255, %fd118;
	fma.rn.f32 	%f256, %f254, %f255, %f253;
	ld.global.f64 	%fd119, [%rd67+6144];
	ld.global.f64 	%fd120, [%rd66+6144];
	cvt.rn.f32.f64 	%f257, %fd119;
	cvt.rn.f32.f64 	%f258, %fd120;
	fma.rn.f32 	%f259, %f257, %f258, %f256;
	ld.global.f64 	%fd121, [%rd67+8192];
	ld.global.f64 	%fd122, [%rd66+8192];
	cvt.rn.f32.f64 	%f260, %fd121;
	cvt.rn.f32.f64 	%f261, %fd122;
	fma.rn.f32 	%f262, %f260, %f261, %f259;
	ld.global.f64 	%fd123, [%rd67+10240];
	ld.global.f64 	%fd124, [%rd66+10240];
	cvt.rn.f32.f64 	%f263, %fd123;
	cvt.rn.f32.f64 	%f264, %fd124;
	fma.rn.f32 	%f265, %f263, %f264, %f262;
	ld.global.f64 	%fd125, [%rd67+12288];
	ld.global.f64 	%fd126, [%rd66+12288];
	cvt.rn.f32.f64 	%f266, %fd125;
	cvt.rn.f32.f64 	%f267, %fd126;
	fma.rn.f32 	%f268, %f266, %f267, %f265;
	ld.global.f64 	%fd127, [%rd67+14336];
	ld.global.f64 	%fd128, [%rd66+14336];
	cvt.rn.f32.f64 	%f269, %fd127;
	cvt.rn.f32.f64 	%f270, %fd128;
	fma.rn.f32 	%f379, %f269, %f270, %f268;
	add.s32 	%r167, %r167, 4096;
	add.s32 	%r165, %r165, 16;
	add.s64 	%rd67, %rd67, 32768;
	add.s64 	%rd66, %rd66, 32768;
	setp.ne.s32 	%p26, %r165, 0;
	@%p26 bra 	$L__BB7_9;
$L__BB7_10:
	setp.eq.s32 	%p27, %r6, 0;
	@%p27 bra 	$L__BB7_19;
	and.b32  	%r13, %r5, 7;
	setp.lt.u32 	%p28, %r6, 8;
	@%p28 bra 	$L__BB7_13;
	mul.wide.s32 	%rd57, %r167, 8;
	add.s64 	%rd58, %rd2, %rd57;
	add.s64 	%rd59, %rd3, %rd57;
	ld.global.f64 	%fd129, [%rd58];
	ld.global.f64 	%fd130, [%rd59];
	cvt.rn.f32.f64 	%f272, %fd129;
	cvt.rn.f32.f64 	%f273, %fd130;
	fma.rn.f32 	%f274, %f272, %f273, %f379;
	ld.global.f64 	%fd131, [%rd58+2048];
	ld.global.f64 	%fd132, [%rd59+2048];
	cvt.rn.f32.f64 	%f275, %fd131;
	cvt.rn.f32.f64 	%f276, %fd132;
	fma.rn.f32 	%f277, %f275, %f276, %f274;
	ld.global.f64 	%fd133, [%rd58+4096];
	ld.global.f64 	%fd134, [%rd59+4096];
	cvt.rn.f32.f64 	%f278, %fd133;
	cvt.rn.f32.f64 	%f279, %fd134;
	fma.rn.f32 	%f280, %f278, %f279, %f277;
	ld.global.f64 	%fd135, [%rd58+6144];
	ld.global.f64 	%fd136, [%rd59+6144];
	cvt.rn.f32.f64 	%f281, %fd135;
	cvt.rn.f32.f64 	%f282, %fd136;
	fma.rn.f32 	%f283, %f281, %f282, %f280;
	ld.global.f64 	%fd137, [%rd58+8192];
	ld.global.f64 	%fd138, [%rd59+8192];
	cvt.rn.f32.f64 	%f284, %fd137;
	cvt.rn.f32.f64 	%f285, %fd138;
	fma.rn.f32 	%f286, %f284, %f285, %f283;
	ld.global.f64 	%fd139, [%rd58+10240];
	ld.global.f64 	%fd140, [%rd59+10240];
	cvt.rn.f32.f64 	%f287, %fd139;
	cvt.rn.f32.f64 	%f288, %fd140;
	fma.rn.f32 	%f289, %f287, %f288, %f286;
	ld.global.f64 	%fd141, [%rd58+12288];
	ld.global.f64 	%fd142, [%rd59+12288];
	cvt.rn.f32.f64 	%f290, %fd141;
	cvt.rn.f32.f64 	%f291, %fd142;
	fma.rn.f32 	%f292, %f290, %f291, %f289;
	ld.global.f64 	%fd143, [%rd58+14336];
	ld.global.f64 	%fd144, [%rd59+14336];
	cvt.rn.f32.f64 	%f293, %fd143;
	cvt.rn.f32.f64 	%f294, %fd144;
	fma.rn.f32 	%f379, %f293, %f294, %f292;
	add.s32 	%r167, %r167, 2048;
$L__BB7_13:
	setp.eq.s32 	%p29, %r13, 0;
	@%p29 bra 	$L__BB7_19;
	and.b32  	%r16, %r5, 3;
	setp.lt.u32 	%p30, %r13, 4;
	@%p30 bra 	$L__BB7_16;
	mul.wide.s32 	%rd60, %r167, 8;
	add.s64 	%rd61, %rd2, %rd60;
	add.s64 	%rd62, %rd3, %rd60;
	ld.global.f64 	%fd145, [%rd61];
	ld.global.f64 	%fd146, [%rd62];
	cvt.rn.f32.f64 	%f296, %fd145;
	cvt.rn.f32.f64 	%f297, %fd146;
	fma.rn.f32 	%f298, %f296, %f297, %f379;
	ld.global.f64 	%fd147, [%rd61+2048];
	ld.global.f64 	%fd148, [%rd62+2048];
	cvt.rn.f32.f64 	%f299, %fd147;
	cvt.rn.f32.f64 	%f300, %fd148;
	fma.rn.f32 	%f301, %f299, %f300, %f298;
	ld.global.f64 	%fd149, [%rd61+4096];
	ld.global.f64 	%fd150, [%rd62+4096];
	cvt.rn.f32.f64 	%f302, %fd149;
	cvt.rn.f32.f64 	%f303, %fd150;
	fma.rn.f32 	%f304, %f302, %f303, %f301;
	ld.global.f64 	%fd151, [%rd61+6144];
	ld.global.f64 	%fd152, [%rd62+6144];
	cvt.rn.f32.f64 	%f305, %fd151;
	cvt.rn.f32.f64 	%f306, %fd152;
	fma.rn.f32 	%f379, %f305, %f306, %f304;
	add.s32 	%r167, %r167, 1024;
$L__BB7_16:
	setp.eq.s32 	%p31, %r16, 0;
	@%p31 bra 	$L__BB7_19;
	neg.s32 	%r170, %r16;
$L__BB7_18:
	.pragma "nounroll";
	mul.wide.s32 	%rd63, %r167, 8;
	add.s64 	%rd64, %rd3, %rd63;
	add.s64 	%rd65, %rd2, %rd63;
	ld.global.f64 	%fd153, [%rd65];
	ld.global.f64 	%fd154, [%rd64];
	cvt.rn.f32.f64 	%f307, %fd153;
	cvt.rn.f32.f64 	%f308, %fd154;
	fma.rn.f32 	%f379, %f307, %f308, %f379;
	add.s32 	%r167, %r167, 256;
	add.s32 	%r170, %r170, 1;
	setp.ne.s32 	%p32, %r170, 0;
	@%p32 bra 	$L__BB7_18;
$L__BB7_19:
	setp.lt.u64 	%p33, %rd25, 256;
	@%p33 bra 	$L__BB7_24;
	// begin inline asm
	mov.u32 %r132, %laneid;
	// end inline asm
	mov.b32 	%r134, %f379;
	mov.b32 	%r135, 1;
	mov.b32 	%r156, 31;
	mov.b32 	%r157, -1;
	// begin inline asm
	shfl.sync.down.b32 %r133, %r134, %r135, %r156, %r157;
	// end inline asm
	setp.gt.s32 	%p49, %r132, 30;
	mov.b32 	%f343, %r133;
	add.f32 	%f344, %f379, %f343;
	selp.f32 	%f345, %f379, %f344, %p49;
	mov.b32 	%r139, %f345;
	mov.b32 	%r140, 2;
	// begin inline asm
	shfl.sync.down.b32 %r138, %r139, %r140, %r156, %r157;
	// end inline asm
	setp.gt.s32 	%p50, %r132, 29;
	mov.b32 	%f346, %r138;
	add.f32 	%f347, %f345, %f346;
	selp.f32 	%f348, %f345, %f347, %p50;
	mov.b32 	%r144, %f348;
	mov.b32 	%r145, 4;
	// begin inline asm
	shfl.sync.down.b32 %r143, %r144, %r145, %r156, %r157;
	// end inline asm
	setp.gt.s32 	%p51, %r132, 27;
	mov.b32 	%f349, %r143;
	add.f32 	%f350, %f348, %f349;
	selp.f32 	%f351, %f348, %f350, %p51;
	mov.b32 	%r149, %f351;
	mov.b32 	%r150, 8;
	// begin inline asm
	shfl.sync.down.b32 %r148, %r149, %r150, %r156, %r157;
	// end inline asm
	setp.gt.s32 	%p52, %r132, 23;
	mov.b32 	%f352, %r148;
	add.f32 	%f353, %f351, %f352;
	selp.f32 	%f354, %f351, %f353, %p52;
	mov.b32 	%r154, %f354;
	mov.b32 	%r155, 16;
	// begin inline asm
	shfl.sync.down.b32 %r153, %r154, %r155, %r156, %r157;
	// end inline asm
	setp.gt.s32 	%p53, %r132, 15;
	mov.b32 	%f355, %r153;
	add.f32 	%f16, %f354, %f355;
	selp.f32 	%f390, %f354, %f16, %p53;
	setp.ne.s32 	%p54, %r132, 0;
	@%p54 bra 	$L__BB7_22;
	shr.u32 	%r158, %r2, 3;
	and.b32  	%r159, %r158, 124;
	mov.u32 	%r160, _ZZN3cub18CUB_300001_SM_10006detail6reduce28DeviceReduceSingleTileKernelINS2_10policy_hubIfyN4cuda3std3__44plusIfEEE10Policy1000EN6thrust24THRUST_300001_SM_1000_NS18transform_iteratorINSD_12zip_functionINS7_10multipliesIfEEEENSD_12zip_iteratorINS7_5tupleIJNSD_6detail15normal_iteratorINSD_10device_ptrIdEEEESP_EEEEENSD_11use_defaultESS_EEPfyS9_ffNS7_10__identityEEEvT0_T1_T2_T3_T4_T6_E12temp_storage;
	add.s32 	%r161, %r160, %r159;
	st.shared.f32 	[%r161+8], %f16;
$L__BB7_22:
	bar.sync 	0;
	setp.ne.s32 	%p55, %r2, 0;
	@%p55 bra 	$L__BB7_48;
	ld.shared.f32 	%f356, [_ZZN3cub18CUB_300001_SM_10006detail6reduce28DeviceReduceSingleTileKernelINS2_10policy_hubIfyN4cuda3std3__44plusIfEEE10Policy1000EN6thrust24THRUST_300001_SM_1000_NS18transform_iteratorINSD_12zip_functionINS7_10multipliesIfEEEENSD_12zip_iteratorINS7_5tupleIJNSD_6detail15normal_iteratorINSD_10device_ptrIdEEEESP_EEEEENSD_11use_defaultESS_EEPfyS9_ffNS7_10__identityEEEvT0_T1_T2_T3_T4_T6_E12temp_storage+12];
	add.f32 	%f357, %f390, %f356;
	ld.shared.f32 	%f358, [_ZZN3cub18CUB_300001_SM_10006detail6reduce28DeviceReduceSingleTileKernelINS2_10policy_hubIfyN4cuda3std3__44plusIfEEE10Policy1000EN6thrust24THRUST_300001_SM_1000_NS18transform_iteratorINSD_12zip_functionINS7_10multipliesIfEEEENSD_12zip_iteratorINS7_5tupleIJNSD_6detail15normal_iteratorINSD_10device_ptrIdEEEESP_EEEEENSD_11use_defaultESS_EEPfyS9_ffNS7_10__identityEEEvT0_T1_T2_T3_T4_T6_E12temp_storage+16];
	add.f32 	%f359, %f357, %f358;
	ld.shared.f32 	%f360, [_ZZN3cub18CUB_300001_SM_10006detail6reduce28DeviceReduceSingleTileKernelINS2_10policy_hubIfyN4cuda3std3__44plusIfEEE10Policy1000EN6thrust24THRUST_300001_SM_1000_NS18transform_iteratorINSD_12zip_functionINS7_10multipliesIfEEEENSD_12zip_iteratorINS7_5tupleIJNSD_6detail15normal_iteratorINSD_10device_ptrIdEEEESP_EEEEENSD_11use_defaultESS_EEPfyS9_ffNS7_10__identityEEEvT0_T1_T2_T3_T4_T6_E12temp_storage+20];
	add.f32 	%f361, %f359, %f360;
	ld.shared.f32 	%f362, [_ZZN3cub18CUB_300001_SM_10006detail6reduce28DeviceReduceSingleTileKernelINS2_10policy_hubIfyN4cuda3std3__44plusIfEEE10Policy1000EN6thrust24THRUST_300001_SM_1000_NS18transform_iteratorINSD_12zip_functionINS7_10multipliesIfEEEENSD_12zip_iteratorINS7_5tupleIJNSD_6detail15normal_iteratorINSD_10device_ptrIdEEEESP_EEEEENSD_11use_defaultESS_EEPfyS9_ffNS7_10__identityEEEvT0_T1_T2_T3_T4_T6_E12temp_storage+24];
	add.f32 	%f363, %f361, %f362;
	ld.shared.f32 	%f364, [_ZZN3cub18CUB_300001_SM_10006detail6reduce28DeviceReduceSingleTileKernelINS2_10policy_hubIfyN4cuda3std3__44plusIfEEE10Policy1000EN6thrust24THRUST_300001_SM_1000_NS18transform_iteratorINSD_12zip_functionINS7_10multipliesIfEEEENSD_12zip_iteratorINS7_5tupleIJNSD_6detail15normal_iteratorINSD_10device_ptrIdEEEESP_EEEEENSD_11use_defaultESS_EEPfyS9_ffNS7_10__identityEEEvT0_T1_T2_T3_T4_T6_E12temp_storage+28];
	add.f32 	%f365, %f363, %f364;
	ld.shared.f32 	%f366, [_ZZN3cub18CUB_300001_SM_10006detail6reduce28DeviceReduceSingleTileKernelINS2_10policy_hubIfyN4cuda3std3__44plusIfEEE10Policy1000EN6thrust24THRUST_300001_SM_1000_NS18transform_iteratorINSD_12zip_functionINS7_10multipliesIfEEEENSD_12zip_iteratorINS7_5tupleIJNSD_6detail15normal_iteratorINSD_10device_ptrIdEEEESP_EEEEENSD_11use_defaultESS_EEPfyS9_ffNS7_10__identityEEEvT0_T1_T2_T3_T4_T6_E12temp_storage+32];
	add.f32 	%f367, %f365, %f366;
	ld.shared.f32 	%f368, [_ZZN3cub18CUB_300001_SM_10006detail6reduce28DeviceReduceSingleTileKernelINS2_10policy_hubIfyN4cuda3std3__44plusIfEEE10Policy1000EN6thrust24THRUST_300001_SM_1000_NS18transform_iteratorINSD_12zip_functionINS7_10multipliesIfEEEENSD_12zip_iteratorINS7_5tupleIJNSD_6detail15normal_iteratorINSD_10device_ptrIdEEEESP_EEEEENSD_11use_defaultESS_EEPfyS9_ffNS7_10__identityEEEvT0_T1_T2_T3_T4_T6_E12temp_storage+36];
	add.f32 	%f390, %f367, %f368;
	bra.uni 	$L__BB7_48;
$L__BB7_24:
	// begin inline asm
	mov.u32 %r94, %laneid;
	// end inline asm
	and.b32  	%r120, %r2, 992;
	add.s32 	%r121, %r120, 32;
	setp.gt.u32 	%p34, %r121, %r1;
	not.b32 	%r122, %r120;
	add.s32 	%r123, %r1, %r122;
	selp.b32 	%r118, %r123, 31, %p34;
	mov.b32 	%r96, %f379;
	mov.b32 	%r97, 1;
	mov.b32 	%r119, -1;
	// begin inline asm
	shfl.sync.down.b32 %r95, %r96, %r97, %r118, %r119;
	// end inline asm
	setp.lt.s32 	%p35, %r94, %r118;
	mov.b32 	%f309, %r95;
	add.f32 	%f310, %f379, %f309;
	selp.f32 	%f311, %f310, %f379, %p35;
	mov.b32 	%r101, %f311;
	mov.b32 	%r102, 2;
	// begin inline asm
	shfl.sync.down.b32 %r100, %r101, %r102, %r118, %r119;
	// end inline asm
	add.s32 	%r124, %r94, 2;
	setp.gt.s32 	%p36, %r124, %r118;
	mov.b32 	%f312, %r100;
	add.f32 	%f313, %f311, %f312;
	selp.f32 	%f314, %f311, %f313, %p36;
	mov.b32 	%r106, %f314;
	mov.b32 	%r107, 4;
	// begin inline asm
	shfl.sync.down.b32 %r105, %r106, %r107, %r118, %r119;
	// end inline asm
	add.s32 	%r125, %r94, 4;
	setp.gt.s32 	%p37, %r125, %r118;
	mov.b32 	%f315, %r105;
	add.f32 	%f316, %f314, %f315;
	selp.f32 	%f317, %f314, %f316, %p37;
	mov.b32 	%r111, %f317;
	mov.b32 	%r112, 8;
	// begin inline asm
	shfl.sync.down.b32 %r110, %r111, %r112, %r118, %r119;
	// end inline asm
	add.s32 	%r126, %r94, 8;
	setp.gt.s32 	%p38, %r126, %r118;
	mov.b32 	%f318, %r110;
	add.f32 	%f319, %f317, %f318;
	selp.f32 	%f320, %f317, %f319, %p38;
	mov.b32 	%r116, %f320;
	mov.b32 	%r117, 16;
	// begin inline asm
	shfl.sync.down.b32 %r115, %r116, %r117, %r118, %r119;
	// end inline asm
	add.s32 	%r127, %r94, 16;
	setp.gt.s32 	%p39, %r127, %r118;
	mov.b32 	%f321, %r115;
	add.f32 	%f322, %f320, %f321;
	selp.f32 	%f390, %f320, %f322, %p39;
	setp.ne.s32 	%p40, %r94, 0;
	@%p40 bra 	$L__BB7_26;
	shr.u32 	%r128, %r2, 3;
	and.b32  	%r129, %r128, 124;
	mov.u32 	%r130, _ZZN3cub18CUB_300001_SM_10006detail6reduce28DeviceReduceSingleTileKernelINS2_10policy_hubIfyN4cuda3std3__44plusIfEEE10Policy1000EN6thrust24THRUST_300001_SM_1000_NS18transform_iteratorINSD_12zip_functionINS7_10multipliesIfEEEENSD_12zip_iteratorINS7_5tupleIJNSD_6detail15normal_iteratorINSD_10device_ptrIdEEEESP_EEEEENSD_11use_defaultESS_EEPfyS9_ffNS7_10__identityEEEvT0_T1_T2_T3_T4_T6_E12temp_storage;
	add.s32 	%r131, %r130, %r129;
	st.shared.f32 	[%r131+8], %f390;
$L__BB7_26:
	bar.sync 	0;
	setp.ne.s32 	%p41, %r2, 0;
	@%p41 bra 	$L__BB7_48;
	setp.gt.u64 	%p42, %rd25, 32;
	ld.shared.f32 	%f323, [_ZZN3cub18CUB_300001_SM_10006detail6reduce28DeviceReduceSingleTileKernelINS2_10policy_hubIfyN4cuda3std3__44plusIfEEE10Policy1000EN6thrust24THRUST_300001_SM_1000_NS18transform_iteratorINSD_12zip_functionINS7_10multipliesIfEEEENSD_12zip_iteratorINS7_5tupleIJNSD_6detail15normal_iteratorINSD_10device_ptrIdEEEESP_EEEEENSD_11use_defaultESS_EEPfyS9_ffNS7_10__identityEEEvT0_T1_T2_T3_T4_T6_E12temp_storage+12];
	add.f32 	%f324, %f390, %f323;
	selp.f32 	%f325, %f324, %f390, %p42;
	setp.gt.u64 	%p43, %rd25, 64;
	ld.shared.f32 	%f326, [_ZZN3cub18CUB_300001_SM_10006detail6reduce28DeviceReduceSingleTileKernelINS2_10policy_hubIfyN4cuda3std3__44plusIfEEE10Policy1000EN6thrust24THRUST_300001_SM_1000_NS18transform_iteratorINSD_12zip_functionINS7_10multipliesIfEEEENSD_12zip_iteratorINS7_5tupleIJNSD_6detail15normal_iteratorINSD_10device_ptrIdEEEESP_EEEEENSD_11use_defaultESS_EEPfyS9_ffNS7_10__identityEEEvT0_T1_T2_T3_T4_T6_E12temp_storage+16];
	add.f32 	%f327, %f326, %f325;
	selp.f32 	%f328, %f327, %f325, %p43;
	setp.gt.u64 	%p44, %rd25, 96;
	ld.shared.f32 	%f329, [_ZZN3cub18CUB_300001_SM_10006detail6reduce28DeviceReduceSingleTileKernelINS2_10policy_hubIfyN4cuda3std3__44plusIfEEE10Policy1000EN6thrust24THRUST_300001_SM_1000_NS18transform_iteratorINSD_12zip_functionINS7_10multipliesIfEEEENSD_12zip_iteratorINS7_5tupleIJNSD_6detail15normal_iteratorINSD_10device_ptrIdEEEESP_EEEEENSD_11use_defaultESS_EEPfyS9_ffNS7_10__identityEEEvT0_T1_T2_T3_T4_T6_E12temp_storage+20];
	add.f32 	%f330, %f329, %f328;
	selp.f32 	%f331, %f330, %f328, %p44;
	setp.gt.u64 	%p45, %rd25, 128;
	ld.shared.f32 	%f332, [_ZZN3cub18CUB_300001_SM_10006detail6reduce28DeviceReduceSingleTileKernelINS2_10policy_hubIfyN4cuda3std3__44plusIfEEE10Policy1000EN6thrust24THRUST_300001_SM_1000_NS18transform_iteratorINSD_12zip_functionINS7_10multipliesIfEEEENSD_12zip_iteratorINS7_5tupleIJNSD_6detail15normal_iteratorINSD_10device_ptrIdEEEESP_EEEEENSD_11use_defaultESS_EEPfyS9_ffNS7_10__identityEEEvT0_T1_T2_T3_T4_T6_E12temp_storage+24];
	add.f32 	%f333, %f332, %f331;
	selp.f32 	%f334, %f333, %f331, %p45;
	setp.gt.u64 	%p46, %rd25, 160;
	ld.shared.f32 	%f335, [_ZZN3cub18CUB_300001_SM_10006detail6reduce28DeviceReduceSingleTileKernelINS2_10policy_hubIfyN4cuda3std3__44plusIfEEE10Policy1000EN6thrust24THRUST_300001_SM_1000_NS18transform_iteratorINSD_12zip_functionINS7_10multipliesIfEEEENSD_12zip_iteratorINS7_5tupleIJNSD_6detail15normal_iteratorINSD_10device_ptrIdEEEESP_EEEEENSD_11use_defaultESS_EEPfyS9_ffNS7_10__identityEEEvT0_T1_T2_T3_T4_T6_E12temp_storage+28];
	add.f32 	%f336, %f335, %f334;
	selp.f32 	%f337, %f336, %f334, %p46;
	setp.gt.u64 	%p47, %rd25, 192;
	ld.shared.f32 	%f338, [_ZZN3cub18CUB_300001_SM_10006detail6reduce28DeviceReduceSingleTileKernelINS2_10policy_hubIfyN4cuda3std3__44plusIfEEE10Policy1000EN6thrust24THRUST_300001_SM_1000_NS18transform_iteratorINSD_12zip_functionINS7_10multipliesIfEEEENSD_12zip_iteratorINS7_5tupleIJNSD_6detail15normal_iteratorINSD_10device_ptrIdEEEESP_EEEEENSD_11use_defaultESS_EEPfyS9_ffNS7_10__identityEEEvT0_T1_T2_T3_T4_T6_E12temp_storage+32];
	add.f32 	%f339, %f338, %f337;
	selp.f32 	%f340, %f339, %f337, %p47;
	setp.gt.u64 	%p48, %rd25, 224;
	ld.shared.f32 	%f341, [_ZZN3cub18CUB_300001_SM_10006detail6reduce28DeviceReduceSingleTileKernelINS2_10policy_hubIfyN4cuda3std3__44plusIfEEE10Policy1000EN6thrust24THRUST_300001_SM_1000_NS18transform_iteratorINSD_12zip_functionINS7_10multipliesIfEEEENSD_12zip_iteratorINS7_5tupleIJNSD_6detail15normal_iteratorINSD_10device_ptrIdEEEESP_EEEEENSD_11use_defaultESS_EEPfyS9_ffNS7_10__identityEEEvT0_T1_T2_T3_T4_T6_E12temp_storage+36];
	add.f32 	%f342, %f341, %f340;
	selp.f32 	%f390, %f342, %f340, %p48;
	bra.uni 	$L__BB7_48;
$L__BB7_28:
	mov.u32 	%r24, %tid.x;
	cvt.u64.u32 	%rd10, %r24;
	mul.wide.u32 	%rd28, %r24, 8;
	add.s64 	%rd11, %rd2, %rd28;
	add.s64 	%rd12, %rd3, %rd28;
	ld.global.f64 	%fd1, [%rd11];
	ld.global.f64 	%fd2, [%rd12];
	cvt.rn.f32.f64 	%f42, %fd1;
	cvt.rn.f32.f64 	%f43, %fd2;
	ld.global.f64 	%fd3, [%rd11+2048];
	ld.global.f64 	%fd4, [%rd12+2048];
	cvt.rn.f32.f64 	%f44, %fd3;
	cvt.rn.f32.f64 	%f45, %fd4;
	mul.f32 	%f46, %f44, %f45;
	ld.global.f64 	%fd5, [%rd11+4096];
	ld.global.f64 	%fd6, [%rd12+4096];
	cvt.rn.f32.f64 	%f47, %fd5;
	cvt.rn.f32.f64 	%f48, %fd6;
	ld.global.f64 	%fd7, [%rd11+6144];
	ld.global.f64 	%fd8, [%rd12+6144];
	cvt.rn.f32.f64 	%f49, %fd7;
	cvt.rn.f32.f64 	%f50, %fd8;
	mul.f32 	%f51, %f49, %f50;
	ld.global.f64 	%fd9, [%rd11+8192];
	ld.global.f64 	%fd10, [%rd12+8192];
	cvt.rn.f32.f64 	%f52, %fd9;
	cvt.rn.f32.f64 	%f53, %fd10;
	ld.global.f64 	%fd11, [%rd11+10240];
	ld.global.f64 	%fd12, [%rd12+10240];
	cvt.rn.f32.f64 	%f54, %fd11;
	cvt.rn.f32.f64 	%f55, %fd12;
	mul.f32 	%f56, %f54, %f55;
	ld.global.f64 	%fd13, [%rd11+12288];
	ld.global.f64 	%fd14, [%rd12+12288];
	cvt.rn.f32.f64 	%f57, %fd13;
	cvt.rn.f32.f64 	%f58, %fd14;
	ld.global.f64 	%fd15, [%rd11+14336];
	ld.global.f64 	%fd16, [%rd12+14336];
	cvt.rn.f32.f64 	%f59, %fd15;
	cvt.rn.f32.f64 	%f60, %fd16;
	mul.f32 	%f61, %f59, %f60;
	ld.global.f64 	%fd17, [%rd11+16384];
	ld.global.f64 	%fd18, [%rd12+16384];
	cvt.rn.f32.f64 	%f62, %fd17;
	cvt.rn.f32.f64 	%f63, %fd18;
	ld.global.f64 	%fd19, [%rd11+18432];
	ld.global.f64 	%fd20, [%rd12+18432];
	cvt.rn.f32.f64 	%f64, %fd19;
	cvt.rn.f32.f64 	%f65, %fd20;
	mul.f32 	%f66, %f64, %f65;
	ld.global.f64 	%fd21, [%rd11+20480];
	ld.global.f64 	%fd22, [%rd12+20480];
	cvt.rn.f32.f64 	%f67, %fd21;
	cvt.rn.f32.f64 	%f68, %fd22;
	ld.global.f64 	%fd23, [%rd11+22528];
	ld.global.f64 	%fd24, [%rd12+22528];
	cvt.rn.f32.f64 	%f69, %fd23;
	cvt.rn.f32.f64 	%f70, %fd24;
	mul.f32 	%f71, %f69, %f70;
	ld.global.f64 	%fd25, [%rd11+24576];
	ld.global.f64 	%fd26, [%rd12+24576];
	cvt.rn.f32.f64 	%f72, %fd25;
	cvt.rn.f32.f64 	%f73, %fd26;
	ld.global.f64 	%fd27, [%rd11+26624];
	ld.global.f64 	%fd28, [%rd12+26624];
	cvt.rn.f32.f64 	%f74, %fd27;
	cvt.rn.f32.f64 	%f75, %fd28;
	mul.f32 	%f76, %f74, %f75;
	ld.global.f64 	%fd29, [%rd11+28672];
	ld.global.f64 	%fd30, [%rd12+28672];
	cvt.rn.f32.f64 	%f77, %fd29;
	cvt.rn.f32.f64 	%f78, %fd30;
	ld.global.f64 	%fd31, [%rd11+30720];
	ld.global.f64 	%fd32, [%rd12+30720];
	cvt.rn.f32.f64 	%f79, %fd31;
	cvt.rn.f32.f64 	%f80, %fd32;
	mul.f32 	%f81, %f79, %f80;
	fma.rn.f32 	%f82, %f42, %f43, %f46;
	fma.rn.f32 	%f83, %f47, %f48, %f51;
	fma.rn.f32 	%f84, %f52, %f53, %f56;
	fma.rn.f32 	%f85, %f57, %f58, %f61;
	fma.rn.f32 	%f86, %f62, %f63, %f66;
	fma.rn.f32 	%f87, %f67, %f68, %f71;
	fma.rn.f32 	%f88, %f72, %f73, %f76;
	fma.rn.f32 	%f89, %f77, %f78, %f81;
	add.f32 	%f90, %f82, %f83;
	add.f32 	%f91, %f84, %f85;
	add.f32 	%f92, %f86, %f87;
	add.f32 	%f93, %f88, %f89;
	add.f32 	%f94, %f90, %f91;
	add.f32 	%f95, %f92, %f93;
	add.f32 	%f389, %f94, %f95;
	add.s64 	%rd13, %rd25, -4096;
	setp.lt.u64 	%p3, %rd13, 4096;
	mov.b64 	%rd69, 4096;
	@%p3 bra 	$L__BB7_32;
	mov.b64 	%rd69, 4096;
$L__BB7_30:
	shl.b64 	%rd30, %rd69, 3;
	add.s64 	%rd31, %rd11, %rd30;
	add.s64 	%rd32, %rd12, %rd30;
	ld.global.f64 	%fd33, [%rd31];
	ld.global.f64 	%fd34, [%rd32];
	cvt.rn.f32.f64 	%f96, %fd33;
	cvt.rn.f32.f64 	%f97, %fd34;
	ld.global.f64 	%fd35, [%rd31+2048];
	ld.global.f64 	%fd36, [%rd32+2048];
	cvt.rn.f32.f64 	%f98, %fd35;
	cvt.rn.f32.f64 	%f99, %fd36;
	ld.global.f64 	%fd37, [%rd31+4096];
	ld.global.f64 	%fd38, [%rd32+4096];
	cvt.rn.f32.f64 	%f100, %fd37;
	cvt.rn.f32.f64 	%f101, %fd38;
	mul.f32 	%f102, %f100, %f101;
	ld.global.f64 	%fd39, [%rd31+6144];
	ld.global.f64 	%fd40, [%rd32+6144];
	cvt.rn.f32.f64 	%f103, %fd39;
	cvt.rn.f32.f64 	%f104, %fd40;
	ld.global.f64 	%fd41, [%rd31+8192];
	ld.global.f64 	%fd42, [%rd32+8192];
	cvt.rn.f32.f64 	%f105, %fd41;
	cvt.rn.f32.f64 	%f106, %fd42;
	mul.f32 	%f107, %f105, %f106;
	ld.global.f64 	%fd43, [%rd31+10240];
	ld.global.f64 	%fd44, [%rd32+10240];
	cvt.rn.f32.f64 	%f108, %fd43;
	cvt.rn.f32.f64 	%f109, %fd44;
	ld.global.f64 	%fd45, [%rd31+12288];
	ld.global.f64 	%fd46, [%rd32+12288];
	cvt.rn.f32.f64 	%f110, %fd45;
	cvt.rn.f32.f64 	%f111, %fd46;
	mul.f32 	%f112, %f110, %f111;
	ld.global.f64 	%fd47, [%rd31+14336];
	ld.global.f64 	%fd48, [%rd32+14336];
	cvt.rn.f32.f64 	%f113, %fd47;
	cvt.rn.f32.f64 	%f114, %fd48;
	ld.global.f64 	%fd49, [%rd31+16384];
	ld.global.f64 	%fd50, [%rd32+16384];
	cvt.rn.f32.f64 	%f115, %fd49;
	cvt.rn.f32.f64 	%f116, %fd50;
	mul.f32 	%f117, %f115, %f116;
	ld.global.f64 	%fd51, [%rd31+18432];
	ld.global.f64 	%fd52, [%rd32+18432];
	cvt.rn.f32.f64 	%f118, %fd51;
	cvt.rn.f32.f64 	%f119, %fd52;
	ld.global.f64 	%fd53, [%rd31+20480];
	ld.global.f64 	%fd54, [%rd32+20480];
	cvt.rn.f32.f64 	%f120, %fd53;
	cvt.rn.f32.f64 	%f121, %fd54;
	mul.f32 	%f122, %f120, %f121;
	ld.global.f64 	%fd55, [%rd31+22528];
	ld.global.f64 	%fd56, [%rd32+22528];
	cvt.rn.f32.f64 	%f123, %fd55;
	cvt.rn.f32.f64 	%f124, %fd56;
	ld.global.f64 	%fd57, [%rd31+24576];
	ld.global.f64 	%fd58, [%rd32+24576];
	cvt.rn.f32.f64 	%f125, %fd57;
	cvt.rn.f32.f64 	%f126, %fd58;
	mul.f32 	%f127, %f125, %f126;
	ld.global.f64 	%fd59, [%rd31+26624];
	ld.global.f64 	%fd60, [%rd32+26624];
	cvt.rn.f32.f64 	%f128, %fd59;
	cvt.rn.f32.f64 	%f129, %fd60;
	ld.global.f64 	%fd61, [%rd31+28672];
	ld.global.f64 	%fd62, [%rd32+28672];
	cvt.rn.f32.f64 	%f130, %fd61;
	cvt.rn.f32.f64 	%f131, %fd62;
	mul.f32 	%f132, %f130, %f131;
	ld.global.f64 	%fd63, [%rd31+30720];
	ld.global.f64 	%fd64, [%rd32+30720];
	cvt.rn.f32.f64 	%f133, %fd63;
	cvt.rn.f32.f64 	%f134, %fd64;
	fma.rn.f32 	%f135, %f96, %f97, %f389;
	fma.rn.f32 	%f136, %f98, %f99, %f102;
	fma.rn.f32 	%f137, %f103, %f104, %f107;
	fma.rn.f32 	%f138, %f108, %f109, %f112;
	fma.rn.f32 	%f139, %f113, %f114, %f117;
	fma.rn.f32 	%f140, %f118, %f119, %f122;
	fma.rn.f32 	%f141, %f123, %f124, %f127;
	fma.rn.f32 	%f142, %f128, %f129, %f132;
	add.f32 	%f143, %f135, %f136;
	add.f32 	%f144, %f137, %f138;
	add.f32 	%f145, %f139, %f140;
	add.f32 	%f146, %f141, %f142;
	add.f32 	%f147, %f143, %f144;
	add.f32 	%f148, %f145, %f146;
	add.f32 	%f149, %f147, %f148;
	fma.rn.f32 	%f389, %f133, %f134, %f149;
	sub.s64 	%rd33, %rd25, %rd69;
	setp.lt.u64 	%p4, %rd33, 4096;
	@%p4 bra 	$L__BB7_44;
	add.s64 	%rd69, %rd69, 4096;
	setp.le.u64 	%p5, %rd69, %rd13;
	@%p5 bra 	$L__BB7_30;
$L__BB7_32:
	setp.le.u64 	%p6, %rd25, %rd69;
	cvt.u32.u64 	%r48, %rd69;
	cvt.u32.u64 	%r49, %rd25;
	sub.s32 	%r50, %r49, %r48;
	setp.ge.s32 	%p7, %r24, %r50;
	or.pred  	%p8, %p6, %p7;
	@%p8 bra 	$L__BB7_44;
	not.b32 	%r53, %r24;
	add.s32 	%r54, %r53, %r49;
	sub.s32 	%r25, %r54, %r48;
	shr.u32 	%r56, %r25, 8;
	add.s32 	%r26, %r56, 1;
	and.b32  	%r27, %r26, 7;
	setp.lt.u32 	%p9, %r25, 1792;
	mov.u32 	%r174, %r24;
	@%p9 bra 	$L__BB7_36;
	and.b32  	%r57, %r26, 33554424;
	neg.s32 	%r172, %r57;
	add.s64 	%rd34, %rd69, %rd10;
	shl.b64 	%rd35, %rd34, 3;
	add.s64 	%rd36, %rd35, 8192;
	add.s64 	%rd71, %rd2, %rd36;
	add.s64 	%rd70, %rd3, %rd36;
	mov.u32 	%r174, %r24;
$L__BB7_35:
	.pragma "nounroll";
	ld.global.f64 	%fd65, [%rd71+-8192];
	ld.global.f64 	%fd66, [%rd70+-8192];
	cvt.rn.f32.f64 	%f151, %fd65;
	cvt.rn.f32.f64 	%f152, %fd66;
	fma.rn.f32 	%f153, %f151, %f152, %f389;
	ld.global.f64 	%fd67, [%rd71+-6144];
	ld.global.f64 	%fd68, [%rd70+-6144];
	cvt.rn.f32.f64 	%f154, %fd67;
	cvt.rn.f32.f64 	%f155, %fd68;
	fma.rn.f32 	%f156, %f154, %f155, %f153;
	ld.global.f64 	%fd69, [%rd71+-4096];
	ld.global.f64 	%fd70, [%rd70+-4096];
	cvt.rn.f32.f64 	%f157, %fd69;
	cvt.rn.f32.f64 	%f158, %fd70;
	fma.rn.f32 	%f159, %f157, %f158, %f156;
	ld.global.f64 	%fd71, [%rd71+-2048];
	ld.global.f64 	%fd72, [%rd70+-2048];
	cvt.rn.f32.f64 	%f160, %fd71;
	cvt.rn.f32.f64 	%f161, %fd72;
	fma.rn.f32 	%f162, %f160, %f161, %f159;
	ld.global.f64 	%fd73, [%rd71];
	ld.global.f64 	%fd74, [%rd70];
	cvt.rn.f32.f64 	%f163, %fd73;
	cvt.rn.f32.f64 	%f164, %fd74;
	fma.rn.f32 	%f165, %f163, %f164, %f162;
	ld.global.f64 	%fd75, [%rd71+2048];
	ld.global.f64 	%fd76, [%rd70+2048];
	cvt.rn.f32.f64 	%f166, %fd75;
	cvt.rn.f32.f64 	%f167, %fd76;
	fma.rn.f32 	%f168, %f166, %f167, %f165;
	ld.global.f64 	%fd77, [%rd71+4096];
	ld.global.f64 	%fd78, [%rd70+4096];
	cvt.rn.f32.f64 	%f169, %fd77;
	cvt.rn.f32.f64 	%f170, %fd78;
	fma.rn.f32 	%f171, %f169, %f170, %f168;
	ld.global.f64 	%fd79, [%rd71+6144];
	ld.global.f64 	%fd80, [%rd70+6144];
	cvt.rn.f32.f64 	%f172, %fd79;
	cvt.rn.f32.f64 	%f173, %fd80;
	fma.rn.f32 	%f389, %f172, %f173, %f171;
	add.s32 	%r174, %r174, 2048;
	add.s32 	%r172, %r172, 8;
	add.s64 	%rd71, %rd71, 16384;
	add.s64 	%rd70, %rd70, 16384;
	setp.ne.s32 	%p10, %r172, 0;
	@%p10 bra 	$L__BB7_35;
$L__BB7_36:
	setp.eq.s32 	%p11, %r27, 0;
	@%p11 bra 	$L__BB7_44;
	setp.lt.u32 	%p12, %r27, 4;
	@%p12 bra 	$L__BB7_39;
	cvt.u64.u32 	%rd37, %r174;
	add.s64 	%rd38, %rd69, %rd37;
	shl.b64 	%rd39, %rd38, 3;
	add.s64 	%rd40, %rd2, %rd39;
	add.s64 	%rd41, %rd3, %rd39;
	ld.global.f64 	%fd81, [%rd40];
	ld.global.f64 	%fd82, [%rd41];
	cvt.rn.f32.f64 	%f175, %fd81;
	cvt.rn.f32.f64 	%f176, %fd82;
	fma.rn.f32 	%f177, %f175, %f176, %f389;
	ld.global.f64 	%fd83, [%rd40+2048];
	ld.global.f64 	%fd84, [%rd41+2048];
	cvt.rn.f32.f64 	%f178, %fd83;
	cvt.rn.f32.f64 	%f179, %fd84;
	fma.rn.f32 	%f180, %f178, %f179, %f177;
	ld.global.f64 	%fd85, [%rd40+4096];
	ld.global.f64 	%fd86, [%rd41+4096];
	cvt.rn.f32.f64 	%f181, %fd85;
	cvt.rn.f32.f64 	%f182, %fd86;
	fma.rn.f32 	%f183, %f181, %f182, %f180;
	ld.global.f64 	%fd87, [%rd40+6144];
	ld.global.f64 	%fd88, [%rd41+6144];
	cvt.rn.f32.f64 	%f184, %fd87;
	cvt.rn.f32.f64 	%f185, %fd88;
	fma.rn.f32 	%f389, %f184, %f185, %f183;
	add.s32 	%r174, %r174, 1024;
$L__BB7_39:
	and.b32  	%r58, %r26, 3;
	setp.eq.s32 	%p13, %r58, 0;
	@%p13 bra 	$L__BB7_44;
	setp.eq.s32 	%p14, %r58, 1;
	@%p14 bra 	$L__BB7_42;
	cvt.u64.u32 	%rd42, %r174;
	add.s64 	%rd43, %rd69, %rd42;
	shl.b64 	%rd44, %rd43, 3;
	add.s64 	%rd45, %rd2, %rd44;
	add.s64 	%rd46, %rd3, %rd44;
	ld.global.f64 	%fd89, [%rd45];
	ld.global.f64 	%fd90, [%rd46];
	cvt.rn.f32.f64 	%f187, %fd89;
	cvt.rn.f32.f64 	%f188, %fd90;
	fma.rn.f32 	%f189, %f187, %f188, %f389;
	ld.global.f64 	%fd91, [%rd45+2048];
	ld.global.f64 	%fd92, [%rd46+2048];
	cvt.rn.f32.f64 	%f190, %fd91;
	cvt.rn.f32.f64 	%f191, %fd92;
	fma.rn.f32 	%f389, %f190, %f191, %f189;
	add.s32 	%r174, %r174, 512;
$L__BB7_42:
	and.b32  	%r59, %r25, 256;
	setp.ne.s32 	%p15, %r59, 0;
	@%p15 bra 	$L__BB7_44;
	cvt.u64.u32 	%rd47, %r174;
	add.s64 	%rd48, %rd69, %rd47;
	shl.b64 	%rd49, %rd48, 3;
	add.s64 	%rd50, %rd2, %rd49;
	add.s64 	%rd51, %rd3, %rd49;
	ld.global.f64 	%fd93, [%rd50];
	ld.global.f64 	%fd94, [%rd51];
	cvt.rn.f32.f64 	%f192, %fd93;
	cvt.rn.f32.f64 	%f193, %fd94;
	fma.rn.f32 	%f389, %f192, %f193, %f389;
$L__BB7_44:
	// begin inline asm
	mov.u32 %r60, %laneid;
	// end inline asm
	mov.b32 	%r62, %f389;
	mov.b32 	%r63, 1;
	mov.b32 	%r84, 31;
	mov.b32 	%r85, -1;
	// begin inline asm
	shfl.sync.down.b32 %r61, %r62, %r63, %r84, %r85;
	// end inline asm
	setp.gt.s32 	%p16, %r60, 30;
	mov.b32 	%f194, %r61;
	add.f32 	%f195, %f389, %f194;
	selp.f32 	%f196, %f389, %f195, %p16;
	mov.b32 	%r67, %f196;
	mov.b32 	%r68, 2;
	// begin inline asm
	shfl.sync.down.b32 %r66, %r67, %r68, %r84, %r85;
	// end inline asm
	setp.gt.s32 	%p17, %r60, 29;
	mov.b32 	%f197, %r66;
	add.f32 	%f198, %f196, %f197;
	selp.f32 	%f199, %f196, %f198, %p17;
	mov.b32 	%r72, %f199;
	mov.b32 	%r73, 4;
	// begin inline asm
	shfl.sync.down.b32 %r71, %r72, %r73, %r84, %r85;
	// end inline asm
	setp.gt.s32 	%p18, %r60, 27;
	mov.b32 	%f200, %r71;
	add.f32 	%f201, %f199, %f200;
	selp.f32 	%f202, %f199, %f201, %p18;
	mov.b32 	%r77, %f202;
	mov.b32 	%r78, 8;
	// begin inline asm
	shfl.sync.down.b32 %r76, %r77, %r78, %r84, %r85;
	// end inline asm
	setp.gt.s32 	%p19, %r60, 23;
	mov.b32 	%f203, %r76;
	add.f32 	%f204, %f202, %f203;
	selp.f32 	%f205, %f202, %f204, %p19;
	mov.b32 	%r82, %f205;
	mov.b32 	%r83, 16;
	// begin inline asm
	shfl.sync.down.b32 %r81, %r82, %r83, %r84, %r85;
	// end inline asm
	setp.gt.s32 	%p20, %r60, 15;
	mov.b32 	%f206, %r81;
	add.f32 	%f37, %f205, %f206;
	selp.f32 	%f390, %f205, %f37, %p20;
	setp.ne.s32 	%p21, %r60, 0;
	@%p21 bra 	$L__BB7_46;
	shr.u32 	%r86, %r24, 3;
	and.b32  	%r87, %r86, 124;
	mov.u32 	%r88, _ZZN3cub18CUB_300001_SM_10006detail6reduce28DeviceReduceSingleTileKernelINS2_10policy_hubIfyN4cuda3std3__44plusIfEEE10Policy1000EN6thrust24THRUST_300001_SM_1000_NS18transform_iteratorINSD_12zip_functionINS7_10multipliesIfEEEENSD_12zip_iteratorINS7_5tupleIJNSD_6detail15normal_iteratorINSD_10device_ptrIdEEEESP_EEEEENSD_11use_defaultESS_EEPfyS9_ffNS7_10__identityEEEvT0_T1_T2_T3_T4_T6_E12temp_storage;
	add.s32 	%r89, %r88, %r87;
	st.shared.f32 	[%r89+8], %f37;
$L__BB7_46:
	bar.sync 	0;
	setp.ne.s32 	%p22, %r24, 0;
	@%p22 bra 	$L__BB7_48;
	ld.shared.f32 	%f207, [_ZZN3cub18CUB_300001_SM_10006detail6reduce28DeviceReduceSingleTileKernelINS2_10policy_hubIfyN4cuda3std3__44plusIfEEE10Policy1000EN6thrust24THRUST_300001_SM_1000_NS18transform_iteratorINSD_12zip_functionINS7_10multipliesIfEEEENSD_12zip_iteratorINS7_5tupleIJNSD_6detail15normal_iteratorINSD_10device_ptrIdEEEESP_EEEEENSD_11use_defaultESS_EEPfyS9_ffNS7_10__identityEEEvT0_T1_T2_T3_T4_T6_E12temp_storage+12];
	add.f32 	%f208, %f390, %f207;
	ld.shared.f32 	%f209, [_ZZN3cub18CUB_300001_SM_10006detail6reduce28DeviceReduceSingleTileKernelINS2_10policy_hubIfyN4cuda3std3__44plusIfEEE10Policy1000EN6thrust24THRUST_300001_SM_1000_NS18transform_iteratorINSD_12zip_functionINS7_10multipliesIfEEEENSD_12zip_iteratorINS7_5tupleIJNSD_6detail15normal_iteratorINSD_10device_ptrIdEEEESP_EEEEENSD_11use_defaultESS_EEPfyS9_ffNS7_10__identityEEEvT0_T1_T2_T3_T4_T6_E12temp_storage+16];
	add.f32 	%f210, %f208, %f209;
	ld.shared.f32 	%f211, [_ZZN3cub18CUB_300001_SM_10006detail6reduce28DeviceReduceSingleTileKernelINS2_10policy_hubIfyN4cuda3std3__44plusIfEEE10Policy1000EN6thrust24THRUST_300001_SM_1000_NS18transform_iteratorINSD_12zip_functionINS7_10multipliesIfEEEENSD_12zip_iteratorINS7_5tupleIJNSD_6detail15normal_iteratorINSD_10device_ptrIdEEEESP_EEEEENSD_11use_defaultESS_EEPfyS9_ffNS7_10__identityEEEvT0_T1_T2_T3_T4_T6_E12temp_storage+20];
	add.f32 	%f212, %f210, %f211;
	ld.shared.f32 	%f213, [_ZZN3cub18CUB_300001_SM_10006detail6reduce28DeviceReduceSingleTileKernelINS2_10policy_hubIfyN4cuda3std3__44plusIfEEE10Policy1000EN6thrust24THRUST_300001_SM_1000_NS18transform_iteratorINSD_12zip_functionINS7_10multipliesIfEEEENSD_12zip_iteratorINS7_5tupleIJNSD_6detail15normal_iteratorINSD_10device_ptrIdEEEESP_EEEEENSD_11use_defaultESS_EEPfyS9_ffNS7_10__identityEEEvT0_T1_T2_T3_T4_T6_E12temp_storage+24];
	add.f32 	%f214, %f212, %f213;
	ld.shared.f32 	%f215, [_ZZN3cub18CUB_300001_SM_10006detail6reduce28DeviceReduceSingleTileKernelINS2_10policy_hubIfyN4cuda3std3__44plusIfEEE10Policy1000EN6thrust24THRUST_300001_SM_1000_NS18transform_iteratorINSD_12zip_functionINS7_10multipliesIfEEEENSD_12zip_iteratorINS7_5tupleIJNSD_6detail15normal_iteratorINSD_10device_ptrIdEEEESP_EEEEENSD_11use_defaultESS_EEPfyS9_ffNS7_10__identityEEEvT0_T1_T2_T3_T4_T6_E12temp_storage+28];
	add.f32 	%f216, %f214, %f215;
	ld.shared.f32 	%f217, [_ZZN3cub18CUB_300001_SM_10006detail6reduce28DeviceReduceSingleTileKernelINS2_10policy_hubIfyN4cuda3std3__44plusIfEEE10Policy1000EN6thrust24THRUST_300001_SM_1000_NS18transform_iteratorINSD_12zip_functionINS7_10multipliesIfEEEENSD_12zip_iteratorINS7_5tupleIJNSD_6detail15normal_iteratorINSD_10device_ptrIdEEEESP_EEEEENSD_11use_defaultESS_EEPfyS9_ffNS7_10__identityEEEvT0_T1_T2_T3_T4_T6_E12temp_storage+32];
	add.f32 	%f218, %f216, %f217;
	ld.shared.f32 	%f219, [_ZZN3cub18CUB_300001_SM_10006detail6reduce28DeviceReduceSingleTileKernelINS2_10policy_hubIfyN4cuda3std3__44plusIfEEE10Policy1000EN6thrust24THRUST_300001_SM_1000_NS18transform_iteratorINSD_12zip_functionINS7_10multipliesIfEEEENSD_12zip_iteratorINS7_5tupleIJNSD_6detail15normal_iteratorINSD_10device_ptrIdEEEESP_EEEEENSD_11use_defaultESS_EEPfyS9_ffNS7_10__identityEEEvT0_T1_T2_T3_T4_T6_E12temp_storage+36];
	add.f32 	%f390, %f218, %f219;
$L__BB7_48:
	mov.u32 	%r162, %tid.x;
	setp.ne.s32 	%p56, %r162, 0;
	@%p56 bra 	$L__BB7_50;
	add.f32 	%f369, %f41, %f390;
	st.global.f32 	[%rd1], %f369;
$L__BB7_50:
	ret;

}
	// .globl	_ZN3cub18CUB_300001_SM_10006detail6reduce18DeviceReduceKernelINS2_10policy_hubIfyN4cuda3std3__44plusIfEEE10Policy1000EN6thrust24THRUST_300001_SM_1000_NS18transform_iteratorINSD_12zip_functionINS7_10multipliesIfEEEENSD_12zip_iteratorINS7_5tupleIJNSD_6detail15normal_iteratorINSD_10device_ptrIdEEEESP_EEEEENSD_11use_defaultESS_EEyS9_fNS7_10__identityEEEvT0_PT3_T1_NS0_13GridEvenShareISY_EET2_T4_
.visible .entry _ZN3cub18CUB_300001_SM_10006detail6reduce18DeviceReduceKernelINS2_10policy_hubIfyN4cuda3std3__44plusIfEEE10Policy1000EN6thrust24THRUST_300001_SM_1000_NS18transform_iteratorINSD_12zip_functionINS7_10multipliesIfEEEENSD_12zip_iteratorINS7_5tupleIJNSD_6detail15normal_iteratorINSD_10device_ptrIdEEEESP_EEEEENSD_11use_defaultESS_EEyS9_fNS7_10__identityEEEvT0_PT3_T1_NS0_13GridEvenShareISY_EET2_T4_(
	.param .align 8 .b8 _ZN3cub18CUB_300001_SM_10006detail6reduce18DeviceReduceKernelINS2_10policy_hubIfyN4cuda3std3__44plusIfEEE10Policy1000EN6thrust24THRUST_300001_SM_1000_NS18transform_iteratorINSD_12zip_functionINS7_10multipliesIfEEEENSD_12zip_iteratorINS7_5tupleIJNSD_6detail15normal_iteratorINSD_10device_ptrIdEEEESP_EEEEENSD_11use_defaultESS_EEyS9_fNS7_10__identityEEEvT0_PT3_T1_NS0_13GridEvenShareISY_EET2_T4__param_0[24],
	.param .u64 .ptr .align 1 _ZN3cub18CUB_300001_SM_10006detail6reduce18DeviceReduceKernelINS2_10policy_hubIfyN4cuda3std3__44plusIfEEE10Policy1000EN6thrust24THRUST_300001_SM_1000_NS18transform_iteratorINSD_12zip_functionINS7_10multipliesIfEEEENSD_12zip_iteratorINS7_5tupleIJNSD_6detail15normal_iteratorINSD_10device_ptrIdEEEESP_EEEEENSD_11use_defaultESS_EEyS9_fNS7_10__identityEEEvT0_PT3_T1_NS0_13GridEvenShareISY_EET2_T4__param_1,
	.param .u64 _ZN3cub18CUB_300001_SM_10006detail6reduce18DeviceReduceKernelINS2_10policy_hubIfyN4cuda3std3__44plusIfEEE10Policy1000EN6thrust24THRUST_300001_SM_1000_NS18transform_iteratorINSD_12zip_functionINS7_10multipliesIfEEEENSD_12zip_iteratorINS7_5tupleIJNSD_6detail15normal_iteratorINSD_10device_ptrIdEEEESP_EEEEENSD_11use_defaultESS_EEyS9_fNS7_10__identityEEEvT0_PT3_T1_NS0_13GridEvenShareISY_EET2_T4__param_2,
	.param .align 8 .b8 _ZN3cub18CUB_300001_SM_10006detail6reduce18DeviceReduceKernelINS2_10policy_hubIfyN4cuda3std3__44plusIfEEE10Policy1000EN6thrust24THRUST_300001_SM_1000_NS18transform_iteratorINSD_12zip_functionINS7_10multipliesIfEEEENSD_12zip_iteratorINS7_5tupleIJNSD_6detail15normal_iteratorINSD_10device_ptrIdEEEESP_EEEEENSD_11use_defaultESS_EEyS9_fNS7_10__identityEEEvT0_PT3_T1_NS0_13GridEvenShareISY_EET2_T4__param_3[72],
	.param .align 1 .b8 _ZN3cub18CUB_300001_SM_10006detail6reduce18DeviceReduceKernelINS2_10policy_hubIfyN4cuda3std3__44plusIfEEE10Policy1000EN6thrust24THRUST_300001_SM_1000_NS18transform_iteratorINSD_12zip_functionINS7_10multipliesIfEEEENSD_12zip_iteratorINS7_5tupleIJNSD_6detail15normal_iteratorINSD_10device_ptrIdEEEESP_EEEEENSD_11use_defaultESS_EEyS9_fNS7_10__identityEEEvT0_PT3_T1_NS0_13GridEvenShareISY_EET2_T4__param_4[1],
	.param .align 1 .b8 _ZN3cub18CUB_300001_SM_10006detail6reduce18DeviceReduceKernelINS2_10policy_hubIfyN4cuda3std3__44plusIfEEE10Policy1000EN6thrust24THRUST_300001_SM_1000_NS18transform_iteratorINSD_12zip_functionINS7_10multipliesIfEEEENSD_12zip_iteratorINS7_5tupleIJNSD_6detail15normal_iteratorINSD_10device_ptrIdEEEESP_EEEEENSD_11use_defaultESS_EEyS9_fNS7_10__identityEEEvT0_PT3_T1_NS0_13GridEvenShareISY_EET2_T4__param_5[1]
)
.maxntid 256
{
	.reg .pred 	%p<55>;
	.reg .b32 	%r<191>;
	.reg .b32 	%f<343>;
	.reg .b64 	%rd<94>;
	.reg .b64 	%fd<127>;
	// demoted variable
	.shared .align 4 .b8 _ZZN3cub18CUB_300001_SM_10006detail6reduce18DeviceReduceKernelINS2_10policy_hubIfyN4cuda3std3__44plusIfEEE10Policy1000EN6thrust24THRUST_300001_SM_1000_NS18transform_iteratorINSD_12zip_functionINS7_10multipliesIfEEEENSD_12zip_iteratorINS7_5tupleIJNSD_6detail15normal_iteratorINSD_10device_ptrIdEEEESP_EEEEENSD_11use_defaultESS_EEyS9_fNS7_10__identityEEEvT0_PT3_T1_NS0_13GridEvenShareISY_EET2_T4_E12temp_storage[44];
	ld.param.u64 	%rd1, [_ZN3cub18CUB_300001_SM_10006detail6reduce18DeviceReduceKernelINS2_10policy_hubIfyN4cuda3std3__44plusIfEEE10Policy1000EN6thrust24THRUST_300001_SM_1000_NS18transform_iteratorINSD_12zip_functionINS7_10multipliesIfEEEENSD_12zip_iteratorINS7_5tupleIJNSD_6detail15normal_iteratorINSD_10device_ptrIdEEEESP_EEEEENSD_11use_defaultESS_EEyS9_fNS7_10__identityEEEvT0_PT3_T1_NS0_13GridEvenShareISY_EET2_T4__param_3+32];
	ld.param.u32 	%r1, [_ZN3cub18CUB_300001_SM_10006detail6reduce18DeviceReduceKernelINS2_10policy_hubIfyN4cuda3std3__44plusIfEEE10Policy1000EN6thrust24THRUST_300001_SM_1000_NS18transform_iteratorINSD_12zip_functionINS7_10multipliesIfEEEENSD_12zip_iteratorINS7_5tupleIJNSD_6detail15normal_iteratorINSD_10device_ptrIdEEEESP_EEEEENSD_11use_defaultESS_EEyS9_fNS7_10__identityEEEvT0_PT3_T1_NS0_13GridEvenShareISY_EET2_T4__param_3+40];
	ld.param.u64 	%rd28, [_ZN3cub18CUB_300001_SM_10006detail6reduce18DeviceReduceKernelINS2_10policy_hubIfyN4cuda3std3__44plusIfEEE10Policy1000EN6thrust24THRUST_300001_SM_1000_NS18transform_iteratorINSD_12zip_functionINS7_10multipliesIfEEEENSD_12zip_iteratorINS7_5tupleIJNSD_6detail15normal_iteratorINSD_10device_ptrIdEEEESP_EEEEENSD_11use_defaultESS_EEyS9_fNS7_10__identityEEEvT0_PT3_T1_NS0_13GridEvenShareISY_EET2_T4__param_0+8];
	ld.param.u64 	%rd29, [_ZN3cub18CUB_300001_SM_10006detail6reduce18DeviceReduceKernelINS2_10policy_hubIfyN4cuda3std3__44plusIfEEE10Policy1000EN6thrust24THRUST_300001_SM_1000_NS18transform_iteratorINSD_12zip_functionINS7_10multipliesIfEEEENSD_12zip_iteratorINS7_5tupleIJNSD_6detail15normal_iteratorINSD_10device_ptrIdEEEESP_EEEEENSD_11use_defaultESS_EEyS9_fNS7_10__identityEEEvT0_PT3_T1_NS0_13GridEvenShareISY_EET2_T4__param_0];
	cvta.to.global.u64 	%rd2, %rd29;
	cvta.to.global.u64 	%rd3, %rd28;
	mov.u32 	%r2, %ctaid.x;
	shl.b32 	%r41, %r1, 12;
	cvt.s64.s32 	%rd4, %r41;
	shl.b32 	%r42, %r2, 12;
	cvt.u64.u32 	%rd5, %r42;
	sub.s64 	%rd6, %rd1, %rd5;
	setp.gt.u64 	%p1, %rd6, 4095;
	@%p1 bra 	$L__BB8_24;
	cvt.u32.u64 	%r99, %rd5;
	cvt.u32.u64 	%r3, %rd1;
	sub.s32 	%r4, %r3, %r99;
	mov.u32 	%r5, %tid.x;
	setp.ge.s32 	%p22, %r5, %r4;
	mov.f32 	%f332, 0f00000000;
	mov.u32 	%r181, %r5;
	@%p22 bra 	$L__BB8_3;
	add.s32 	%r101, %r99, %r5;
	mul.wide.u32 	%rd61, %r101, 8;
	add.s64 	%rd62, %rd2, %rd61;
	add.s64 	%rd63, %rd3, %rd61;
	ld.global.f64 	%fd95, [%rd62];
	ld.global.f64 	%fd96, [%rd63];
	cvt.rn.f32.f64 	%f218, %fd95;
	cvt.rn.f32.f64 	%f219, %fd96;
	mul.f32 	%f332, %f218, %f219;
	add.s32 	%r181, %r5, 256;
$L__BB8_3:
	setp.ge.s32 	%p23, %r181, %r4;
	@%p23 bra 	$L__BB8_15;
	not.b32 	%r103, %r181;
	add.s32 	%r8, %r103, %r3;
	sub.s32 	%r104, %r8, %r99;
	shr.u32 	%r105, %r104, 8;
	add.s32 	%r9, %r105, 1;
	and.b32  	%r10, %r9, 7;
	setp.lt.u32 	%p24, %r104, 1792;
	@%p24 bra 	$L__BB8_7;
	and.b32  	%r106, %r9, 33554424;
	neg.s32 	%r179, %r106;
	mul.wide.u32 	%rd64, %r2, 32768;
	mul.wide.u32 	%rd65, %r181, 8;
	or.b64  	%rd66, %rd64, %rd65;
	add.s64 	%rd67, %rd66, 8192;
	add.s64 	%rd88, %rd2, %rd67;
	add.s64 	%rd87, %rd3, %rd67;
$L__BB8_6:
	.pragma "nounroll";
	ld.global.f64 	%fd97, [%rd88+-8192];
	ld.global.f64 	%fd98, [%rd87+-8192];
	cvt.rn.f32.f64 	%f221, %fd97;
	cvt.rn.f32.f64 	%f222, %fd98;
	fma.rn.f32 	%f223, %f221, %f222, %f332;
	ld.global.f64 	%fd99, [%rd88+-6144];
	ld.global.f64 	%fd100, [%rd87+-6144];
	cvt.rn.f32.f64 	%f224, %fd99;
	cvt.rn.f32.f64 	%f225, %fd100;
	fma.rn.f32 	%f226, %f224, %f225, %f223;
	ld.global.f64 	%fd101, [%rd88+-4096];
	ld.global.f64 	%fd102, [%rd87+-4096];
	cvt.rn.f32.f64 	%f227, %fd101;
	cvt.rn.f32.f64 	%f228, %fd102;
	fma.rn.f32 	%f229, %f227, %f228, %f226;
	ld.global.f64 	%fd103, [%rd88+-2048];
	ld.global.f64 	%fd104, [%rd87+-2048];
	cvt.rn.f32.f64 	%f230, %fd103;
	cvt.rn.f32.f64 	%f231, %fd104;
	fma.rn.f32 	%f232, %f230, %f231, %f229;
	ld.global.f64 	%fd105, [%rd88];
	ld.global.f64 	%fd106, [%rd87];
	cvt.rn.f32.f64 	%f233, %fd105;
	cvt.rn.f32.f64 	%f234, %fd106;
	fma.rn.f32 	%f235, %f233, %f234, %f232;
	ld.global.f64 	%fd107, [%rd88+2048];
	ld.global.f64 	%fd108, [%rd87+2048];
	cvt.rn.f32.f64 	%f236, %fd107;
	cvt.rn.f32.f64 	%f237, %fd108;
	fma.rn.f32 	%f238, %f236, %f237, %f235;
	ld.global.f64 	%fd109, [%rd88+4096];
	ld.global.f64 	%fd110, [%rd87+4096];
	cvt.rn.f32.f64 	%f239, %fd109;
	cvt.rn.f32.f64 	%f240, %fd110;
	fma.rn.f32 	%f241, %f239, %f240, %f238;
	ld.global.f64 	%fd111, [%rd88+6144];
	ld.global.f64 	%fd112, [%rd87+6144];
	cvt.rn.f32.f64 	%f242, %fd111;
	cvt.rn.f32.f64 	%f243, %fd112;
	fma.rn.f32 	%f332, %f242, %f243, %f241;
	add.s32 	%r181, %r181, 2048;
	add.s32 	%r179, %r179, 8;
	add.s64 	%rd88, %rd88, 16384;
	add.s64 	%rd87, %rd87, 16384;
	setp.ne.s32 	%p25, %r179, 0;
	@%p25 bra 	$L__BB8_6;
$L__BB8_7:
	setp.eq.s32 	%p26, %r10, 0;
	@%p26 bra 	$L__BB8_15;
	setp.lt.u32 	%p27, %r10, 4;
	@%p27 bra 	$L__BB8_10;
	cvt.s64.s32 	%rd68, %r181;
	add.s64 	%rd69, %rd68, %rd5;
	shl.b64 	%rd70, %rd69, 3;
	add.s64 	%rd71, %rd2, %rd70;
	add.s64 	%rd72, %rd3, %rd70;
	ld.global.f64 	%fd113, [%rd71];
	ld.global.f64 	%fd114, [%rd72];
	cvt.rn.f32.f64 	%f245, %fd113;
	cvt.rn.f32.f64 	%f246, %fd114;
	fma.rn.f32 	%f247, %f245, %f246, %f332;
	ld.global.f64 	%fd115, [%rd71+2048];
	ld.global.f64 	%fd116, [%rd72+2048];
	cvt.rn.f32.f64 	%f248, %fd115;
	cvt.rn.f32.f64 	%f249, %fd116;
	fma.rn.f32 	%f250, %f248, %f249, %f247;
	ld.global.f64 	%fd117, [%rd71+4096];
	ld.global.f64 	%fd118, [%rd72+4096];
	cvt.rn.f32.f64 	%f251, %fd117;
	cvt.rn.f32.f64 	%f252, %fd118;
	fma.rn.f32 	%f253, %f251, %f252, %f250;
	ld.global.f64 	%fd119, [%rd71+6144];
	ld.global.f64 	%fd120, [%rd72+6144];
	cvt.rn.f32.f64 	%f254, %fd119;
	cvt.rn.f32.f64 	%f255, %fd120;
	fma.rn.f32 	%f332, %f254, %f255, %f253;
	add.s32 	%r181, %r181, 1024;
$L__BB8_10:
	and.b32  	%r107, %r9, 3;
	setp.eq.s32 	%p28, %r107, 0;
	@%p28 bra 	$L__BB8_15;
	setp.eq.s32 	%p29, %r107, 1;
	@%p29 bra 	$L__BB8_13;
	cvt.s64.s32 	%rd73, %r181;
	add.s64 	%rd74, %rd73, %rd5;
	shl.b64 	%rd75, %rd74, 3;
	add.s64 	%rd76, %rd2, %rd75;
	add.s64 	%rd77, %rd3, %rd75;
	ld.global.f64 	%fd121, [%rd76];
	ld.global.f64 	%fd122, [%rd77];
	cvt.rn.f32.f64 	%f257, %fd121;
	cvt.rn.f32.f64 	%f258, %fd122;
	fma.rn.f32 	%f259, %f257, %f258, %f332;
	ld.global.f64 	%fd123, [%rd76+2048];
	ld.global.f64 	%fd124, [%rd77+2048];
	cvt.rn.f32.f64 	%f260, %fd123;
	cvt.rn.f32.f64 	%f261, %fd124;
	fma.rn.f32 	%f332, %f260, %f261, %f259;
	add.s32 	%r181, %r181, 512;
$L__BB8_13:
	and.b32  	%r108, %r8, 256;
	setp.ne.s32 	%p30, %r108, 0;
	@%p30 bra 	$L__BB8_15;
	cvt.s64.s32 	%rd78, %r181;
	add.s64 	%rd79, %rd78, %rd5;
	shl.b64 	%rd80, %rd79, 3;
	add.s64 	%rd81, %rd2, %rd80;
	add.s64 	%rd82, %rd3, %rd80;
	ld.global.f64 	%fd125, [%rd81];
	ld.global.f64 	%fd126, [%rd82];
	cvt.rn.f32.f64 	%f262, %fd125;
	cvt.rn.f32.f64 	%f263, %fd126;
	fma.rn.f32 	%f332, %f262, %f263, %f332;
$L__BB8_15:
	setp.lt.s32 	%p31, %r4, 256;
	@%p31 bra 	$L__BB8_20;
	// begin inline asm
	mov.u32 %r147, %laneid;
	// end inline asm
	mov.b32 	%r149, %f332;
	mov.b32 	%r150, 1;
	mov.b32 	%r171, 31;
	mov.b32 	%r172, -1;
	// begin inline asm
	shfl.sync.down.b32 %r148, %r149, %r150, %r171, %r172;
	// end inline asm
	setp.gt.s32 	%p47, %r147, 30;
	mov.b32 	%f298, %r148;
	add.f32 	%f299, %f332, %f298;
	selp.f32 	%f300, %f332, %f299, %p47;
	mov.b32 	%r154, %f300;
	mov.b32 	%r155, 2;
	// begin inline asm
	shfl.sync.down.b32 %r153, %r154, %r155, %r171, %r172;
	// end inline asm
	setp.gt.s32 	%p48, %r147, 29;
	mov.b32 	%f301, %r153;
	add.f32 	%f302, %f300, %f301;
	selp.f32 	%f303, %f300, %f302, %p48;
	mov.b32 	%r159, %f303;
	mov.b32 	%r160, 4;
	// begin inline asm
	shfl.sync.down.b32 %r158, %r159, %r160, %r171, %r172;
	// end inline asm
	setp.gt.s32 	%p49, %r147, 27;
	mov.b32 	%f304, %r158;
	add.f32 	%f305, %f303, %f304;
	selp.f32 	%f306, %f303, %f305, %p49;
	mov.b32 	%r164, %f306;
	mov.b32 	%r165, 8;
	// begin inline asm
	shfl.sync.down.b32 %r163, %r164, %r165, %r171, %r172;
	// end inline asm
	setp.gt.s32 	%p50, %r147, 23;
	mov.b32 	%f307, %r163;
	add.f32 	%f308, %f306, %f307;
	selp.f32 	%f309, %f306, %f308, %p50;
	mov.b32 	%r169, %f309;
	mov.b32 	%r170, 16;
	// begin inline asm
	shfl.sync.down.b32 %r168, %r169, %r170, %r171, %r172;
	// end inline asm
	setp.gt.s32 	%p51, %r147, 15;
	mov.b32 	%f310, %r168;
	add.f32 	%f15, %f309, %f310;
	selp.f32 	%f342, %f309, %f15, %p51;
	setp.ne.s32 	%p52, %r147, 0;
	@%p52 bra 	$L__BB8_18;
	shr.u32 	%r173, %r5, 3;
	and.b32  	%r174, %r173, 124;
	mov.u32 	%r175, _ZZN3cub18CUB_300001_SM_10006detail6reduce18DeviceReduceKernelINS2_10policy_hubIfyN4cuda3std3__44plusIfEEE10Policy1000EN6thrust24THRUST_300001_SM_1000_NS18transform_iteratorINSD_12zip_functionINS7_10multipliesIfEEEENSD_12zip_iteratorINS7_5tupleIJNSD_6detail15normal_iteratorINSD_10device_ptrIdEEEESP_EEEEENSD_11use_defaultESS_EEyS9_fNS7_10__identityEEEvT0_PT3_T1_NS0_13GridEvenShareISY_EET2_T4_E12temp_storage;
	add.s32 	%r176, %r175, %r174;
	st.shared.f32 	[%r176+8], %f15;
$L__BB8_18:
	bar.sync 	0;
	setp.ne.s32 	%p53, %r5, 0;
	@%p53 bra 	$L__BB8_44;
	ld.shared.f32 	%f311, [_ZZN3cub18CUB_300001_SM_10006detail6reduce18DeviceReduceKernelINS2_10policy_hubIfyN4cuda3std3__44plusIfEEE10Policy1000EN6thrust24THRUST_300001_SM_1000_NS18transform_iteratorINSD_12zip_functionINS7_10multipliesIfEEEENSD_12zip_iteratorINS7_5tupleIJNSD_6detail15normal_iteratorINSD_10device_ptrIdEEEESP_EEEEENSD_11use_defaultESS_EEyS9_fNS7_10__identityEEEvT0_PT3_T1_NS0_13GridEvenShareISY_EET2_T4_E12temp_storage+12];
	add.f32 	%f312, %f342, %f311;
	ld.shared.f32 	%f313, [_ZZN3cub18CUB_300001_SM_10006detail6reduce18DeviceReduceKernelINS2_10policy_hubIfyN4cuda3std3__44plusIfEEE10Policy1000EN6thrust24THRUST_300001_SM_1000_NS18transform_iteratorINSD_12zip_functionINS7_10multipliesIfEEEENSD_12zip_iteratorINS7_5tupleIJNSD_6detail15normal_iteratorINSD_10device_ptrIdEEEESP_EEEEENSD_11use_defaultESS_EEyS9_fNS7_10__identityEEEvT0_PT3_T1_NS0_13GridEvenShareISY_EET2_T4_E12temp_storage+16];
	add.f32 	%f314, %f312, %f313;
	ld.shared.f32 	%f315, [_ZZN3cub18CUB_300001_SM_10006detail6reduce18DeviceReduceKernelINS2_10policy_hubIfyN4cuda3std3__44plusIfEEE10Policy1000EN6thrust24THRUST_300001_SM_1000_NS18transform_iteratorINSD_12zip_functionINS7_10multipliesIfEEEENSD_12zip_iteratorINS7_5tupleIJNSD_6detail15normal_iteratorINSD_10device_ptrIdEEEESP_EEEEENSD_11use_defaultESS_EEyS9_fNS7_10__identityEEEvT0_PT3_T1_NS0_13GridEvenShareISY_EET2_T4_E12temp_storage+20];
	add.f32 	%f316, %f314, %f315;
	ld.shared.f32 	%f317, [_ZZN3cub18CUB_300001_SM_10006detail6reduce18DeviceReduceKernelINS2_10policy_hubIfyN4cuda3std3__44plusIfEEE10Policy1000EN6thrust24THRUST_300001_SM_1000_NS18transform_iteratorINSD_12zip_functionINS7_10multipliesIfEEEENSD_12zip_iteratorINS7_5tupleIJNSD_6detail15normal_iteratorINSD_10device_ptrIdEEEESP_EEEEENSD_11use_defaultESS_EEyS9_fNS7_10__identityEEEvT0_PT3_T1_NS0_13GridEvenShareISY_EET2_T4_E12temp_storage+24];
	add.f32 	%f318, %f316, %f317;
	ld.shared.f32 	%f319, [_ZZN3cub18CUB_300001_SM_10006detail6reduce18DeviceReduceKernelINS2_10policy_hubIfyN4cuda3std3__44plusIfEEE10Policy1000EN6thrust24THRUST_300001_SM_1000_NS18transform_iteratorINSD_12zip_functionINS7_10multipliesIfEEEENSD_12zip_iteratorINS7_5tupleIJNSD_6detail15normal_iteratorINSD_10device_ptrIdEEEESP_EEEEENSD_11use_defaultESS_EEyS9_fNS7_10__identityEEEvT0_PT3_T1_NS0_13GridEvenShareISY_EET2_T4_E12temp_storage+28];
	add.f32 	%f320, %f318, %f319;
	ld.shared.f32 	%f321, [_ZZN3cub18CUB_300001_SM_10006detail6reduce18DeviceReduceKernelINS2_10policy_hubIfyN4cuda3std3__44plusIfEEE10Policy1000EN6thrust24THRUST_300001_SM_1000_NS18transform_iteratorINSD_12zip_functionINS7_10multipliesIfEEEENSD_12zip_iteratorINS7_5tupleIJNSD_6detail15normal_iteratorINSD_10device_ptrIdEEEESP_EEEEENSD_11use_defaultESS_EEyS9_fNS7_10__identityEEEvT0_PT3_T1_NS0_13GridEvenShareISY_EET2_T4_E12temp_storage+32];
	add.f32 	%f322, %f320, %f321;
	ld.shared.f32 	%f323, [_ZZN3cub18CUB_300001_SM_10006detail6reduce18DeviceReduceKernelINS2_10policy_hubIfyN4cuda3std3__44plusIfEEE10Policy1000EN6thrust24THRUST_300001_SM_1000_NS18transform_iteratorINSD_12zip_functionINS7_10multipliesIfEEEENSD_12zip_iteratorINS7_5tupleIJNSD_6detail15normal_iteratorINSD_10device_ptrIdEEEESP_EEEEENSD_11use_defaultESS_EEyS9_fNS7_10__identityEEEvT0_PT3_T1_NS0_13GridEvenShareISY_EET2_T4_E12temp_storage+36];
	add.f32 	%f342, %f322, %f323;
	bra.uni 	$L__BB8_44;
$L__BB8_20:
	// begin inline asm
	mov.u32 %r109, %laneid;
	// end inline asm
	and.b32  	%r135, %r5, 992;
	add.s32 	%r136, %r135, 32;
	setp.gt.s32 	%p32, %r136, %r4;
	not.b32 	%r137, %r135;
	add.s32 	%r138, %r4, %r137;
	selp.b32 	%r133, %r138, 31, %p32;
	mov.b32 	%r111, %f332;
	mov.b32 	%r112, 1;
	mov.b32 	%r134, -1;
	// begin inline asm
	shfl.sync.down.b32 %r110, %r111, %r112, %r133, %r134;
	// end inline asm
	setp.lt.s32 	%p33, %r109, %r133;
	mov.b32 	%f264, %r110;
	add.f32 	%f265, %f332, %f264;
	selp.f32 	%f266, %f265, %f332, %p33;
	mov.b32 	%r116, %f266;
	mov.b32 	%r117, 2;
	// begin inline asm
	shfl.sync.down.b32 %r115, %r116, %r117, %r133, %r134;
	// end inline asm
	add.s32 	%r139, %r109, 2;
	setp.gt.s32 	%p34, %r139, %r133;
	mov.b32 	%f267, %r115;
	add.f32 	%f268, %f266, %f267;
	selp.f32 	%f269, %f266, %f268, %p34;
	mov.b32 	%r121, %f269;
	mov.b32 	%r122, 4;
	// begin inline asm
	shfl.sync.down.b32 %r120, %r121, %r122, %r133, %r134;
	// end inline asm
	add.s32 	%r140, %r109, 4;
	setp.gt.s32 	%p35, %r140, %r133;
	mov.b32 	%f270, %r120;
	add.f32 	%f271, %f269, %f270;
	selp.f32 	%f272, %f269, %f271, %p35;
	mov.b32 	%r126, %f272;
	mov.b32 	%r127, 8;
	// begin inline asm
	shfl.sync.down.b32 %r125, %r126, %r127, %r133, %r134;
	// end inline asm
	add.s32 	%r141, %r109, 8;
	setp.gt.s32 	%p36, %r141, %r133;
	mov.b32 	%f273, %r125;
	add.f32 	%f274, %f272, %f273;
	selp.f32 	%f275, %f272, %f274, %p36;
	mov.b32 	%r131, %f275;
	mov.b32 	%r132, 16;
	// begin inline asm
	shfl.sync.down.b32 %r130, %r131, %r132, %r133, %r134;
	// end inline asm
	add.s32 	%r142, %r109, 16;
	setp.gt.s32 	%p37, %r142, %r133;
	mov.b32 	%f276, %r130;
	add.f32 	%f277, %f275, %f276;
	selp.f32 	%f342, %f275, %f277, %p37;
	setp.ne.s32 	%p38, %r109, 0;
	@%p38 bra 	$L__BB8_22;
	shr.u32 	%r143, %r5, 3;
	and.b32  	%r144, %r143, 124;
	mov.u32 	%r145, _ZZN3cub18CUB_300001_SM_10006detail6reduce18DeviceReduceKernelINS2_10policy_hubIfyN4cuda3std3__44plusIfEEE10Policy1000EN6thrust24THRUST_300001_SM_1000_NS18transform_iteratorINSD_12zip_functionINS7_10multipliesIfEEEENSD_12zip_iteratorINS7_5tupleIJNSD_6detail15normal_iteratorINSD_10device_ptrIdEEEESP_EEEEENSD_11use_defaultESS_EEyS9_fNS7_10__identityEEEvT0_PT3_T1_NS0_13GridEvenShareISY_EET2_T4_E12temp_storage;
	add.s32 	%r146, %r145, %r144;
	st.shared.f32 	[%r146+8], %f342;
$L__BB8_22:
	bar.sync 	0;
	setp.ne.s32 	%p39, %r5, 0;
	@%p39 bra 	$L__BB8_44;
	setp.gt.s32 	%p40, %r4, 32;
	ld.shared.f32 	%f278, [_ZZN3cub18CUB_300001_SM_10006detail6reduce18DeviceReduceKernelINS2_10policy_hubIfyN4cuda3std3__44plusIfEEE10Policy1000EN6thrust24THRUST_300001_SM_1000_NS18transform_iteratorINSD_12zip_functionINS7_10multipliesIfEEEENSD_12zip_iteratorINS7_5tupleIJNSD_6detail15normal_iteratorINSD_10device_ptrIdEEEESP_EEEEENSD_11use_defaultESS_EEyS9_fNS7_10__identityEEEvT0_PT3_T1_NS0_13GridEvenShareISY_EET2_T4_E12temp_storage+12];
	add.f32 	%f279, %f342, %f278;
	selp.f32 	%f280, %f279, %f342, %p40;
	setp.gt.s32 	%p41, %r4, 64;
	ld.shared.f32 	%f281, [_ZZN3cub18CUB_300001_SM_10006detail6reduce18DeviceReduceKernelINS2_10policy_hubIfyN4cuda3std3__44plusIfEEE10Policy1000EN6thrust24THRUST_300001_SM_1000_NS18transform_iteratorINSD_12zip_functionINS7_10multipliesIfEEEENSD_12zip_iteratorINS7_5tupleIJNSD_6detail15normal_iteratorINSD_10device_ptrIdEEEESP_EEEEENSD_11use_defaultESS_EEyS9_fNS7_10__identityEEEvT0_PT3_T1_NS0_13GridEvenShareISY_EET2_T4_E12temp_storage+16];
	add.f32 	%f282, %f281, %f280;
	selp.f32 	%f283, %f282, %f280, %p41;
	setp.gt.s32 	%p42, %r4, 96;
	ld.shared.f32 	%f284, [_ZZN3cub18CUB_300001_SM_10006detail6reduce18DeviceReduceKernelINS2_10policy_hubIfyN4cuda3std3__44plusIfEEE10Policy1000EN6thrust24THRUST_300001_SM_1000_NS18transform_iteratorINSD_12zip_functionINS7_10multipliesIfEEEENSD_12zip_iteratorINS7_5tupleIJNSD_6detail15normal_iteratorINSD_10device_ptrIdEEEESP_EEEEENSD_11use_defaultESS_EEyS9_fNS7_10__identityEEEvT0_PT3_T1_NS0_13GridEvenShareISY_EET2_T4_E12temp_storage+20];
	add.f32 	%f285, %f284, %f283;
	selp.f32 	%f286, %f285, %f283, %p42;
	setp.gt.s32 	%p43, %r4, 128;
	ld.shared.f32 	%f287, [_ZZN3cub18CUB_300001_SM_10006detail6reduce18DeviceReduceKernelINS2_10policy_hubIfyN4cuda3std3__44plusIfEEE10Policy1000EN6thrust24THRUST_300001_SM_1000_NS18transform_iteratorINSD_12zip_functionINS7_10multipliesIfEEEENSD_12zip_iteratorINS7_5tupleIJNSD_6detail15normal_iteratorINSD_10device_ptrIdEEEESP_EEEEENSD_11use_defaultESS_EEyS9_fNS7_10__identityEEEvT0_PT3_T1_NS0_13GridEvenShareISY_EET2_T4_E12temp_storage+24];
	add.f32 	%f288, %f287, %f286;
	selp.f32 	%f289, %f288, %f286, %p43;
	setp.gt.s32 	%p44, %r4, 160;
	ld.shared.f32 	%f290, [_ZZN3cub18CUB_300001_SM_10006detail6reduce18DeviceReduceKernelINS2_10policy_hubIfyN4cuda3std3__44plusIfEEE10Policy1000EN6thrust24THRUST_300001_SM_1000_NS18transform_iteratorINSD_12zip_functionINS7_10multipliesIfEEEENSD_12zip_iteratorINS7_5tupleIJNSD_6detail15normal_iteratorINSD_10device_ptrIdEEEESP_EEEEENSD_11use_defaultESS_EEyS9_fNS7_10__identityEEEvT0_PT3_T1_NS0_13GridEvenShareISY_EET2_T4_E12temp_storage+28];
	add.f32 	%f291, %f290, %f289;
	selp.f32 	%f292, %f291, %f289, %p44;
	setp.gt.s32 	%p45, %r4, 192;
	ld.shared.f32 	%f293, [_ZZN3cub18CUB_300001_SM_10006detail6reduce18DeviceReduceKernelINS2_10policy_hubIfyN4cuda3std3__44plusIfEEE10Policy1000EN6thrust24THRUST_300001_SM_1000_NS18transform_iteratorINSD_12zip_functionINS7_10multipliesIfEEEENSD_12zip_iteratorINS7_5tupleIJNSD_6detail15normal_iteratorINSD_10device_ptrIdEEEESP_EEEEENSD_11use_defaultESS_EEyS9_fNS7_10__identityEEEvT0_PT3_T1_NS0_13GridEvenShareISY_EET2_T4_E12temp_storage+32];
	add.f32 	%f294, %f293, %f292;
	selp.f32 	%f295, %f294, %f292, %p45;
	setp.gt.s32 	%p46, %r4, 224;
	ld.shared.f32 	%f296, [_ZZN3cub18CUB_300001_SM_10006detail6reduce18DeviceReduceKernelINS2_10policy_hubIfyN4cuda3std3__44plusIfEEE10Policy1000EN6thrust24THRUST_300001_SM_1000_NS18transform_iteratorINSD_12zip_functionINS7_10multipliesIfEEEENSD_12zip_iteratorINS7_5tupleIJNSD_6detail15normal_iteratorINSD_10device_ptrIdEEEESP_EEEEENSD_11use_defaultESS_EEyS9_fNS7_10__identityEEEvT0_PT3_T1_NS0_13GridEvenShareISY_EET2_T4_E12temp_storage+36];
	add.f32 	%f297, %f296, %f295;
	selp.f32 	%f342, %f297, %f295, %p46;
	bra.uni 	$L__BB8_44;
$L__BB8_24:
	mov.u32 	%r21, %tid.x;
	cvt.u64.u32 	%rd13, %r21;
	add.s64 	%rd30, %rd13, %rd5;
	shl.b64 	%rd31, %rd30, 3;
	add.s64 	%rd32, %rd2, %rd31;
	add.s64 	%rd33, %rd3, %rd31;
	ld.global.f64 	%fd1, [%rd32];
	ld.global.f64 	%fd2, [%rd33];
	cvt.rn.f32.f64 	%f39, %fd1;
	cvt.rn.f32.f64 	%f40, %fd2;
	ld.global.f64 	%fd3, [%rd32+2048];
	ld.global.f64 	%fd4, [%rd33+2048];
	cvt.rn.f32.f64 	%f41, %fd3;
	cvt.rn.f32.f64 	%f42, %fd4;
	mul.f32 	%f43, %f41, %f42;
	ld.global.f64 	%fd5, [%rd32+4096];
	ld.global.f64 	%fd6, [%rd33+4096];
	cvt.rn.f32.f64 	%f44, %fd5;
	cvt.rn.f32.f64 	%f45, %fd6;
	ld.global.f64 	%fd7, [%rd32+6144];
	ld.global.f64 	%fd8, [%rd33+6144];
	cvt.rn.f32.f64 	%f46, %fd7;
	cvt.rn.f32.f64 	%f47, %fd8;
	mul.f32 	%f48, %f46, %f47;
	ld.global.f64 	%fd9, [%rd32+8192];
	ld.global.f64 	%fd10, [%rd33+8192];
	cvt.rn.f32.f64 	%f49, %fd9;
	cvt.rn.f32.f64 	%f50, %fd10;
	ld.global.f64 	%fd11, [%rd32+10240];
	ld.global.f64 	%fd12, [%rd33+10240];
	cvt.rn.f32.f64 	%f51, %fd11;
	cvt.rn.f32.f64 	%f52, %fd12;
	mul.f32 	%f53, %f51, %f52;
	ld.global.f64 	%fd13, [%rd32+12288];
	ld.global.f64 	%fd14, [%rd33+12288];
	cvt.rn.f32.f64 	%f54, %fd13;
	cvt.rn.f32.f64 	%f55, %fd14;
	ld.global.f64 	%fd15, [%rd32+14336];
	ld.global.f64 	%fd16, [%rd33+14336];
	cvt.rn.f32.f64 	%f56, %fd15;
	cvt.rn.f32.f64 	%f57, %fd16;
	mul.f32 	%f58, %f56, %f57;
	ld.global.f64 	%fd17, [%rd32+16384];
	ld.global.f64 	%fd18, [%rd33+16384];
	cvt.rn.f32.f64 	%f59, %fd17;
	cvt.rn.f32.f64 	%f60, %fd18;
	ld.global.f64 	%fd19, [%rd32+18432];
	ld.global.f64 	%fd20, [%rd33+18432];
	cvt.rn.f32.f64 	%f61, %fd19;
	cvt.rn.f32.f64 	%f62, %fd20;
	mul.f32 	%f63, %f61, %f62;
	ld.global.f64 	%fd21, [%rd32+20480];
	ld.global.f64 	%fd22, [%rd33+20480];
	cvt.rn.f32.f64 	%f64, %fd21;
	cvt.rn.f32.f64 	%f65, %fd22;
	ld.global.f64 	%fd23, [%rd32+22528];
	ld.global.f64 	%fd24, [%rd33+22528];
	cvt.rn.f32.f64 	%f66, %fd23;
	cvt.rn.f32.f64 	%f67, %fd24;
	mul.f32 	%f68, %f66, %f67;
	ld.global.f64 	%fd25, [%rd32+24576];
	ld.global.f64 	%fd26, [%rd33+24576];
	cvt.rn.f32.f64 	%f69, %fd25;
	cvt.rn.f32.f64 	%f70, %fd26;
	ld.global.f64 	%fd27, [%rd32+26624];
	ld.global.f64 	%fd28, [%rd33+26624];
	cvt.rn.f32.f64 	%f71, %fd27;
	cvt.rn.f32.f64 	%f72, %fd28;
	mul.f32 	%f73, %f71, %f72;
	ld.global.f64 	%fd29, [%rd32+28672];
	ld.global.f64 	%fd30, [%rd33+28672];
	cvt.rn.f32.f64 	%f74, %fd29;
	cvt.rn.f32.f64 	%f75, %fd30;
	ld.global.f64 	%fd31, [%rd32+30720];
	ld.global.f64 	%fd32, [%rd33+30720];
	cvt.rn.f32.f64 	%f76, %fd31;
	cvt.rn.f32.f64 	%f77, %fd32;
	mul.f32 	%f78, %f76, %f77;
	fma.rn.f32 	%f79, %f39, %f40, %f43;
	fma.rn.f32 	%f80, %f44, %f45, %f48;
	fma.rn.f32 	%f81, %f49, %f50, %f53;
	fma.rn.f32 	%f82, %f54, %f55, %f58;
	fma.rn.f32 	%f83, %f59, %f60, %f63;
	fma.rn.f32 	%f84, %f64, %f65, %f68;
	fma.rn.f32 	%f85, %f69, %f70, %f73;
	fma.rn.f32 	%f86, %f74, %f75, %f78;
	add.f32 	%f87, %f79, %f80;
	add.f32 	%f88, %f81, %f82;
	add.f32 	%f89, %f83, %f84;
	add.f32 	%f90, %f85, %f86;
	add.f32 	%f91, %f87, %f88;
	add.f32 	%f92, %f89, %f90;
	add.f32 	%f341, %f91, %f92;
	setp.lt.u64 	%p2, %rd6, %rd4;
	@%p2 bra 	$L__BB8_40;
	cvt.u32.u64 	%r44, %rd4;
	cvt.u32.u64 	%r45, %rd5;
	cvt.u32.u64 	%r22, %rd1;
	not.b32 	%r46, %r21;
	add.s32 	%r47, %r46, %r22;
	sub.s32 	%r48, %r47, %r44;
	sub.s32 	%r184, %r48, %r45;
	add.s64 	%rd34, %rd5, %rd4;
	add.s64 	%rd35, %rd34, %rd13;
	shl.b64 	%rd36, %rd35, 3;
	add.s64 	%rd37, %rd36, 8192;
	add.s64 	%rd90, %rd2, %rd37;
	add.s64 	%rd89, %rd3, %rd37;
	mov.b32 	%r185, 0;
	mov.u64 	%rd91, %rd5;
$L__BB8_26:
	cvt.s64.s32 	%rd19, %r41;
	add.s64 	%rd91, %rd91, %rd19;
	add.s64 	%rd38, %rd1, -4096;
	setp.gt.u64 	%p3, %rd91, %rd38;
	@%p3 bra 	$L__BB8_28;
	shl.b32 	%r50, %r1, 12;
	cvt.s64.s32 	%rd39, %r50;
	add.s64 	%rd40, %rd91, %rd13;
	shl.b64 	%rd41, %rd40, 3;
	add.s64 	%rd42, %rd2, %rd41;
	add.s64 	%rd43, %rd3, %rd41;
	ld.global.f64 	%fd33, [%rd42];
	ld.global.f64 	%fd34, [%rd43];
	cvt.rn.f32.f64 	%f93, %fd33;
	cvt.rn.f32.f64 	%f94, %fd34;
	ld.global.f64 	%fd35, [%rd42+2048];
	ld.global.f64 	%fd36, [%rd43+2048];
	cvt.rn.f32.f64 	%f95, %fd35;
	cvt.rn.f32.f64 	%f96, %fd36;
	ld.global.f64 	%fd37, [%rd42+4096];
	ld.global.f64 	%fd38, [%rd43+4096];
	cvt.rn.f32.f64 	%f97, %fd37;
	cvt.rn.f32.f64 	%f98, %fd38;
	mul.f32 	%f99, %f97, %f98;
	ld.global.f64 	%fd39, [%rd42+6144];
	ld.global.f64 	%fd40, [%rd43+6144];
	cvt.rn.f32.f64 	%f100, %fd39;
	cvt.rn.f32.f64 	%f101, %fd40;
	ld.global.f64 	%fd41, [%rd42+8192];
	ld.global.f64 	%fd42, [%rd43+8192];
	cvt.rn.f32.f64 	%f102, %fd41;
	cvt.rn.f32.f64 	%f103, %fd42;
	mul.f32 	%f104, %f102, %f103;
	ld.global.f64 	%fd43, [%rd42+10240];
	ld.global.f64 	%fd44, [%rd43+10240];
	cvt.rn.f32.f64 	%f105, %fd43;
	cvt.rn.f32.f64 	%f106, %fd44;
	ld.global.f64 	%fd45, [%rd42+12288];
	ld.global.f64 	%fd46, [%rd43+12288];
	cvt.rn.f32.f64 	%f107, %fd45;
	cvt.rn.f32.f64 	%f108, %fd46;
	mul.f32 	%f109, %f107, %f108;
	ld.global.f64 	%fd47, [%rd42+14336];
	ld.global.f64 	%fd48, [%rd43+14336];
	cvt.rn.f32.f64 	%f110, %fd47;
	cvt.rn.f32.f64 	%f111, %fd48;
	ld.global.f64 	%fd49, [%rd42+16384];
	ld.global.f64 	%fd50, [%rd43+16384];
	cvt.rn.f32.f64 	%f112, %fd49;
	cvt.rn.f32.f64 	%f113, %fd50;
	mul.f32 	%f114, %f112, %f113;
	ld.global.f64 	%fd51, [%rd42+18432];
	ld.global.f64 	%fd52, [%rd43+18432];
	cvt.rn.f32.f64 	%f115, %fd51;
	cvt.rn.f32.f64 	%f116, %fd52;
	ld.global.f64 	%fd53, [%rd42+20480];
	ld.global.f64 	%fd54, [%rd43+20480];
	cvt.rn.f32.f64 	%f117, %fd53;
	cvt.rn.f32.f64 	%f118, %fd54;
	mul.f32 	%f119, %f117, %f118;
	ld.global.f64 	%fd55, [%rd42+22528];
	ld.global.f64 	%fd56, [%rd43+22528];
	cvt.rn.f32.f64 	%f120, %fd55;
	cvt.rn.f32.f64 	%f121, %fd56;
	ld.global.f64 	%fd57, [%rd42+24576];
	ld.global.f64 	%fd58, [%rd43+24576];
	cvt.rn.f32.f64 	%f122, %fd57;
	cvt.rn.f32.f64 	%f123, %fd58;
	mul.f32 	%f124, %f122, %f123;
	ld.global.f64 	%fd59, [%rd42+26624];
	ld.global.f64 	%fd60, [%rd43+26624];
	cvt.rn.f32.f64 	%f125, %fd59;
	cvt.rn.f32.f64 	%f126, %fd60;
	ld.global.f64 	%fd61, [%rd42+28672];
	ld.global.f64 	%fd62, [%rd43+28672];
	cvt.rn.f32.f64 	%f127, %fd61;
	cvt.rn.f32.f64 	%f128, %fd62;
	mul.f32 	%f129, %f127, %f128;
	ld.global.f64 	%fd63, [%rd42+30720];
	ld.global.f64 	%fd64, [%rd43+30720];
	cvt.rn.f32.f64 	%f130, %fd63;
	cvt.rn.f32.f64 	%f131, %fd64;
	fma.rn.f32 	%f132, %f93, %f94, %f341;
	fma.rn.f32 	%f133, %f95, %f96, %f99;
	fma.rn.f32 	%f134, %f100, %f101, %f104;
	fma.rn.f32 	%f135, %f105, %f106, %f109;
	fma.rn.f32 	%f136, %f110, %f111, %f114;
	fma.rn.f32 	%f137, %f115, %f116, %f119;
	fma.rn.f32 	%f138, %f120, %f121, %f124;
	fma.rn.f32 	%f139, %f125, %f126, %f129;
	add.f32 	%f140, %f132, %f133;
	add.f32 	%f141, %f134, %f135;
	add.f32 	%f142, %f136, %f137;
	add.f32 	%f143, %f138, %f139;
	add.f32 	%f144, %f140, %f141;
	add.f32 	%f145, %f142, %f143;
	add.f32 	%f146, %f144, %f145;
	fma.rn.f32 	%f341, %f130, %f131, %f146;
	sub.s64 	%rd44, %rd1, %rd91;
	setp.lt.u64 	%p4, %rd44, %rd39;
	add.s32 	%r185, %r185, 1;
	sub.s32 	%r184, %r184, %r50;
	mul.wide.s32 	%rd45, %r50, 8;
	add.s64 	%rd90, %rd90, %rd45;
	add.s64 	%rd89, %rd89, %rd45;
	@%p4 bra 	$L__BB8_40;
	bra.uni 	$L__BB8_26;
$L__BB8_28:
	setp.le.u64 	%p5, %rd1, %rd91;
	cvt.u32.u64 	%r51, %rd91;
	cvt.u32.u64 	%r52, %rd1;
	sub.s32 	%r53, %r52, %r51;
	setp.ge.s32 	%p6, %r21, %r53;
	or.pred  	%p7, %p5, %p6;
	@%p7 bra 	$L__BB8_40;
	cvt.u32.u64 	%r55, %rd19;
	cvt.u32.u64 	%r56, %rd5;
	not.b32 	%r57, %r21;
	add.s32 	%r28, %r57, %r22;
	add.s32 	%r58, %r55, %r56;
	sub.s32 	%r59, %r28, %r58;
	mul.lo.s32 	%r60, %r1, %r185;
	shl.b32 	%r61, %r60, 12;
	sub.s32 	%r62, %r59, %r61;
	shr.u32 	%r63, %r62, 8;
	add.s32 	%r29, %r63, 1;
	and.b32  	%r30, %r29, 7;
	setp.lt.u32 	%p8, %r62, 1792;
	mov.u32 	%r188, %r21;
	@%p8 bra 	$L__BB8_32;
	shr.u32 	%r64, %r184, 8;
	add.s32 	%r65, %r64, 1;
	and.b32  	%r66, %r65, 33554424;
	neg.s32 	%r186, %r66;
	mov.u32 	%r188, %r21;
$L__BB8_31:
	.pragma "nounroll";
	ld.global.f64 	%fd65, [%rd90+-8192];
	ld.global.f64 	%fd66, [%rd89+-8192];
	cvt.rn.f32.f64 	%f148, %fd65;
	cvt.rn.f32.f64 	%f149, %fd66;
	fma.rn.f32 	%f150, %f148, %f149, %f341;
	ld.global.f64 	%fd67, [%rd90+-6144];
	ld.global.f64 	%fd68, [%rd89+-6144];
	cvt.rn.f32.f64 	%f151, %fd67;
	cvt.rn.f32.f64 	%f152, %fd68;
	fma.rn.f32 	%f153, %f151, %f152, %f150;
	ld.global.f64 	%fd69, [%rd90+-4096];
	ld.global.f64 	%fd70, [%rd89+-4096];
	cvt.rn.f32.f64 	%f154, %fd69;
	cvt.rn.f32.f64 	%f155, %fd70;
	fma.rn.f32 	%f156, %f154, %f155, %f153;
	ld.global.f64 	%fd71, [%rd90+-2048];
	ld.global.f64 	%fd72, [%rd89+-2048];
	cvt.rn.f32.f64 	%f157, %fd71;
	cvt.rn.f32.f64 	%f158, %fd72;
	fma.rn.f32 	%f159, %f157, %f158, %f156;
	ld.global.f64 	%fd73, [%rd90];
	ld.global.f64 	%fd74, [%rd89];
	cvt.rn.f32.f64 	%f160, %fd73;
	cvt.rn.f32.f64 	%f161, %fd74;
	fma.rn.f32 	%f162, %f160, %f161, %f159;
	ld.global.f64 	%fd75, [%rd90+2048];
	ld.global.f64 	%fd76, [%rd89+2048];
	cvt.rn.f32.f64 	%f163, %fd75;
	cvt.rn.f32.f64 	%f164, %fd76;
	fma.rn.f32 	%f165, %f163, %f164, %f162;
	ld.global.f64 	%fd77, [%rd90+4096];
	ld.global.f64 	%fd78, [%rd89+4096];
	cvt.rn.f32.f64 	%f166, %fd77;
	cvt.rn.f32.f64 	%f167, %fd78;
	fma.rn.f32 	%f168, %f166, %f167, %f165;
	ld.global.f64 	%fd79, [%rd90+6144];
	ld.global.f64 	%fd80, [%rd89+6144];
	cvt.rn.f32.f64 	%f169, %fd79;
	cvt.rn.f32.f64 	%f170, %fd80;
	fma.rn.f32 	%f341, %f169, %f170, %f168;
	add.s32 	%r188, %r188, 2048;
	add.s32 	%r186, %r186, 8;
	add.s64 	%rd90, %rd90, 16384;
	add.s64 	%rd89, %rd89, 16384;
	setp.ne.s32 	%p9, %r186, 0;
	@%p9 bra 	$L__BB8_31;
$L__BB8_32:
	setp.eq.s32 	%p10, %r30, 0;
	@%p10 bra 	$L__BB8_40;
	setp.lt.u32 	%p11, %r30, 4;
	@%p11 bra 	$L__BB8_35;
	cvt.u64.u32 	%rd46, %r188;
	add.s64 	%rd47, %rd91, %rd46;
	shl.b64 	%rd48, %rd47, 3;
	add.s64 	%rd49, %rd2, %rd48;
	add.s64 	%rd50, %rd3, %rd48;
	ld.global.f64 	%fd81, [%rd49];
	ld.global.f64 	%fd82, [%rd50];
	cvt.rn.f32.f64 	%f172, %fd81;
	cvt.rn.f32.f64 	%f173, %fd82;
	fma.rn.f32 	%f174, %f172, %f173, %f341;
	ld.global.f64 	%fd83, [%rd49+2048];
	ld.global.f64 	%fd84, [%rd50+2048];
	cvt.rn.f32.f64 	%f175, %fd83;
	cvt.rn.f32.f64 	%f176, %fd84;
	fma.rn.f32 	%f177, %f175, %f176, %f174;
	ld.global.f64 	%fd85, [%rd49+4096];
	ld.global.f64 	%fd86, [%rd50+4096];
	cvt.rn.f32.f64 	%f178, %fd85;
	cvt.rn.f32.f64 	%f179, %fd86;
	fma.rn.f32 	%f180, %f178, %f179, %f177;
	ld.global.f64 	%fd87, [%rd49+6144];
	ld.global.f64 	%fd88, [%rd50+6144];
	cvt.rn.f32.f64 	%f181, %fd87;
	cvt.rn.f32.f64 	%f182, %fd88;
	fma.rn.f32 	%f341, %f181, %f182, %f180;
	add.s32 	%r188, %r188, 1024;
$L__BB8_35:
	and.b32  	%r67, %r29, 3;
	setp.eq.s32 	%p12, %r67, 0;
	@%p12 bra 	$L__BB8_40;
	setp.eq.s32 	%p13, %r67, 1;
	@%p13 bra 	$L__BB8_38;
	cvt.u64.u32 	%rd51, %r188;
	add.s64 	%rd52, %rd91, %rd51;
	shl.b64 	%rd53, %rd52, 3;
	add.s64 	%rd54, %rd2, %rd53;
	add.s64 	%rd55, %rd3, %rd53;
	ld.global.f64 	%fd89, [%rd54];
	ld.global.f64 	%fd90, [%rd55];
	cvt.rn.f32.f64 	%f184, %fd89;
	cvt.rn.f32.f64 	%f185, %fd90;
	fma.rn.f32 	%f186, %f184, %f185, %f341;
	ld.global.f64 	%fd91, [%rd54+2048];
	ld.global.f64 	%fd92, [%rd55+2048];
	cvt.rn.f32.f64 	%f187, %fd91;
	cvt.rn.f32.f64 	%f188, %fd92;
	fma.rn.f32 	%f341, %f187, %f188, %f186;
	add.s32 	%r188, %r188, 512;
$L__BB8_38:
	and.b32  	%r68, %r28, 256;
	setp.ne.s32 	%p14, %r68, 0;
	@%p14 bra 	$L__BB8_40;
	cvt.u64.u32 	%rd56, %r188;
	add.s64 	%rd57, %rd91, %rd56;
	shl.b64 	%rd58, %rd57, 3;
	add.s64 	%rd59, %rd2, %rd58;
	add.s64 	%rd60, %rd3, %rd58;
	ld.global.f64 	%fd93, [%rd59];
	ld.global.f64 	%fd94, [%rd60];
	cvt.rn.f32.f64 	%f189, %fd93;
	cvt.rn.f32.f64 	%f190, %fd94;
	fma.rn.f32 	%f341, %f189, %f190, %f341;
$L__BB8_40:
	// begin inline asm
	mov.u32 %r69, %laneid;
	// end inline asm
	mov.b32 	%r71, %f341;
	mov.b32 	%r72, 1;
	mov.b32 	%r93, 31;
	mov.b32 	%r94, -1;
	// begin inline asm
	shfl.sync.down.b32 %r70, %r71, %r72, %r93, %r94;
	// end inline asm
	setp.gt.s32 	%p15, %r69, 30;
	mov.b32 	%f191, %r70;
	add.f32 	%f192, %f341, %f191;
	selp.f32 	%f193, %f341, %f192, %p15;
	mov.b32 	%r76, %f193;
	mov.b32 	%r77, 2;
	// begin inline asm
	shfl.sync.down.b32 %r75, %r76, %r77, %r93, %r94;
	// end inline asm
	setp.gt.s32 	%p16, %r69, 29;
	mov.b32 	%f194, %r75;
	add.f32 	%f195, %f193, %f194;
	selp.f32 	%f196, %f193, %f195, %p16;
	mov.b32 	%r81, %f196;
	mov.b32 	%r82, 4;
	// begin inline asm
	shfl.sync.down.b32 %r80, %r81, %r82, %r93, %r94;
	// end inline asm
	setp.gt.s32 	%p17, %r69, 27;
	mov.b32 	%f197, %r80;
	add.f32 	%f198, %f196, %f197;
	selp.f32 	%f199, %f196, %f198, %p17;
	mov.b32 	%r86, %f199;
	mov.b32 	%r87, 8;
	// begin inline asm
	shfl.sync.down.b32 %r85, %r86, %r87, %r93, %r94;
	// end inline asm
	setp.gt.s32 	%p18, %r69, 23;
	mov.b32 	%f200, %r85;
	add.f32 	%f201, %f199, %f200;
	selp.f32 	%f202, %f199, %f201, %p18;
	mov.b32 	%r91, %f202;
	mov.b32 	%r92, 16;
	// begin inline asm
	shfl.sync.down.b32 %r90, %r91, %r92, %r93, %r94;
	// end inline asm
	setp.gt.s32 	%p19, %r69, 15;
	mov.b32 	%f203, %r90;
	add.f32 	%f35, %f202, %f203;
	selp.f32 	%f342, %f202, %f35, %p19;
	setp.ne.s32 	%p20, %r69, 0;
	@%p20 bra 	$L__BB8_42;
	shr.u32 	%r95, %r21, 3;
	and.b32  	%r96, %r95, 124;
	mov.u32 	%r97, _ZZN3cub18CUB_300001_SM_10006detail6reduce18DeviceReduceKernelINS2_10policy_hubIfyN4cuda3std3__44plusIfEEE10Policy1000EN6thrust24THRUST_300001_SM_1000_NS18transform_iteratorINSD_12zip_functionINS7_10multipliesIfEEEENSD_12zip_iteratorINS7_5tupleIJNSD_6detail15normal_iteratorINSD_10device_ptrIdEEEESP_EEEEENSD_11use_defaultESS_EEyS9_fNS7_10__identityEEEvT0_PT3_T1_NS0_13GridEvenShareISY_EET2_T4_E12temp_storage;
	add.s32 	%r98, %r97, %r96;
	st.shared.f32 	[%r98+8], %f35;
$L__BB8_42:
	bar.sync 	0;
	setp.ne.s32 	%p21, %r21, 0;
	@%p21 bra 	$L__BB8_44;
	ld.shared.f32 	%f204, [_ZZN3cub18CUB_300001_SM_10006detail6reduce18DeviceReduceKernelINS2_10policy_hubIfyN4cuda3std3__44plusIfEEE10Policy1000EN6thrust24THRUST_300001_SM_1000_NS18transform_iteratorINSD_12zip_functionINS7_10multipliesIfEEEENSD_12zip_iteratorINS7_5tupleIJNSD_6detail15normal_iteratorINSD_10device_ptrIdEEEESP_EEEEENSD_11use_defaultESS_EEyS9_fNS7_10__identityEEEvT0_PT3_T1_NS0_13GridEvenShareISY_EET2_T4_E12temp_storage+12];
	add.f32 	%f205, %f342, %f204;
	ld.shared.f32 	%f206, [_ZZN3cub18CUB_300001_SM_10006detail6reduce18DeviceReduceKernelINS2_10policy_hubIfyN4cuda3std3__44plusIfEEE10Policy1000EN6thrust24THRUST_300001_SM_1000_NS18transform_iteratorINSD_12zip_functionINS7_10multipliesIfEEEENSD_12zip_iteratorINS7_5tupleIJNSD_6detail15normal_iteratorINSD_10device_ptrIdEEEESP_EEEEENSD_11use_defaultESS_EEyS9_fNS7_10__identityEEEvT0_PT3_T1_NS0_13GridEvenShareISY_EET2_T4_E12temp_storage+16];
	add.f32 	%f207, %f205, %f206;
	ld.shared.f32 	%f208, [_ZZN3cub18CUB_300001_SM_10006detail6reduce18DeviceReduceKernelINS2_10policy_hubIfyN4cuda3std3__44plusIfEEE10Policy1000EN6thrust24THRUST_300001_SM_1000_NS18transform_iteratorINSD_12zip_functionINS7_10multipliesIfEEEENSD_12zip_iteratorINS7_5tupleIJNSD_6detail15normal_iteratorINSD_10device_ptrIdEEEESP_EEEEENSD_11use_defaultESS_EEyS9_fNS7_10__identityEEEvT0_PT3_T1_NS0_13GridEvenShareISY_EET2_T4_E12temp_storage+20];
	add.f32 	%f209, %f207, %f208;
	ld.shared.f32 	%f210, [_ZZN3cub18CUB_300001_SM_10006detail6reduce18DeviceReduceKernelINS2_10policy_hubIfyN4cuda3std3__44plusIfEEE10Policy1000EN6thrust24THRUST_300001_SM_1000_NS18transform_iteratorINSD_12zip_functionINS7_10multipliesIfEEEENSD_12zip_iteratorINS7_5tupleIJNSD_6detail15normal_iteratorINSD_10device_ptrIdEEEESP_EEEEENSD_11use_defaultESS_EEyS9_fNS7_10__identityEEEvT0_PT3_T1_NS0_13GridEvenShareISY_EET2_T4_E12temp_storage+24];
	add.f32 	%f211, %f209, %f210;
	ld.shared.f32 	%f212, [_ZZN3cub18CUB_300001_SM_10006detail6reduce18DeviceReduceKernelINS2_10policy_hubIfyN4cuda3std3__44plusIfEEE10Policy1000EN6thrust24THRUST_300001_SM_1000_NS18transform_iteratorINSD_12zip_functionINS7_10multipliesIfEEEENSD_12zip_iteratorINS7_5tupleIJNSD_6detail15normal_iteratorINSD_10device_ptrIdEEEESP_EEEEENSD_11use_defaultESS_EEyS9_fNS7_10__identityEEEvT0_PT3_T1_NS0_13GridEvenShareISY_EET2_T4_E12temp_storage+28];
	add.f32 	%f213, %f211, %f212;
	ld.shared.f32 	%f214, [_ZZN3cub18CUB_300001_SM_10006detail6reduce18DeviceReduceKernelINS2_10policy_hubIfyN4cuda3std3__44plusIfEEE10Policy1000EN6thrust24THRUST_300001_SM_1000_NS18transform_iteratorINSD_12zip_functionINS7_10multipliesIfEEEENSD_12zip_iteratorINS7_5tupleIJNSD_6detail15normal_iteratorINSD_10device_ptrIdEEEESP_EEEEENSD_11use_defaultESS_EEyS9_fNS7_10__identityEEEvT0_PT3_T1_NS0_13GridEvenShareISY_EET2_T4_E12temp_storage+32];
	add.f32 	%f215, %f213, %f214;
	ld.shared.f32 	%f216, [_ZZN3cub18CUB_300001_SM_10006detail6reduce18DeviceReduceKernelINS2_10policy_hubIfyN4cuda3std3__44plusIfEEE10Policy1000EN6thrust24THRUST_300001_SM_1000_NS18transform_iteratorINSD_12zip_functionINS7_10multipliesIfEEEENSD_12zip_iteratorINS7_5tupleIJNSD_6detail15normal_iteratorINSD_10device_ptrIdEEEESP_EEEEENSD_11use_defaultESS_EEyS9_fNS7_10__identityEEEvT0_PT3_T1_NS0_13GridEvenShareISY_EET2_T4_E12temp_storage+36];
	add.f32 	%f342, %f215, %f216;
$L__BB8_44:
	mov.u32 	%r177, %tid.x;
	setp.ne.s32 	%p54, %r177, 0;
	@%p54 bra 	$L__BB8_46;
	ld.param.u64 	%rd86, [_ZN3cub18CUB_300001_SM_10006detail6reduce18DeviceReduceKernelINS2_10policy_hubIfyN4cuda3std3__44plusIfEEE10Policy1000EN6thrust24THRUST_300001_SM_1000_NS18transform_iteratorINSD_12zip_functionINS7_10multipliesIfEEEENSD_12zip_iteratorINS7_5tupleIJNSD_6detail15normal_iteratorINSD_10device_ptrIdEEEESP_EEEEENSD_11use_defaultESS_EEyS9_fNS7_10__identityEEEvT0_PT3_T1_NS0_13GridEvenShareISY_EET2_T4__param_1];
	cvta.to.global.u64 	%rd83, %rd86;
	mul.wide.u32 	%rd84, %r2, 4;
	add.s64 	%rd85, %rd83, %rd84;
	st.global.f32 	[%rd85], %f342;
$L__BB8_46:
	ret;

}
	// .globl	_ZN3cub18CUB_300001_SM_10006detail6reduce28DeviceReduceSingleTileKernelINS2_10policy_hubIfyN4cuda3std3__44plusIfEEE10Policy1000EPfSC_iS9_ffNS7_10__identityEEEvT0_T1_T2_T3_T4_T6_
.visible .entry _ZN3cub18CUB_300001_SM_10006detail6reduce28DeviceReduceSingleTileKernelINS2_10policy_hubIfyN4cuda3std3__44plusIfEEE10Policy1000EPfSC_iS9_ffNS7_10__identityEEEvT0_T1_T2_T3_T4_T6_(
	.param .u64 .ptr .align 1 _ZN3cub18CUB_300001_SM_10006detail6reduce28DeviceReduceSingleTileKernelINS2_10policy_hubIfyN4cuda3std3__44plusIfEEE10Policy1000EPfSC_iS9_ffNS7_10__identityEEEvT0_T1_T2_T3_T4_T6__param_0,
	.param .u64 .ptr .align 1 _ZN3cub18CUB_300001_SM_10006detail6reduce28DeviceReduceSingleTileKernelINS2_10policy_hubIfyN4cuda3std3__44plusIfEEE10Policy1000EPfSC_iS9_ffNS7_10__identityEEEvT0_T1_T2_T3_T4_T6__param_1,
	.param .u32 _ZN3cub18CUB_300001_SM_10006detail6reduce28DeviceReduceSingleTileKernelINS2_10policy_hubIfyN4cuda3std3__44plusIfEEE10Policy1000EPfSC_iS9_ffNS7_10__identityEEEvT0_T1_T2_T3_T4_T6__param_2,
	.param .align 1 .b8 _ZN3cub18CUB_300001_SM_10006detail6reduce28DeviceReduceSingleTileKernelINS2_10policy_hubIfyN4cuda3std3__44plusIfEEE10Policy1000EPfSC_iS9_ffNS7_10__identityEEEvT0_T1_T2_T3_T4_T6__param_3[1],
	.param .f32 _ZN3cub18CUB_300001_SM_10006detail6reduce28DeviceReduceSingleTileKernelINS2_10policy_hubIfyN4cuda3std3__44plusIfEEE10Policy1000EPfSC_iS9_ffNS7_10__identityEEEvT0_T1_T2_T3_T4_T6__param_4,
	.param .align 1 .b8 _ZN3cub18CUB_300001_SM_10006detail6reduce28DeviceReduceSingleTileKernelINS2_10policy_hubIfyN4cuda3std3__44plusIfEEE10Policy1000EPfSC_iS9_ffNS7_10__identityEEEvT0_T1_T2_T3_T4_T6__param_5[1]
)
.maxntid 256
.minnctapersm 1
{
	.reg .pred 	%p<97>;
	.reg .b32 	%r<407>;
	.reg .b32 	%f<419>;
	.reg .b64 	%rd<125>;
	// demoted variable
	.shared .align 4 .b8 _ZZN3cub18CUB_300001_SM_10006detail6reduce28DeviceReduceSingleTileKernelINS2_10policy_hubIfyN4cuda3std3__44plusIfEEE10Policy1000EPfSC_iS9_ffNS7_10__identityEEEvT0_T1_T2_T3_T4_T6_E12temp_storage[44];
	ld.param.u64 	%rd16, [_ZN3cub18CUB_300001_SM_10006detail6reduce28DeviceReduceSingleTileKernelINS2_10policy_hubIfyN4cuda3std3__44plusIfEEE10Policy1000EPfSC_iS9_ffNS7_10__identityEEEvT0_T1_T2_T3_T4_T6__param_0];
	ld.param.u64 	%rd17, [_ZN3cub18CUB_300001_SM_10006detail6reduce28DeviceReduceSingleTileKernelINS2_10policy_hubIfyN4cuda3std3__44plusIfEEE10Policy1000EPfSC_iS9_ffNS7_10__identityEEEvT0_T1_T2_T3_T4_T6__param_1];
	ld.param.u32 	%r67, [_ZN3cub18CUB_300001_SM_10006detail6reduce28DeviceReduceSingleTileKernelINS2_10policy_hubIfyN4cuda3std3__44plusIfEEE10Policy1000EPfSC_iS9_ffNS7_10__identityEEEvT0_T1_T2_T3_T4_T6__param_2];
	ld.param.f32 	%f58, [_ZN3cub18CUB_300001_SM_10006detail6reduce28DeviceReduceSingleTileKernelINS2_10policy_hubIfyN4cuda3std3__44plusIfEEE10Policy1000EPfSC_iS9_ffNS7_10__identityEEEvT0_T1_T2_T3_T4_T6__param_4];
	cvta.to.global.u64 	%rd1, %rd17;
	setp.ne.s32 	%p1, %r67, 0;
	@%p1 bra 	$L__BB9_3;
	mov.u32 	%r380, %tid.x;
	setp.ne.s32 	%p96, %r380, 0;
	@%p96 bra 	$L__BB9_74;
	st.global.f32 	[%rd1], %f58;
	bra.uni 	$L__BB9_74;
$L__BB9_3:
	and.b64  	%rd18, %rd16, 15;
	setp.ne.s64 	%p2, %rd18, 0;
	@%p2 bra 	$L__BB9_38;
	setp.gt.s32 	%p49, %r67, 4095;
	@%p49 bra 	$L__BB9_22;
	mov.u32 	%r1, %tid.x;
	setp.ge.s32 	%p66, %r1, %r67;
	mov.f32 	%f397, 0f00000000;
	mov.u32 	%r384, %r1;
	@%p66 bra 	$L__BB9_7;
	mul.wide.u32 	%rd113, %r1, 4;
	add.s64 	%rd112, %rd16, %rd113;
	// begin inline asm
	ld.global.nc.u32 %r300, [%rd112];
	// end inline asm
	mov.b32 	%f397, %r300;
	add.s32 	%r384, %r1, 256;
$L__BB9_7:
	setp.ge.s32 	%p67, %r384, %r67;
	@%p67 bra 	$L__BB9_13;
	not.b32 	%r301, %r384;
	add.s32 	%r4, %r67, %r301;
	and.b32  	%r302, %r4, 768;
	setp.eq.s32 	%p68, %r302, 768;
	@%p68 bra 	$L__BB9_11;
	mul.wide.u32 	%rd114, %r384, 4;
	add.s64 	%rd121, %rd16, %rd114;
	shr.u32 	%r303, %r4, 8;
	add.s32 	%r304, %r303, 1;
	and.b32  	%r305, %r304, 3;
	neg.s32 	%r382, %r305;
$L__BB9_10:
	.pragma "nounroll";
	// begin inline asm
	ld.global.nc.u32 %r306, [%rd121];
	// end inline asm
	mov.b32 	%f323, %r306;
	add.f32 	%f397, %f397, %f323;
	add.s32 	%r384, %r384, 256;
	add.s64 	%rd121, %rd121, 1024;
	add.s32 	%r382, %r382, 1;
	setp.ne.s32 	%p69, %r382, 0;
	@%p69 bra 	$L__BB9_10;
$L__BB9_11:
	setp.lt.u32 	%p70, %r4, 768;
	@%p70 bra 	$L__BB9_13;
$L__BB9_12:
	mul.wide.s32 	%rd120, %r384, 4;
	add.s64 	%rd116, %rd16, %rd120;
	// begin inline asm
	ld.global.nc.u32 %r307, [%rd116];
	// end inline asm
	mov.b32 	%f324, %r307;
	add.f32 	%f325, %f397, %f324;
	add.s64 	%rd117, %rd116, 1024;
	// begin inline asm
	ld.global.nc.u32 %r308, [%rd117];
	// end inline asm
	mov.b32 	%f326, %r308;
	add.f32 	%f327, %f325, %f326;
	add.s64 	%rd118, %rd116, 2048;
	// begin inline asm
	ld.global.nc.u32 %r309, [%rd118];
	// end inline asm
	mov.b32 	%f328, %r309;
	add.f32 	%f329, %f327, %f328;
	add.s64 	%rd119, %rd116, 3072;
	// begin inline asm
	ld.global.nc.u32 %r310, [%rd119];
	// end inline asm
	mov.b32 	%f330, %r310;
	add.f32 	%f397, %f329, %f330;
	add.s32 	%r384, %r384, 1024;
	setp.lt.s32 	%p71, %r384, %r67;
	@%p71 bra 	$L__BB9_12;
$L__BB9_13:
	setp.lt.s32 	%p72, %r67, 256;
	@%p72 bra 	$L__BB9_18;
	// begin inline asm
	mov.u32 %r349, %laneid;
	// end inline asm
	mov.b32 	%r351, %f397;
	mov.b32 	%r352, 1;
	mov.b32 	%r373, 31;
	mov.b32 	%r374, -1;
	// begin inline asm
	shfl.sync.down.b32 %r350, %r351, %r352, %r373, %r374;
	// end inline asm
	setp.gt.s32 	%p88, %r349, 30;
	mov.b32 	%f365, %r350;
	add.f32 	%f366, %f397, %f365;
	selp.f32 	%f367, %f397, %f366, %p88;
	mov.b32 	%r356, %f367;
	mov.b32 	%r357, 2;
	// begin inline asm
	shfl.sync.down.b32 %r355, %r356, %r357, %r373, %r374;
	// end inline asm
	setp.gt.s32 	%p89, %r349, 29;
	mov.b32 	%f368, %r355;
	add.f32 	%f369, %f367, %f368;
	selp.f32 	%f370, %f367, %f369, %p89;
	mov.b32 	%r361, %f370;
	mov.b32 	%r362, 4;
	// begin inline asm
	shfl.sync.down.b32 %r360, %r361, %r362, %r373, %r374;
	// end inline asm
	setp.gt.s32 	%p90, %r349, 27;
	mov.b32 	%f371, %r360;
	add.f32 	%f372, %f370, %f371;
	selp.f32 	%f373, %f370, %f372, %p90;
	mov.b32 	%r366, %f373;
	mov.b32 	%r367, 8;
	// begin inline asm
	shfl.sync.down.b32 %r365, %r366, %r367, %r373, %r374;
	// end inline asm
	setp.gt.s32 	%p91, %r349, 23;
	mov.b32 	%f374, %r365;
	add.f32 	%f375, %f373, %f374;
	selp.f32 	%f376, %f373, %f375, %p91;
	mov.b32 	%r371, %f376;
	mov.b32 	%r372, 16;
	// begin inline asm
	shfl.sync.down.b32 %r370, %r371, %r372, %r373, %r374;
	// end inline asm
	setp.gt.s32 	%p92, %r349, 15;
	mov.b32 	%f377, %r370;
	add.f32 	%f10, %f376, %f377;
	selp.f32 	%f418, %f376, %f10, %p92;
	setp.ne.s32 	%p93, %r349, 0;
	@%p93 bra 	$L__BB9_16;
	shr.u32 	%r375, %r1, 3;
	and.b32  	%r376, %r375, 124;
	mov.u32 	%r377, _ZZN3cub18CUB_300001_SM_10006detail6reduce28DeviceReduceSingleTileKernelINS2_10policy_hubIfyN4cuda3std3__44plusIfEEE10Policy1000EPfSC_iS9_ffNS7_10__identityEEEvT0_T1_T2_T3_T4_T6_E12temp_storage;
	add.s32 	%r378, %r377, %r376;
	st.shared.f32 	[%r378+8], %f10;
$L__BB9_16:
	bar.sync 	0;
	setp.ne.s32 	%p94, %r1, 0;
	@%p94 bra 	$L__BB9_72;
	ld.shared.f32 	%f378, [_ZZN3cub18CUB_300001_SM_10006detail6reduce28DeviceReduceSingleTileKernelINS2_10policy_hubIfyN4cuda3std3__44plusIfEEE10Policy1000EPfSC_iS9_ffNS7_10__identityEEEvT0_T1_T2_T3_T4_T6_E12temp_storage+12];
	add.f32 	%f379, %f418, %f378;
	ld.shared.f32 	%f380, [_ZZN3cub18CUB_300001_SM_10006detail6reduce28DeviceReduceSingleTileKernelINS2_10policy_hubIfyN4cuda3std3__44plusIfEEE10Policy1000EPfSC_iS9_ffNS7_10__identityEEEvT0_T1_T2_T3_T4_T6_E12temp_storage+16];
	add.f32 	%f381, %f379, %f380;
	ld.shared.f32 	%f382, [_ZZN3cub18CUB_300001_SM_10006detail6reduce28DeviceReduceSingleTileKernelINS2_10policy_hubIfyN4cuda3std3__44plusIfEEE10Policy1000EPfSC_iS9_ffNS7_10__identityEEEvT0_T1_T2_T3_T4_T6_E12temp_storage+20];
	add.f32 	%f383, %f381, %f382;
	ld.shared.f32 	%f384, [_ZZN3cub18CUB_300001_SM_10006detail6reduce28DeviceReduceSingleTileKernelINS2_10policy_hubIfyN4cuda3std3__44plusIfEEE10Policy1000EPfSC_iS9_ffNS7_10__identityEEEvT0_T1_T2_T3_T4_T6_E12temp_storage+24];
	add.f32 	%f385, %f383, %f384;
	ld.shared.f32 	%f386, [_ZZN3cub18CUB_300001_SM_10006detail6reduce28DeviceReduceSingleTileKernelINS2_10policy_hubIfyN4cuda3std3__44plusIfEEE10Policy1000EPfSC_iS9_ffNS7_10__identityEEEvT0_T1_T2_T3_T4_T6_E12temp_storage+28];
	add.f32 	%f387, %f385, %f386;
	ld.shared.f32 	%f388, [_ZZN3cub18CUB_300001_SM_10006detail6reduce28DeviceReduceSingleTileKernelINS2_10policy_hubIfyN4cuda3std3__44plusIfEEE10Policy1000EPfSC_iS9_ffNS7_10__identityEEEvT0_T1_T2_T3_T4_T6_E12temp_storage+32];
	add.f32 	%f389, %f387, %f388;
	ld.shared.f32 	%f390, [_ZZN3cub18CUB_300001_SM_10006detail6reduce28DeviceReduceSingleTileKernelINS2_10policy_hubIfyN4cuda3std3__44plusIfEEE10Policy1000EPfSC_iS9_ffNS7_10__identityEEEvT0_T1_T2_T3_T4_T6_E12temp_storage+36];
	add.f32 	%f418, %f389, %f390;
	bra.uni 	$L__BB9_72;
$L__BB9_18:
	// begin inline asm
	mov.u32 %r311, %laneid;
	// end inline asm
	and.b32  	%r337, %r1, 992;
	add.s32 	%r338, %r337, 32;
	setp.gt.s32 	%p73, %r338, %r67;
	not.b32 	%r339, %r337;
	add.s32 	%r340, %r67, %r339;
	selp.b32 	%r335, %r340, 31, %p73;
	mov.b32 	%r313, %f397;
	mov.b32 	%r314, 1;
	mov.b32 	%r336, -1;
	// begin inline asm
	shfl.sync.down.b32 %r312, %r313, %r314, %r335, %r336;
	// end inline asm
	setp.lt.s32 	%p74, %r311, %r335;
	mov.b32 	%f331, %r312;
	add.f32 	%f332, %f397, %f331;
	selp.f32 	%f333, %f332, %f397, %p74;
	mov.b32 	%r318, %f333;
	mov.b32 	%r319, 2;
	// begin inline asm
	shfl.sync.down.b32 %r317, %r318, %r319, %r335, %r336;
	// end inline asm
	add.s32 	%r341, %r311, 2;
	setp.gt.s32 	%p75, %r341, %r335;
	mov.b32 	%f334, %r317;
	add.f32 	%f335, %f333, %f334;
	selp.f32 	%f336, %f333, %f335, %p75;
	mov.b32 	%r323, %f336;
	mov.b32 	%r324, 4;
	// begin inline asm
	shfl.sync.down.b32 %r322, %r323, %r324, %r335, %r336;
	// end inline asm
	add.s32 	%r342, %r311, 4;
	setp.gt.s32 	%p76, %r342, %r335;
	mov.b32 	%f337, %r322;
	add.f32 	%f338, %f336, %f337;
	selp.f32 	%f339, %f336, %f338, %p76;
	mov.b32 	%r328, %f339;
	mov.b32 	%r329, 8;
	// begin inline asm
	shfl.sync.down.b32 %r327, %r328, %r329, %r335, %r336;
	// end inline asm
	add.s32 	%r343, %r311, 8;
	setp.gt.s32 	%p77, %r343, %r335;
	mov.b32 	%f340, %r327;
	add.f32 	%f341, %f339, %f340;
	selp.f32 	%f342, %f339, %f341, %p77;
	mov.b32 	%r333, %f342;
	mov.b32 	%r334, 16;
	// begin inline asm
	shfl.sync.down.b32 %r332, %r333, %r334, %r335, %r336;
	// end inline asm
	add.s32 	%r344, %r311, 16;
	setp.gt.s32 	%p78, %r344, %r335;
	mov.b32 	%f343, %r332;
	add.f32 	%f344, %f342, %f343;
	selp.f32 	%f418, %f342, %f344, %p78;
	setp.ne.s32 	%p79, %r311, 0;
	@%p79 bra 	$L__BB9_20;
	shr.u32 	%r345, %r1, 3;
	and.b32  	%r346, %r345, 124;
	mov.u32 	%r347, _ZZN3cub18CUB_300001_SM_10006detail6reduce28DeviceReduceSingleTileKernelINS2_10policy_hubIfyN4cuda3std3__44plusIfEEE10Policy1000EPfSC_iS9_ffNS7_10__identityEEEvT0_T1_T2_T3_T4_T6_E12temp_storage;
	add.s32 	%r348, %r347, %r346;
	st.shared.f32 	[%r348+8], %f418;
$L__BB9_20:
	bar.sync 	0;
	setp.ne.s32 	%p80, %r1, 0;
	@%p80 bra 	$L__BB9_72;
	setp.gt.s32 	%p81, %r67, 32;
	ld.shared.f32 	%f345, [_ZZN3cub18CUB_300001_SM_10006detail6reduce28DeviceReduceSingleTileKernelINS2_10policy_hubIfyN4cuda3std3__44plusIfEEE10Policy1000EPfSC_iS9_ffNS7_10__identityEEEvT0_T1_T2_T3_T4_T6_E12temp_storage+12];
	add.f32 	%f346, %f418, %f345;
	selp.f32 	%f347, %f346, %f418, %p81;
	setp.gt.s32 	%p82, %r67, 64;
	ld.shared.f32 	%f348, [_ZZN3cub18CUB_300001_SM_10006detail6reduce28DeviceReduceSingleTileKernelINS2_10policy_hubIfyN4cuda3std3__44plusIfEEE10Policy1000EPfSC_iS9_ffNS7_10__identityEEEvT0_T1_T2_T3_T4_T6_E12temp_storage+16];
	add.f32 	%f349, %f348, %f347;
	selp.f32 	%f350, %f349, %f347, %p82;
	setp.gt.s32 	%p83, %r67, 96;
	ld.shared.f32 	%f351, [_ZZN3cub18CUB_300001_SM_10006detail6reduce28DeviceReduceSingleTileKernelINS2_10policy_hubIfyN4cuda3std3__44plusIfEEE10Policy1000EPfSC_iS9_ffNS7_10__identityEEEvT0_T1_T2_T3_T4_T6_E12temp_storage+20];
	add.f32 	%f352, %f351, %f350;
	selp.f32 	%f353, %f352, %f350, %p83;
	setp.gt.s32 	%p84, %r67, 128;
	ld.shared.f32 	%f354, [_ZZN3cub18CUB_300001_SM_10006detail6reduce28DeviceReduceSingleTileKernelINS2_10policy_hubIfyN4cuda3std3__44plusIfEEE10Policy1000EPfSC_iS9_ffNS7_10__identityEEEvT0_T1_T2_T3_T4_T6_E12temp_storage+24];
	add.f32 	%f355, %f354, %f353;
	selp.f32 	%f356, %f355, %f353, %p84;
	setp.gt.s32 	%p85, %r67, 160;
	ld.shared.f32 	%f357, [_ZZN3cub18CUB_300001_SM_10006detail6reduce28DeviceReduceSingleTileKernelINS2_10policy_hubIfyN4cuda3std3__44plusIfEEE10Policy1000EPfSC_iS9_ffNS7_10__identityEEEvT0_T1_T2_T3_T4_T6_E12temp_storage+28];
	add.f32 	%f358, %f357, %f356;
	selp.f32 	%f359, %f358, %f356, %p85;
	setp.gt.s32 	%p86, %r67, 192;
	ld.shared.f32 	%f360, [_ZZN3cub18CUB_300001_SM_10006detail6reduce28DeviceReduceSingleTileKernelINS2_10policy_hubIfyN4cuda3std3__44plusIfEEE10Policy1000EPfSC_iS9_ffNS7_10__identityEEEvT0_T1_T2_T3_T4_T6_E12temp_storage+32];
	add.f32 	%f361, %f360, %f359;
	selp.f32 	%f362, %f361, %f359, %p86;
	setp.gt.s32 	%p87, %r67, 224;
	ld.shared.f32 	%f363, [_ZZN3cub18CUB_300001_SM_10006detail6reduce28DeviceReduceSingleTileKernelINS2_10policy_hubIfyN4cuda3std3__44plusIfEEE10Policy1000EPfSC_iS9_ffNS7_10__identityEEEvT0_T1_T2_T3_T4_T6_E12temp_storage+36];
	add.f32 	%f364, %f363, %f362;
	selp.f32 	%f418, %f364, %f362, %p87;
	bra.uni 	$L__BB9_72;
$L__BB9_22:
	mov.u32 	%r13, %tid.x;
	shl.b32 	%r224, %r13, 2;
	mul.wide.u32 	%rd86, %r224, 4;
	add.s64 	%rd76, %rd16, %rd86;
	// begin inline asm
	ld.global.nc.v2.u64 {%rd74, %rd75}, [%rd76];
	// end inline asm
	mov.b64 	{%r225, %r226}, %rd75;
	mov.b64 	{%r227, %r228}, %rd74;
	mov.b32 	%f225, %r228;
	mov.b32 	%f226, %r227;
	mov.b32 	%f227, %r226;
	mov.b32 	%f228, %r225;
	add.s64 	%rd79, %rd76, 4096;
	// begin inline asm
	ld.global.nc.v2.u64 {%rd77, %rd78}, [%rd79];
	// end inline asm
	mov.b64 	{%r229, %r230}, %rd78;
	mov.b64 	{%r231, %r232}, %rd77;
	mov.b32 	%f229, %r232;
	mov.b32 	%f230, %r231;
	mov.b32 	%f231, %r230;
	mov.b32 	%f232, %r229;
	add.s64 	%rd82, %rd76, 8192;
	// begin inline asm
	ld.global.nc.v2.u64 {%rd80, %rd81}, [%rd82];
	// end inline asm
	mov.b64 	{%r233, %r234}, %rd81;
	mov.b64 	{%r235, %r236}, %rd80;
	mov.b32 	%f233, %r236;
	mov.b32 	%f234, %r235;
	mov.b32 	%f235, %r234;
	mov.b32 	%f236, %r233;
	add.s64 	%rd85, %rd76, 12288;
	// begin inline asm
	ld.global.nc.v2.u64 {%rd83, %rd84}, [%rd85];
	// end inline asm
	mov.b64 	{%r237, %r238}, %rd84;
	mov.b64 	{%r239, %r240}, %rd83;
	mov.b32 	%f237, %r240;
	mov.b32 	%f238, %r239;
	mov.b32 	%f239, %r238;
	mov.b32 	%f240, %r237;
	add.f32 	%f241, %f226, %f225;
	add.f32 	%f242, %f228, %f227;
	add.f32 	%f243, %f230, %f229;
	add.f32 	%f244, %f232, %f231;
	add.f32 	%f245, %f234, %f233;
	add.f32 	%f246, %f236, %f235;
	add.f32 	%f247, %f238, %f237;
	add.f32 	%f248, %f240, %f239;
	add.f32 	%f249, %f241, %f242;
	add.f32 	%f250, %f243, %f244;
	add.f32 	%f251, %f245, %f246;
	add.f32 	%f252, %f247, %f248;
	add.f32 	%f253, %f249, %f250;
	add.f32 	%f254, %f251, %f252;
	add.f32 	%f404, %f253, %f254;
	setp.lt.u32 	%p50, %r67, 8192;
	mov.b32 	%r387, 4096;
	@%p50 bra 	$L__BB9_26;
	add.s32 	%r14, %r67, -4096;
	mov.b32 	%r387, 4096;
$L__BB9_24:
	mul.wide.s32 	%rd99, %r387, 4;
	add.s64 	%rd89, %rd76, %rd99;
	// begin inline asm
	ld.global.nc.v2.u64 {%rd87, %rd88}, [%rd89];
	// end inline asm
	mov.b64 	{%r242, %r243}, %rd88;
	mov.b64 	{%r244, %r245}, %rd87;
	mov.b32 	%f255, %r245;
	mov.b32 	%f256, %r244;
	mov.b32 	%f257, %r243;
	mov.b32 	%f258, %r242;
	add.s64 	%rd92, %rd89, 4096;
	// begin inline asm
	ld.global.nc.v2.u64 {%rd90, %rd91}, [%rd92];
	// end inline asm
	mov.b64 	{%r246, %r247}, %rd91;
	mov.b64 	{%r248, %r249}, %rd90;
	mov.b32 	%f259, %r249;
	mov.b32 	%f260, %r248;
	mov.b32 	%f261, %r247;
	mov.b32 	%f262, %r246;
	add.s64 	%rd95, %rd89, 8192;
	// begin inline asm
	ld.global.nc.v2.u64 {%rd93, %rd94}, [%rd95];
	// end inline asm
	mov.b64 	{%r250, %r251}, %rd94;
	mov.b64 	{%r252, %r253}, %rd93;
	mov.b32 	%f263, %r253;
	mov.b32 	%f264, %r252;
	mov.b32 	%f265, %r251;
	mov.b32 	%f266, %r250;
	add.s64 	%rd98, %rd89, 12288;
	// begin inline asm
	ld.global.nc.v2.u64 {%rd96, %rd97}, [%rd98];
	// end inline asm
	mov.b64 	{%r254, %r255}, %rd97;
	mov.b64 	{%r256, %r257}, %rd96;
	mov.b32 	%f267, %r257;
	mov.b32 	%f268, %r256;
	mov.b32 	%f269, %r255;
	mov.b32 	%f270, %r254;
	add.f32 	%f271, %f404, %f256;
	add.f32 	%f272, %f255, %f258;
	add.f32 	%f273, %f257, %f260;
	add.f32 	%f274, %f259, %f262;
	add.f32 	%f275, %f261, %f264;
	add.f32 	%f276, %f263, %f266;
	add.f32 	%f277, %f265, %f268;
	add.f32 	%f278, %f267, %f270;
	add.f32 	%f279, %f271, %f272;
	add.f32 	%f280, %f273, %f274;
	add.f32 	%f281, %f275, %f276;
	add.f32 	%f282, %f277, %f278;
	add.f32 	%f283, %f279, %f280;
	add.f32 	%f284, %f281, %f282;
	add.f32 	%f285, %f283, %f284;
	add.f32 	%f404, %f285, %f269;
	sub.s32 	%r258, %r67, %r387;
	setp.lt.s32 	%p51, %r258, 4096;
	@%p51 bra 	$L__BB9_34;
	add.s32 	%r387, %r387, 4096;
	setp.le.s32 	%p52, %r387, %r14;
	@%p52 bra 	$L__BB9_24;
$L__BB9_26:
	setp.le.s32 	%p53, %r67, %r387;
	@%p53 bra 	$L__BB9_34;
	sub.s32 	%r18, %r67, %r387;
	setp.ge.s32 	%p54, %r13, %r18;
	@%p54 bra 	$L__BB9_34;
	not.b32 	%r259, %r13;
	add.s32 	%r260, %r67, %r259;
	sub.s32 	%r19, %r260, %r387;
	and.b32  	%r261, %r19, 768;
	setp.eq.s32 	%p55, %r261, 768;
	mov.u32 	%r391, %r13;
	@%p55 bra 	$L__BB9_31;
	add.s32 	%r389, %r13, %r387;
	shr.u32 	%r262, %r19, 8;
	add.s32 	%r263, %r262, 1;
	and.b32  	%r264, %r263, 3;
	neg.s32 	%r388, %r264;
	mov.u32 	%r391, %r13;
$L__BB9_30:
	.pragma "nounroll";
	mul.wide.u32 	%rd101, %r389, 4;
	add.s64 	%rd100, %rd16, %rd101;
	// begin inline asm
	ld.global.nc.u32 %r265, [%rd100];
	// end inline asm
	mov.b32 	%f287, %r265;
	add.f32 	%f404, %f404, %f287;
	add.s32 	%r391, %r391, 256;
	add.s32 	%r389, %r389, 256;
	add.s32 	%r388, %r388, 1;
	setp.ne.s32 	%p56, %r388, 0;
	@%p56 bra 	$L__BB9_30;
$L__BB9_31:
	setp.lt.u32 	%p57, %r19, 768;
	@%p57 bra 	$L__BB9_34;
	cvt.u64.u32 	%rd102, %r391;
	cvt.u64.u32 	%rd103, %r387;
	add.s64 	%rd104, %rd102, %rd103;
	shl.b64 	%rd105, %rd104, 2;
	add.s64 	%rd106, %rd105, %rd16;
	add.s64 	%rd122, %rd106, 2048;
	add.s32 	%r392, %r391, %r387;
$L__BB9_33:
	mul.wide.u32 	%rd111, %r392, 4;
	add.s64 	%rd107, %rd16, %rd111;
	// begin inline asm
	ld.global.nc.u32 %r266, [%rd107];
	// end inline asm
	mov.b32 	%f288, %r266;
	add.f32 	%f289, %f404, %f288;
	add.s64 	%rd108, %rd122, -1024;
	// begin inline asm
	ld.global.nc.u32 %r267, [%rd108];
	// end inline asm
	mov.b32 	%f290, %r267;
	add.f32 	%f291, %f289, %f290;
	// begin inline asm
	ld.global.nc.u32 %r268, [%rd122];
	// end inline asm
	mov.b32 	%f292, %r268;
	add.f32 	%f293, %f291, %f292;
	add.s64 	%rd110, %rd122, 1024;
	// begin inline asm
	ld.global.nc.u32 %r269, [%rd110];
	// end inline asm
	mov.b32 	%f294, %r269;
	add.f32 	%f404, %f293, %f294;
	add.s32 	%r391, %r391, 1024;
	add.s64 	%rd122, %rd122, 4096;
	add.s32 	%r392, %r392, 1024;
	setp.lt.s32 	%p58, %r391, %r18;
	@%p58 bra 	$L__BB9_33;
$L__BB9_34:
	// begin inline asm
	mov.u32 %r270, %laneid;
	// end inline asm
	mov.b32 	%r272, %f404;
	mov.b32 	%r273, 1;
	mov.b32 	%r294, 31;
	mov.b32 	%r295, -1;
	// begin inline asm
	shfl.sync.down.b32 %r271, %r272, %r273, %r294, %r295;
	// end inline asm
	setp.gt.s32 	%p59, %r270, 30;
	mov.b32 	%f295, %r271;
	add.f32 	%f296, %f404, %f295;
	selp.f32 	%f297, %f404, %f296, %p59;
	mov.b32 	%r277, %f297;
	mov.b32 	%r278, 2;
	// begin inline asm
	shfl.sync.down.b32 %r276, %r277, %r278, %r294, %r295;
	// end inline asm
	setp.gt.s32 	%p60, %r270, 29;
	mov.b32 	%f298, %r276;
	add.f32 	%f299, %f297, %f298;
	selp.f32 	%f300, %f297, %f299, %p60;
	mov.b32 	%r282, %f300;
	mov.b32 	%r283, 4;
	// begin inline asm
	shfl.sync.down.b32 %r281, %r282, %r283, %r294, %r295;
	// end inline asm
	setp.gt.s32 	%p61, %r270, 27;
	mov.b32 	%f301, %r281;
	add.f32 	%f302, %f300, %f301;
	selp.f32 	%f303, %f300, %f302, %p61;
	mov.b32 	%r287, %f303;
	mov.b32 	%r288, 8;
	// begin inline asm
	shfl.sync.down.b32 %r286, %r287, %r288, %r294, %r295;
	// end inline asm
	setp.gt.s32 	%p62, %r270, 23;
	mov.b32 	%f304, %r286;
	add.f32 	%f305, %f303, %f304;
	selp.f32 	%f306, %f303, %f305, %p62;
	mov.b32 	%r292, %f306;
	mov.b32 	%r293, 16;
	// begin inline asm
	shfl.sync.down.b32 %r291, %r292, %r293, %r294, %r295;
	// end inline asm
	setp.gt.s32 	%p63, %r270, 15;
	mov.b32 	%f307, %r291;
	add.f32 	%f26, %f306, %f307;
	selp.f32 	%f418, %f306, %f26, %p63;
	setp.ne.s32 	%p64, %r270, 0;
	@%p64 bra 	$L__BB9_36;
	shr.u32 	%r296, %r13, 3;
	and.b32  	%r297, %r296, 124;
	mov.u32 	%r298, _ZZN3cub18CUB_300001_SM_10006detail6reduce28DeviceReduceSingleTileKernelINS2_10policy_hubIfyN4cuda3std3__44plusIfEEE10Policy1000EPfSC_iS9_ffNS7_10__identityEEEvT0_T1_T2_T3_T4_T6_E12temp_storage;
	add.s32 	%r299, %r298, %r297;
	st.shared.f32 	[%r299+8], %f26;
$L__BB9_36:
	bar.sync 	0;
	setp.ne.s32 	%p65, %r13, 0;
	@%p65 bra 	$L__BB9_72;
	ld.shared.f32 	%f308, [_ZZN3cub18CUB_300001_SM_10006detail6reduce28DeviceReduceSingleTileKernelINS2_10policy_hubIfyN4cuda3std3__44plusIfEEE10Policy1000EPfSC_iS9_ffNS7_10__identityEEEvT0_T1_T2_T3_T4_T6_E12temp_storage+12];
	add.f32 	%f309, %f418, %f308;
	ld.shared.f32 	%f310, [_ZZN3cub18CUB_300001_SM_10006detail6reduce28DeviceReduceSingleTileKernelINS2_10policy_hubIfyN4cuda3std3__44plusIfEEE10Policy1000EPfSC_iS9_ffNS7_10__identityEEEvT0_T1_T2_T3_T4_T6_E12temp_storage+16];
	add.f32 	%f311, %f309, %f310;
	ld.shared.f32 	%f312, [_ZZN3cub18CUB_300001_SM_10006detail6reduce28DeviceReduceSingleTileKernelINS2_10policy_hubIfyN4cuda3std3__44plusIfEEE10Policy1000EPfSC_iS9_ffNS7_10__identityEEEvT0_T1_T2_T3_T4_T6_E12temp_storage+20];
	add.f32 	%f313, %f311, %f312;
	ld.shared.f32 	%f314, [_ZZN3cub18CUB_300001_SM_10006detail6reduce28DeviceReduceSingleTileKernelINS2_10policy_hubIfyN4cuda3std3__44plusIfEEE10Policy1000EPfSC_iS9_ffNS7_10__identityEEEvT0_T1_T2_T3_T4_T6_E12temp_storage+24];
	add.f32 	%f315, %f313, %f314;
	ld.shared.f32 	%f316, [_ZZN3cub18CUB_300001_SM_10006detail6reduce28DeviceReduceSingleTileKernelINS2_10policy_hubIfyN4cuda3std3__44plusIfEEE10Policy1000EPfSC_iS9_ffNS7_10__identityEEEvT0_T1_T2_T3_T4_T6_E12temp_storage+28];
	add.f32 	%f317, %f315, %f316;
	ld.shared.f32 	%f318, [_ZZN3cub18CUB_300001_SM_10006detail6reduce28DeviceReduceSingleTileKernelINS2_10policy_hubIfyN4cuda3std3__44plusIfEEE10Policy1000EPfSC_iS9_ffNS7_10__identityEEEvT0_T1_T2_T3_T4_T6_E12temp_storage+32];
	add.f32 	%f319, %f317, %f318;
	ld.shared.f32 	%f320, [_ZZN3cub18CUB_300001_SM_10006detail6reduce28DeviceReduceSingleTileKernelINS2_10policy_hubIfyN4cuda3std3__44plusIfEEE10Policy1000EPfSC_iS9_ffNS7_10__identityEEEvT0_T1_T2_T3_T4_T6_E12temp_storage+36];
	add.f32 	%f418, %f319, %f320;
	bra.uni 	$L__BB9_72;
$L__BB9_38:
	setp.gt.s32 	%p3, %r67, 4095;
	@%p3 bra 	$L__BB9_56;
	mov.u32 	%r34, %tid.x;
	setp.ge.s32 	%p20, %r34, %r67;
	mov.f32 	%f410, 0f00000000;
	mov.u32 	%r397, %r34;
	@%p20 bra 	$L__BB9_41;
	mul.wide.u32 	%rd66, %r34, 4;
	add.s64 	%rd65, %rd16, %rd66;
	// begin inline asm
	ld.global.nc.u32 %r144, [%rd65];
	// end inline asm
	mov.b32 	%f410, %r144;
	add.s32 	%r397, %r34, 256;
$L__BB9_41:
	setp.ge.s32 	%p21, %r397, %r67;
	@%p21 bra 	$L__BB9_47;
	not.b32 	%r145, %r397;
	add.s32 	%r37, %r67, %r145;
	and.b32  	%r146, %r37, 768;
	setp.eq.s32 	%p22, %r146, 768;
	@%p22 bra 	$L__BB9_45;
	mul.wide.u32 	%rd67, %r397, 4;
	add.s64 	%rd123, %rd16, %rd67;
	shr.u32 	%r147, %r37, 8;
	add.s32 	%r148, %r147, 1;
	and.b32  	%r149, %r148, 3;
	neg.s32 	%r395, %r149;
$L__BB9_44:
	.pragma "nounroll";
	// begin inline asm
	ld.global.nc.u32 %r150, [%rd123];
	// end inline asm
	mov.b32 	%f157, %r150;
	add.f32 	%f410, %f410, %f157;
	add.s32 	%r397, %r397, 256;
	add.s64 	%rd123, %rd123, 1024;
	add.s32 	%r395, %r395, 1;
	setp.ne.s32 	%p23, %r395, 0;
	@%p23 bra 	$L__BB9_44;
$L__BB9_45:
	setp.lt.u32 	%p24, %r37, 768;
	@%p24 bra 	$L__BB9_47;
$L__BB9_46:
	mul.wide.s32 	%rd73, %r397, 4;
	add.s64 	%rd69, %rd16, %rd73;
	// begin inline asm
	ld.global.nc.u32 %r151, [%rd69];
	// end inline asm
	mov.b32 	%f158, %r151;
	add.f32 	%f159, %f410, %f158;
	add.s64 	%rd70, %rd69, 1024;
	// begin inline asm
	ld.global.nc.u32 %r152, [%rd70];
	// end inline asm
	mov.b32 	%f160, %r152;
	add.f32 	%f161, %f159, %f160;
	add.s64 	%rd71, %rd69, 2048;
	// begin inline asm
	ld.global.nc.u32 %r153, [%rd71];
	// end inline asm
	mov.b32 	%f162, %r153;
	add.f32 	%f163, %f161, %f162;
	add.s64 	%rd72, %rd69, 3072;
	// begin inline asm
	ld.global.nc.u32 %r154, [%rd72];
	// end inline asm
	mov.b32 	%f164, %r154;
	add.f32 	%f410, %f163, %f164;
	add.s32 	%r397, %r397, 1024;
	setp.lt.s32 	%p25, %r397, %r67;
	@%p25 bra 	$L__BB9_46;
$L__BB9_47:
	setp.lt.s32 	%p26, %r67, 256;
	@%p26 bra 	$L__BB9_52;
	// begin inline asm
	mov.u32 %r193, %laneid;
	// end inline asm
	mov.b32 	%r195, %f410;
	mov.b32 	%r196, 1;
	mov.b32 	%r217, 31;
	mov.b32 	%r218, -1;
	// begin inline asm
	shfl.sync.down.b32 %r194, %r195, %r196, %r217, %r218;
	// end inline asm
	setp.gt.s32 	%p42, %r193, 30;
	mov.b32 	%f199, %r194;
	add.f32 	%f200, %f410, %f199;
	selp.f32 	%f201, %f410, %f200, %p42;
	mov.b32 	%r200, %f201;
	mov.b32 	%r201, 2;
	// begin inline asm
	shfl.sync.down.b32 %r199, %r200, %r201, %r217, %r218;
	// end inline asm
	setp.gt.s32 	%p43, %r193, 29;
	mov.b32 	%f202, %r199;
	add.f32 	%f203, %f201, %f202;
	selp.f32 	%f204, %f201, %f203, %p43;
	mov.b32 	%r205, %f204;
	mov.b32 	%r206, 4;
	// begin inline asm
	shfl.sync.down.b32 %r204, %r205, %r206, %r217, %r218;
	// end inline asm
	setp.gt.s32 	%p44, %r193, 27;
	mov.b32 	%f205, %r204;
	add.f32 	%f206, %f204, %f205;
	selp.f32 	%f207, %f204, %f206, %p44;
	mov.b32 	%r210, %f207;
	mov.b32 	%r211, 8;
	// begin inline asm
	shfl.sync.down.b32 %r209, %r210, %r211, %r217, %r218;
	// end inline asm
	setp.gt.s32 	%p45, %r193, 23;
	mov.b32 	%f208, %r209;
	add.f32 	%f209, %f207, %f208;
	selp.f32 	%f210, %f207, %f209, %p45;
	mov.b32 	%r215, %f210;
	mov.b32 	%r216, 16;
	// begin inline asm
	shfl.sync.down.b32 %r214, %r215, %r216, %r217, %r218;
	// end inline asm
	setp.gt.s32 	%p46, %r193, 15;
	mov.b32 	%f211, %r214;
	add.f32 	%f38, %f210, %f211;
	selp.f32 	%f418, %f210, %f38, %p46;
	setp.ne.s32 	%p47, %r193, 0;
	@%p47 bra 	$L__BB9_50;
	shr.u32 	%r219, %r34, 3;
	and.b32  	%r220, %r219, 124;
	mov.u32 	%r221, _ZZN3cub18CUB_300001_SM_10006detail6reduce28DeviceReduceSingleTileKernelINS2_10policy_hubIfyN4cuda3std3__44plusIfEEE10Policy1000EPfSC_iS9_ffNS7_10__identityEEEvT0_T1_T2_T3_T4_T6_E12temp_storage;
	add.s32 	%r222, %r221, %r220;
	st.shared.f32 	[%r222+8], %f38;
$L__BB9_50:
	bar.sync 	0;
	setp.ne.s32 	%p48, %r34, 0;
	@%p48 bra 	$L__BB9_72;
	ld.shared.f32 	%f212, [_ZZN3cub18CUB_300001_SM_10006detail6reduce28DeviceReduceSingleTileKernelINS2_10policy_hubIfyN4cuda3std3__44plusIfEEE10Policy1000EPfSC_iS9_ffNS7_10__identityEEEvT0_T1_T2_T3_T4_T6_E12temp_storage+12];
	add.f32 	%f213, %f418, %f212;
	ld.shared.f32 	%f214, [_ZZN3cub18CUB_300001_SM_10006detail6reduce28DeviceReduceSingleTileKernelINS2_10policy_hubIfyN4cuda3std3__44plusIfEEE10Policy1000EPfSC_iS9_ffNS7_10__identityEEEvT0_T1_T2_T3_T4_T6_E12temp_storage+16];
	add.f32 	%f215, %f213, %f214;
	ld.shared.f32 	%f216, [_ZZN3cub18CUB_300001_SM_10006detail6reduce28DeviceReduceSingleTileKernelINS2_10policy_hubIfyN4cuda3std3__44plusIfEEE10Policy1000EPfSC_iS9_ffNS7_10__identityEEEvT0_T1_T2_T3_T4_T6_E12temp_storage+20];
	add.f32 	%f217, %f215, %f216;
	ld.shared.f32 	%f218, [_ZZN3cub18CUB_300001_SM_10006detail6reduce28DeviceReduceSingleTileKernelINS2_10policy_hubIfyN4cuda3std3__44plusIfEEE10Policy1000EPfSC_iS9_ffNS7_10__identityEEEvT0_T1_T2_T3_T4_T6_E12temp_storage+24];
	add.f32 	%f219, %f217, %f218;
	ld.shared.f32 	%f220, [_ZZN3cub18CUB_300001_SM_10006detail6reduce28DeviceReduceSingleTileKernelINS2_10policy_hubIfyN4cuda3std3__44plusIfEEE10Policy1000EPfSC_iS9_ffNS7_10__identityEEEvT0_T1_T2_T3_T4_T6_E12temp_storage+28];
	add.f32 	%f221, %f219, %f220;
	ld.shared.f32 	%f222, [_ZZN3cub18CUB_300001_SM_10006detail6reduce28DeviceReduceSingleTileKernelINS2_10policy_hubIfyN4cuda3std3__44plusIfEEE10Policy1000EPfSC_iS9_ffNS7_10__identityEEEvT0_T1_T2_T3_T4_T6_E12temp_storage+32];
	add.f32 	%f223, %f221, %f222;
	ld.shared.f32 	%f224, [_ZZN3cub18CUB_300001_SM_10006detail6reduce28DeviceReduceSingleTileKernelINS2_10policy_hubIfyN4cuda3std3__44plusIfEEE10Policy1000EPfSC_iS9_ffNS7_10__identityEEEvT0_T1_T2_T3_T4_T6_E12temp_storage+36];
	add.f32 	%f418, %f223, %f224;
	bra.uni 	$L__BB9_72;
$L__BB9_52:
	// begin inline asm
	mov.u32 %r155, %laneid;
	// end inline asm
	and.b32  	%r181, %r34, 992;
	add.s32 	%r182, %r181, 32;
	setp.gt.s32 	%p27, %r182, %r67;
	not.b32 	%r183, %r181;
	add.s32 	%r184, %r67, %r183;
	selp.b32 	%r179, %r184, 31, %p27;
	mov.b32 	%r157, %f410;
	mov.b32 	%r158, 1;
	mov.b32 	%r180, -1;
	// begin inline asm
	shfl.sync.down.b32 %r156, %r157, %r158, %r179, %r180;
	// end inline asm
	setp.lt.s32 	%p28, %r155, %r179;
	mov.b32 	%f165, %r156;
	add.f32 	%f166, %f410, %f165;
	selp.f32 	%f167, %f166, %f410, %p28;
	mov.b32 	%r162, %f167;
	mov.b32 	%r163, 2;
	// begin inline asm
	shfl.sync.down.b32 %r161, %r162, %r163, %r179, %r180;
	// end inline asm
	add.s32 	%r185, %r155, 2;
	setp.gt.s32 	%p29, %r185, %r179;
	mov.b32 	%f168, %r161;
	add.f32 	%f169, %f167, %f168;
	selp.f32 	%f170, %f167, %f169, %p29;
	mov.b32 	%r167, %f170;
	mov.b32 	%r168, 4;
	// begin inline asm
	shfl.sync.down.b32 %r166, %r167, %r168, %r179, %r180;
	// end inline asm
	add.s32 	%r186, %r155, 4;
	setp.gt.s32 	%p30, %r186, %r179;
	mov.b32 	%f171, %r166;
	add.f32 	%f172, %f170, %f171;
	selp.f32 	%f173, %f170, %f172, %p30;
	mov.b32 	%r172, %f173;
	mov.b32 	%r173, 8;
	// begin inline asm
	shfl.sync.down.b32 %r171, %r172, %r173, %r179, %r180;
	// end inline asm
	add.s32 	%r187, %r155, 8;
	setp.gt.s32 	%p31, %r187, %r179;
	mov.b32 	%f174, %r171;
	add.f32 	%f175, %f173, %f174;
	selp.f32 	%f176, %f173, %f175, %p31;
	mov.b32 	%r177, %f176;
	mov.b32 	%r178, 16;
	// begin inline asm
	shfl.sync.down.b32 %r176, %r177, %r178, %r179, %r180;
	// end inline asm
	add.s32 	%r188, %r155, 16;
	setp.gt.s32 	%p32, %r188, %r179;
	mov.b32 	%f177, %r176;
	add.f32 	%f178, %f176, %f177;
	selp.f32 	%f418, %f176, %f178, %p32;
	setp.ne.s32 	%p33, %r155, 0;
	@%p33 bra 	$L__BB9_54;
	shr.u32 	%r189, %r34, 3;
	and.b32  	%r190, %r189, 124;
	mov.u32 	%r191, _ZZN3cub18CUB_300001_SM_10006detail6reduce28DeviceReduceSingleTileKernelINS2_10policy_hubIfyN4cuda3std3__44plusIfEEE10Policy1000EPfSC_iS9_ffNS7_10__identityEEEvT0_T1_T2_T3_T4_T6_E12temp_storage;
	add.s32 	%r192, %r191, %r190;
	st.shared.f32 	[%r192+8], %f418;
$L__BB9_54:
	bar.sync 	0;
	setp.ne.s32 	%p34, %r34, 0;
	@%p34 bra 	$L__BB9_72;
	setp.gt.s32 	%p35, %r67, 32;
	ld.shared.f32 	%f179, [_ZZN3cub18CUB_300001_SM_10006detail6reduce28DeviceReduceSingleTileKernelINS2_10policy_hubIfyN4cuda3std3__44plusIfEEE10Policy1000EPfSC_iS9_ffNS7_10__identityEEEvT0_T1_T2_T3_T4_T6_E12temp_storage+12];
	add.f32 	%f180, %f418, %f179;
	selp.f32 	%f181, %f180, %f418, %p35;
	setp.gt.s32 	%p36, %r67, 64;
	ld.shared.f32 	%f182, [_ZZN3cub18CUB_300001_SM_10006detail6reduce28DeviceReduceSingleTileKernelINS2_10policy_hubIfyN4cuda3std3__44plusIfEEE10Policy1000EPfSC_iS9_ffNS7_10__identityEEEvT0_T1_T2_T3_T4_T6_E12temp_storage+16];
	add.f32 	%f183, %f182, %f181;
	selp.f32 	%f184, %f183, %f181, %p36;
	setp.gt.s32 	%p37, %r67, 96;
	ld.shared.f32 	%f185, [_ZZN3cub18CUB_300001_SM_10006detail6reduce28DeviceReduceSingleTileKernelINS2_10policy_hubIfyN4cuda3std3__44plusIfEEE10Policy1000EPfSC_iS9_ffNS7_10__identityEEEvT0_T1_T2_T3_T4_T6_E12temp_storage+20];
	add.f32 	%f186, %f185, %f184;
	selp.f32 	%f187, %f186, %f184, %p37;
	setp.gt.s32 	%p38, %r67, 128;
	ld.shared.f32 	%f188, [_ZZN3cub18CUB_300001_SM_10006detail6reduce28DeviceReduceSingleTileKernelINS2_10policy_hubIfyN4cuda3std3__44plusIfEEE10Policy1000EPfSC_iS9_ffNS7_10__identityEEEvT0_T1_T2_T3_T4_T6_E12temp_storage+24];
	add.f32 	%f189, %f188, %f187;
	selp.f32 	%f190, %f189, %f187, %p38;
	setp.gt.s32 	%p39, %r67, 160;
	ld.shared.f32 	%f191, [_ZZN3cub18CUB_300001_SM_10006detail6reduce28DeviceReduceSingleTileKernelINS2_10policy_hubIfyN4cuda3std3__44plusIfEEE10Policy1000EPfSC_iS9_ffNS7_10__identityEEEvT0_T1_T2_T3_T4_T6_E12temp_storage+28];
	add.f32 	%f192, %f191, %f190;
	selp.f32 	%f193, %f192, %f190, %p39;
	setp.gt.s32 	%p40, %r67, 192;
	ld.shared.f32 	%f194, [_ZZN3cub18CUB_300001_SM_10006detail6reduce28DeviceReduceSingleTileKernelINS2_10policy_hubIfyN4cuda3std3__44plusIfEEE10Policy1000EPfSC_iS9_ffNS7_10__identityEEEvT0_T1_T2_T3_T4_T6_E12temp_storage+32];
	add.f32 	%f195, %f194, %f193;
	selp.f32 	%f196, %f195, %f193, %p40;
	setp.gt.s32 	%p41, %r67, 224;
	ld.shared.f32 	%f197, [_ZZN3cub18CUB_300001_SM_10006detail6reduce28DeviceReduceSingleTileKernelINS2_10policy_hubIfyN4cuda3std3__44plusIfEEE10Policy1000EPfSC_iS9_ffNS7_10__identityEEEvT0_T1_T2_T3_T4_T6_E12temp_storage+36];
	add.f32 	%f198, %f197, %f196;
	selp.f32 	%f418, %f198, %f196, %p41;
	bra.uni 	$L__BB9_72;
$L__BB9_56:
	mov.u32 	%r46, %tid.x;
	mul.wide.u32 	%rd35, %r46, 4;
	add.s64 	%rd19, %rd16, %rd35;
	// begin inline asm
	ld.global.nc.u32 %r68, [%rd19];
	// end inline asm
	mov.b32 	%f59, %r68;
	add.s64 	%rd20, %rd19, 1024;
	// begin inline asm
	ld.global.nc.u32 %r69, [%rd20];
	// end inline asm
	mov.b32 	%f60, %r69;
	add.s64 	%rd21, %rd19, 2048;
	// begin inline asm
	ld.global.nc.u32 %r70, [%rd21];
	// end inline asm
	mov.b32 	%f61, %r70;
	add.s64 	%rd22, %rd19, 3072;
	// begin inline asm
	ld.global.nc.u32 %r71, [%rd22];
	// end inline asm
	mov.b32 	%f62, %r71;
	add.s64 	%rd23, %rd19, 4096;
	// begin inline asm
	ld.global.nc.u32 %r72, [%rd23];
	// end inline asm
	mov.b32 	%f63, %r72;
	add.s64 	%rd24, %rd19, 5120;
	// begin inline asm
	ld.global.nc.u32 %r73, [%rd24];
	// end inline asm
	mov.b32 	%f64, %r73;
	add.s64 	%rd25, %rd19, 6144;
	// begin inline asm
	ld.global.nc.u32 %r74, [%rd25];
	// end inline asm
	mov.b32 	%f65, %r74;
	add.s64 	%rd26, %rd19, 7168;
	// begin inline asm
	ld.global.nc.u32 %r75, [%rd26];
	// end inline asm
	mov.b32 	%f66, %r75;
	add.s64 	%rd27, %rd19, 8192;
	// begin inline asm
	ld.global.nc.u32 %r76, [%rd27];
	// end inline asm
	mov.b32 	%f67, %r76;
	add.s64 	%rd28, %rd19, 9216;
	// begin inline asm
	ld.global.nc.u32 %r77, [%rd28];
	// end inline asm
	mov.b32 	%f68, %r77;
	add.s64 	%rd29, %rd19, 10240;
	// begin inline asm
	ld.global.nc.u32 %r78, [%rd29];
	// end inline asm
	mov.b32 	%f69, %r78;
	add.s64 	%rd30, %rd19, 11264;
	// begin inline asm
	ld.global.nc.u32 %r79, [%rd30];
	// end inline asm
	mov.b32 	%f70, %r79;
	add.s64 	%rd31, %rd19, 12288;
	// begin inline asm
	ld.global.nc.u32 %r80, [%rd31];
	// end inline asm
	mov.b32 	%f71, %r80;
	add.s64 	%rd32, %rd19, 13312;
	// begin inline asm
	ld.global.nc.u32 %r81, [%rd32];
	// end inline asm
	mov.b32 	%f72, %r81;
	add.s64 	%rd33, %rd19, 14336;
	// begin inline asm
	ld.global.nc.u32 %r82, [%rd33];
	// end inline asm
	mov.b32 	%f73, %r82;
	add.s64 	%rd34, %rd19, 15360;
	// begin inline asm
	ld.global.nc.u32 %r83, [%rd34];
	// end inline asm
	mov.b32 	%f74, %r83;
	add.f32 	%f75, %f59, %f60;
	add.f32 	%f76, %f61, %f62;
	add.f32 	%f77, %f63, %f64;
	add.f32 	%f78, %f65, %f66;
	add.f32 	%f79, %f67, %f68;
	add.f32 	%f80, %f69, %f70;
	add.f32 	%f81, %f71, %f72;
	add.f32 	%f82, %f73, %f74;
	add.f32 	%f83, %f75, %f76;
	add.f32 	%f84, %f77, %f78;
	add.f32 	%f85, %f79, %f80;
	add.f32 	%f86, %f81, %f82;
	add.f32 	%f87, %f83, %f84;
	add.f32 	%f88, %f85, %f86;
	add.f32 	%f417, %f87, %f88;
	setp.lt.u32 	%p4, %r67, 8192;
	mov.b32 	%r400, 4096;
	@%p4 bra 	$L__BB9_60;
	add.s32 	%r47, %r67, -4096;
	mov.b32 	%r400, 4096;
$L__BB9_58:
	mul.wide.s32 	%rd52, %r400, 4;
	add.s64 	%rd36, %rd19, %rd52;
	// begin inline asm
	ld.global.nc.u32 %r86, [%rd36];
	// end inline asm
	mov.b32 	%f89, %r86;
	add.s64 	%rd37, %rd36, 1024;
	// begin inline asm
	ld.global.nc.u32 %r87, [%rd37];
	// end inline asm
	mov.b32 	%f90, %r87;
	add.s64 	%rd38, %rd36, 2048;
	// begin inline asm
	ld.global.nc.u32 %r88, [%rd38];
	// end inline asm
	mov.b32 	%f91, %r88;
	add.s64 	%rd39, %rd36, 3072;
	// begin inline asm
	ld.global.nc.u32 %r89, [%rd39];
	// end inline asm
	mov.b32 	%f92, %r89;
	add.s64 	%rd40, %rd36, 4096;
	// begin inline asm
	ld.global.nc.u32 %r90, [%rd40];
	// end inline asm
	mov.b32 	%f93, %r90;
	add.s64 	%rd41, %rd36, 5120;
	// begin inline asm
	ld.global.nc.u32 %r91, [%rd41];
	// end inline asm
	mov.b32 	%f94, %r91;
	add.s64 	%rd42, %rd36, 6144;
	// begin inline asm
	ld.global.nc.u32 %r92, [%rd42];
	// end inline asm
	mov.b32 	%f95, %r92;
	add.s64 	%rd43, %rd36, 7168;
	// begin inline asm
	ld.global.nc.u32 %r93, [%rd43];
	// end inline asm
	mov.b32 	%f96, %r93;
	add.s64 	%rd44, %rd36, 8192;
	// begin inline asm
	ld.global.nc.u32 %r94, [%rd44];
	// end inline asm
	mov.b32 	%f97, %r94;
	add.s64 	%rd45, %rd36, 9216;
	// begin inline asm
	ld.global.nc.u32 %r95, [%rd45];
	// end inline asm
	mov.b32 	%f98, %r95;
	add.s64 	%rd46, %rd36, 10240;
	// begin inline asm
	ld.global.nc.u32 %r96, [%rd46];
	// end inline asm
	mov.b32 	%f99, %r96;
	add.s64 	%rd47, %rd36, 11264;
	// begin inline asm
	ld.global.nc.u32 %r97, [%rd47];
	// end inline asm
	mov.b32 	%f100, %r97;
	add.s64 	%rd48, %rd36, 12288;
	// begin inline asm
	ld.global.nc.u32 %r98, [%rd48];
	// end inline asm
	mov.b32 	%f101, %r98;
	add.s64 	%rd49, %rd36, 13312;
	// begin inline asm
	ld.global.nc.u32 %r99, [%rd49];
	// end inline asm
	mov.b32 	%f102, %r99;
	add.s64 	%rd50, %rd36, 14336;
	// begin inline asm
	ld.global.nc.u32 %r100, [%rd50];
	// end inline asm
	mov.b32 	%f103, %r100;
	add.s64 	%rd51, %rd36, 15360;
	// begin inline asm
	ld.global.nc.u32 %r101, [%rd51];
	// end inline asm
	mov.b32 	%f104, %r101;
	add.f32 	%f105, %f417, %f89;
	add.f32 	%f106, %f90, %f91;
	add.f32 	%f107, %f92, %f93;
	add.f32 	%f108, %f94, %f95;
	add.f32 	%f109, %f96, %f97;
	add.f32 	%f110, %f98, %f99;
	add.f32 	%f111, %f100, %f101;
	add.f32 	%f112, %f102, %f103;
	add.f32 	%f113, %f105, %f106;
	add.f32 	%f114, %f107, %f108;
	add.f32 	%f115, %f109, %f110;
	add.f32 	%f116, %f111, %f112;
	add.f32 	%f117, %f113, %f114;
	add.f32 	%f118, %f115, %f116;
	add.f32 	%f119, %f117, %f118;
	add.f32 	%f417, %f119, %f104;
	sub.s32 	%r102, %r67, %r400;
	setp.lt.s32 	%p5, %r102, 4096;
	@%p5 bra 	$L__BB9_68;
	add.s32 	%r400, %r400, 4096;
	setp.le.s32 	%p6, %r400, %r47;
	@%p6 bra 	$L__BB9_58;
$L__BB9_60:
	setp.le.s32 	%p7, %r67, %r400;
	@%p7 bra 	$L__BB9_68;
	sub.s32 	%r51, %r67, %r400;
	setp.ge.s32 	%p8, %r46, %r51;
	@%p8 bra 	$L__BB9_68;
	not.b32 	%r103, %r46;
	add.s32 	%r104, %r67, %r103;
	sub.s32 	%r52, %r104, %r400;
	and.b32  	%r105, %r52, 768;
	setp.eq.s32 	%p9, %r105, 768;
	mov.u32 	%r404, %r46;
	@%p9 bra 	$L__BB9_65;
	add.s32 	%r402, %r46, %r400;
	shr.u32 	%r106, %r52, 8;
	add.s32 	%r107, %r106, 1;
	and.b32  	%r108, %r107, 3;
	neg.s32 	%r401, %r108;
	mov.u32 	%r404, %r46;
$L__BB9_64:
	.pragma "nounroll";
	mul.wide.u32 	%rd54, %r402, 4;
	add.s64 	%rd53, %rd16, %rd54;
	// begin inline asm
	ld.global.nc.u32 %r109, [%rd53];
	// end inline asm
	mov.b32 	%f121, %r109;
	add.f32 	%f417, %f417, %f121;
	add.s32 	%r404, %r404, 256;
	add.s32 	%r402, %r402, 256;
	add.s32 	%r401, %r401, 1;
	setp.ne.s32 	%p10, %r401, 0;
	@%p10 bra 	$L__BB9_64;
$L__BB9_65:
	setp.lt.u32 	%p11, %r52, 768;
	@%p11 bra 	$L__BB9_68;
	cvt.u64.u32 	%rd55, %r404;
	cvt.u64.u32 	%rd56, %r400;
	add.s64 	%rd57, %rd55, %rd56;
	shl.b64 	%rd58, %rd57, 2;
	add.s64 	%rd59, %rd58, %rd16;
	add.s64 	%rd124, %rd59, 2048;
	add.s32 	%r405, %r404, %r400;
$L__BB9_67:
	mul.wide.u32 	%rd64, %r405, 4;
	add.s64 	%rd60, %rd16, %rd64;
	// begin inline asm
	ld.global.nc.u32 %r110, [%rd60];
	// end inline asm
	mov.b32 	%f122, %r110;
	add.f32 	%f123, %f417, %f122;
	add.s64 	%rd61, %rd124, -1024;
	// begin inline asm
	ld.global.nc.u32 %r111, [%rd61];
	// end inline asm
	mov.b32 	%f124, %r111;
	add.f32 	%f125, %f123, %f124;
	// begin inline asm
	ld.global.nc.u32 %r112, [%rd124];
	// end inline asm
	mov.b32 	%f126, %r112;
	add.f32 	%f127, %f125, %f126;
	add.s64 	%rd63, %rd124, 1024;
	// begin inline asm
	ld.global.nc.u32 %r113, [%rd63];
	// end inline asm
	mov.b32 	%f128, %r113;
	add.f32 	%f417, %f127, %f128;
	add.s32 	%r404, %r404, 1024;
	add.s64 	%rd124, %rd124, 4096;
	add.s32 	%r405, %r405, 1024;
	setp.lt.s32 	%p12, %r404, %r51;
	@%p12 bra 	$L__BB9_67;
$L__BB9_68:
	// begin inline asm
	mov.u32 %r114, %laneid;
	// end inline asm
	mov.b32 	%r116, %f417;
	mov.b32 	%r117, 1;
	mov.b32 	%r138, 31;
	mov.b32 	%r139, -1;
	// begin inline asm
	shfl.sync.down.b32 %r115, %r116, %r117, %r138, %r139;
	// end inline asm
	setp.gt.s32 	%p13, %r114, 30;
	mov.b32 	%f129, %r115;
	add.f32 	%f130, %f417, %f129;
	selp.f32 	%f131, %f417, %f130, %p13;
	mov.b32 	%r121, %f131;
	mov.b32 	%r122, 2;
	// begin inline asm
	shfl.sync.down.b32 %r120, %r121, %r122, %r138, %r139;
	// end inline asm
	setp.gt.s32 	%p14, %r114, 29;
	mov.b32 	%f132, %r120;
	add.f32 	%f133, %f131, %f132;
	selp.f32 	%f134, %f131, %f133, %p14;
	mov.b32 	%r126, %f134;
	mov.b32 	%r127, 4;
	// begin inline asm
	shfl.sync.down.b32 %r125, %r126, %r127, %r138, %r139;
	// end inline asm
	setp.gt.s32 	%p15, %r114, 27;
	mov.b32 	%f135, %r125;
	add.f32 	%f136, %f134, %f135;
	selp.f32 	%f137, %f134, %f136, %p15;
	mov.b32 	%r131, %f137;
	mov.b32 	%r132, 8;
	// begin inline asm
	shfl.sync.down.b32 %r130, %r131, %r132, %r138, %r139;
	// end inline asm
	setp.gt.s32 	%p16, %r114, 23;
	mov.b32 	%f138, %r130;
	add.f32 	%f139, %f137, %f138;
	selp.f32 	%f140, %f137, %f139, %p16;
	mov.b32 	%r136, %f140;
	mov.b32 	%r137, 16;
	// begin inline asm
	shfl.sync.down.b32 %r135, %r136, %r137, %r138, %r139;
	// end inline asm
	setp.gt.s32 	%p17, %r114, 15;
	mov.b32 	%f141, %r135;
	add.f32 	%f54, %f140, %f141;
	selp.f32 	%f418, %f140, %f54, %p17;
	setp.ne.s32 	%p18, %r114, 0;
	@%p18 bra 	$L__BB9_70;
	shr.u32 	%r140, %r46, 3;
	and.b32  	%r141, %r140, 124;
	mov.u32 	%r142, _ZZN3cub18CUB_300001_SM_10006detail6reduce28DeviceReduceSingleTileKernelINS2_10policy_hubIfyN4cuda3std3__44plusIfEEE10Policy1000EPfSC_iS9_ffNS7_10__identityEEEvT0_T1_T2_T3_T4_T6_E12temp_storage;
	add.s32 	%r143, %r142, %r141;
	st.shared.f32 	[%r143+8], %f54;
$L__BB9_70:
	bar.sync 	0;
	setp.ne.s32 	%p19, %r46, 0;
	@%p19 bra 	$L__BB9_72;
	ld.shared.f32 	%f142, [_ZZN3cub18CUB_300001_SM_10006detail6reduce28DeviceReduceSingleTileKernelINS2_10policy_hubIfyN4cuda3std3__44plusIfEEE10Policy1000EPfSC_iS9_ffNS7_10__identityEEEvT0_T1_T2_T3_T4_T6_E12temp_storage+12];
	add.f32 	%f143, %f418, %f142;
	ld.shared.f32 	%f144, [_ZZN3cub18CUB_300001_SM_10006detail6reduce28DeviceReduceSingleTileKernelINS2_10policy_hubIfyN4cuda3std3__44plusIfEEE10Policy1000EPfSC_iS9_ffNS7_10__identityEEEvT0_T1_T2_T3_T4_T6_E12temp_storage+16];
	add.f32 	%f145, %f143, %f144;
	ld.shared.f32 	%f146, [_ZZN3cub18CUB_300001_SM_10006detail6reduce28DeviceReduceSingleTileKernelINS2_10policy_hubIfyN4cuda3std3__44plusIfEEE10Policy1000EPfSC_iS9_ffNS7_10__identityEEEvT0_T1_T2_T3_T4_T6_E12temp_storage+20];
	add.f32 	%f147, %f145, %f146;
	ld.shared.f32 	%f148, [_ZZN3cub18CUB_300001_SM_10006detail6reduce28DeviceReduceSingleTileKernelINS2_10policy_hubIfyN4cuda3std3__44plusIfEEE10Policy1000EPfSC_iS9_ffNS7_10__identityEEEvT0_T1_T2_T3_T4_T6_E12temp_storage+24];
	add.f32 	%f149, %f147, %f148;
	ld.shared.f32 	%f150, [_ZZN3cub18CUB_300001_SM_10006detail6reduce28DeviceReduceSingleTileKernelINS2_10policy_hubIfyN4cuda3std3__44plusIfEEE10Policy1000EPfSC_iS9_ffNS7_10__identityEEEvT0_T1_T2_T3_T4_T6_E12temp_storage+28];
	add.f32 	%f151, %f149, %f150;
	ld.shared.f32 	%f152, [_ZZN3cub18CUB_300001_SM_10006detail6reduce28DeviceReduceSingleTileKernelINS2_10policy_hubIfyN4cuda3std3__44plusIfEEE10Policy1000EPfSC_iS9_ffNS7_10__identityEEEvT0_T1_T2_T3_T4_T6_E12temp_storage+32];
	add.f32 	%f153, %f151, %f152;
	ld.shared.f32 	%f154, [_ZZN3cub18CUB_300001_SM_10006detail6reduce28DeviceReduceSingleTileKernelINS2_10policy_hubIfyN4cuda3std3__44plusIfEEE10Policy1000EPfSC_iS9_ffNS7_10__identityEEEvT0_T1_T2_T3_T4_T6_E12temp_storage+36];
	add.f32 	%f418, %f153, %f154;
$L__BB9_72:
	mov.u32 	%r379, %tid.x;
	setp.ne.s32 	%p95, %r379, 0;
	@%p95 bra 	$L__BB9_74;
	add.f32 	%f391, %f58, %f418;
	st.global.f32 	[%rd1], %f391;
$L__BB9_74:
	ret;

}


// ===== COMPILED SASS (sm_100) =====

	.target	sm_100

	.elftype	@"ET_EXEC"


//--------------------- .note.nv.tkinfo           --------------------------
	.section	.note.nv.tkinfo,"",@"SHT_NOTE"
	.sectionflags	@"SHF_NOTE_NV_TKINFO"
	.tkinfo
        /*0018*/ 	.word	0x00000002
        /*0030*/ 	.string	""
        /*0030*/ 	.string	"ptxas"
        /*0030*/ 	.string	"Cuda compilation tools, release 13.0, V13.0.88"
        /*0030*/ 	.string	"Build cuda_13.0.r13.0/compiler.36424714_0"
        /*0030*/ 	.string	"-arch sm_100 -m 64 "



//--------------------- .note.nv.cuinfo           --------------------------
	.section	.note.nv.cuinfo,"",@"SHT_NOTE"
	.sectionflags	@"SHF_NOTE_NV_CUINFO"
        /*0018*/ 	.short	0x0002
        /*001a*/ 	.short	0x0064
        /*001c*/ 	.short	0x0082
	.zero		2


//--------------------- .nv.info                  --------------------------
	.section	.nv.info,"",@"SHT_CUDA_INFO"
	.align	4


	//----- nvinfo : EIATTR_REGCOUNT
	.align		4
        /*0000*/ 	.byte	0x04, 0x2f
        /*0002*/ 	.short	(.L_44 - .L_43)
	.align		4
.L_43:
        /*0004*/ 	.word	index@(_ZN3cub18CUB_300001_SM_10006detail11EmptyKernelIvEEvv)
        /*0008*/ 	.word	0x00000004


	//----- nvinfo : EIATTR_FRAME_SIZE
	.align		4
.L_44:
        /*000c*/ 	.byte	0x04, 0x11
        /*000e*/ 	.short	(.L_46 - .L_45)
	.align		4
.L_45:
        /*0010*/ 	.word	index@(_ZN3cub18CUB_300001_SM_10006detail11EmptyKernelIvEEvv)
        /*0014*/ 	.word	0x00000000


	//----- nvinfo : EIATTR_REGCOUNT
	.align		4
.L_46:
        /*0018*/ 	.byte	0x04, 0x2f
        /*001a*/ 	.short	(.L_48 - .L_47)
	.align		4
.L_47:
        /*001c*/ 	.word	index@(_ZN3cub18CUB_300001_SM_10006detail8for_each13static_kernelINS2_12policy_hub_t12policy_500_tEmN6thrust24THRUST_300001_SM_1000_NS8cuda_cub20__uninitialized_fill7functorINS7_10device_ptrIdEEdEEEEvT0_T1_)
        /*0020*/ 	.word	0x00000009


	//----- nvinfo : EIATTR_FRAME_SIZE
	.align		4
.L_48:
        /*0024*/ 	.byte	0x04, 0x11
        /*0026*/ 	.short	(.L_50 - .L_49)
	.align		4
.L_49:
        /*0028*/ 	.word	index@(_ZN3cub18CUB_300001_SM_10006detail8for_each13static_kernelINS2_12policy_hub_t12policy_500_tEmN6thrust24THRUST_300001_SM_1000_NS8cuda_cub20__uninitialized_fill7functorINS7_10device_ptrIdEEdEEEEvT0_T1_)
        /*002c*/ 	.word	0x00000000


	//----- nvinfo : EIATTR_REGCOUNT
	.align		4
.L_50:
        /*0030*/ 	.byte	0x04, 0x2f
        /*0032*/ 	.short	(.L_52 - .L_51)
	.align		4
.L_51:
        /*0034*/ 	.word	index@(_ZN3cub18CUB_300001_SM_10006detail9transform16transform_kernelINS2_10policy_hubILb1EN4cuda3std3__45tupleIJN6thrust24THRUST_300001_SM_1000_NS17counting_iteratorIiNSA_11use_defaultESC_SC_EEEEEE10policy1000Ei2dpIdENSA_6detail15normal_iteratorINSA_10device_ptrIdEEEEJSD_EEEvT0_iT1_T2_DpNS2_10kernel_argIT3_EE)
        /*0038*/ 	.word	0x0000001f


	//----- nvinfo : EIATTR_FRAME_SIZE
	.align		4
.L_52:
        /*003c*/ 	.byte	0x04, 0x11
        /*003e*/ 	.short	(.L_54 - .L_53)
	.align		4
.L_53:
        /*0040*/ 	.word	index@($__internal_1_$__cuda_sm20_div_u64)
        /*0044*/ 	.word	0x00000000


	//----- nvinfo : EIATTR_FRAME_SIZE
	.align		4
.L_54:
        /*0048*/ 	.byte	0x04, 0x11
        /*004a*/ 	.short	(.L_56 - .L_55)
	.align		4
.L_55:
        /*004c*/ 	.word	index@(_ZN3cub18CUB_300001_SM_10006detail9transform16transform_kernelINS2_10policy_hubILb1EN4cuda3std3__45tupleIJN6thrust24THRUST_300001_SM_1000_NS17counting_iteratorIiNSA_11use_defaultESC_SC_EEEEEE10policy1000Ei2dpIdENSA_6detail15normal_iteratorINSA_10device_ptrIdEEEEJSD_EEEvT0_iT1_T2_DpNS2_10kernel_argIT3_EE)
        /*0050*/ 	.word	0x00000000


	//----- nvinfo : EIATTR_REGCOUNT
	.align		4
.L_56:
        /*0054*/ 	.byte	0x04, 0x2f
        /*0056*/ 	.short	(.L_58 - .L_57)
	.align		4
.L_57:
        /*0058*/ 	.word	index@(_ZN3cub18CUB_300001_SM_10006detail9transform16transform_kernelINS2_10policy_hubILb1EN4cuda3std3__45tupleIJN6thrust24THRUST_300001_SM_1000_NS17counting_iteratorIiNSA_11use_defaultESC_SC_EEEEEE10policy1000El2dpIdENSA_6detail15normal_iteratorINSA_10device_ptrIdEEEEJSD_EEEvT0_iT1_T2_DpNS2_10kernel_argIT3_EE)
        /*005c*/ 	.word	0x0000001f


	//----- nvinfo : EIATTR_FRAME_SIZE
	.align		4
.L_58:
        /*0060*/ 	.byte	0x04, 0x11
        /*0062*/ 	.short	(.L_60 - .L_59)
	.align		4
.L_59:
        /*0064*/ 	.word	index@($__internal_0_$__cuda_sm20_div_u64)
        /*0068*/ 	.word	0x00000000


	//----- nvinfo : EIATTR_FRAME_SIZE
	.align		4
.L_60:
        /*006c*/ 	.byte	0x04, 0x11
        /*006e*/ 	.short	(.L_62 - .L_61)
	.align		4
.L_61:
        /*0070*/ 	.word	index@(_ZN3cub18CUB_300001_SM_10006detail9transform16transform_kernelINS2_10policy_hubILb1EN4cuda3std3__45tupleIJN6thrust24THRUST_300001_SM_1000_NS17counting_iteratorIiNSA_11use_defaultESC_SC_EEEEEE10policy1000El2dpIdENSA_6detail15normal_iteratorINSA_10device_ptrIdEEEEJSD_EEEvT0_iT1_T2_DpNS2_10kernel_argIT3_EE)
        /*0074*/ 	.word	0x00000000


	//----- nvinfo : EIATTR_REGCOUNT
	.align		4
.L_62:
        /*0078*/ 	.byte	0x04, 0x2f
        /*007a*/ 	.short	(.L_64 - .L_63)
	.align		4
.L_63:
        /*007c*/ 	.word	index@(_ZN3cub18CUB_300001_SM_10006detail6reduce28DeviceReduceSingleTileKernelINS2_10policy_hubIfjN4cuda3std3__44plusIfEEE10Policy1000EN6thrust24THRUST_300001_SM_1000_NS18transform_iteratorINSD_12zip_functionINS7_10multipliesIfEEEENSD_12zip_iteratorINS7_5tupleIJNSD_6detail15normal_iteratorINSD_10device_ptrIdEEEESP_EEEEENSD_11use_defaultESS_EEPfjS9_ffNS7_10__identityEEEvT0_T1_T2_T3_T4_T6_)
        /*0080*/ 	.word	0x00000050


	//----- nvinfo : EIATTR_FRAME_SIZE
	.align		4
.L_64:
        /*0084*/ 	.byte	0x04, 0x11
        /*0086*/ 	.short	(.L_66 - .L_65)
	.align		4
.L_65:
        /*0088*/ 	.word	index@(_ZN3cub18CUB_300001_SM_10006detail6reduce28DeviceReduceSingleTileKernelINS2_10policy_hubIfjN4cuda3std3__44plusIfEEE10Policy1000EN6thrust24THRUST_300001_SM_1000_NS18transform_iteratorINSD_12zip_functionINS7_10multipliesIfEEEENSD_12zip_iteratorINS7_5tupleIJNSD_6detail15normal_iteratorINSD_10device_ptrIdEEEESP_EEEEENSD_11use_defaultESS_EEPfjS9_ffNS7_10__identityEEEvT0_T1_T2_T3_T4_T6_)
        /*008c*/ 	.word	0x00000000


	//----- nvinfo : EIATTR_REGCOUNT
	.align		4
.L_66:
        /*0090*/ 	.byte	0x04, 0x2f
        /*0092*/ 	.short	(.L_68 - .L_67)
	.align		4
.L_67:
        /*0094*/ 	.word	index@(_ZN3cub18CUB_300001_SM_10006detail6reduce18DeviceReduceKernelINS2_10policy_hubIfjN4cuda3std3__44plusIfEEE10Policy1000EN6thrust24THRUST_300001_SM_1000_NS18transform_iteratorINSD_12zip_functionINS7_10multipliesIfEEEENSD_12zip_iteratorINS7_5tupleIJNSD_6detail15normal_iteratorINSD_10device_ptrIdEEEESP_EEEEENSD_11use_defaultESS_EEjS9_fNS7_10__identityEEEvT0_PT3_T1_NS0_13GridEvenShareISY_EET2_T4_)
        /*0098*/ 	.word	0x0000002c


	//----- nvinfo : EIATTR_FRAME_SIZE
	.align		4
.L_68:
        /*009c*/ 	.byte	0x04, 0x11
        /*009e*/ 	.short	(.L_70 - .L_69)
	.align		4
.L_69:
        /*00a0*/ 	.word	index@(_ZN3cub18CUB_300001_SM_10006detail6reduce18DeviceReduceKernelINS2_10policy_hubIfjN4cuda3std3__44plusIfEEE10Policy1000EN6thrust24THRUST_300001_SM_1000_NS18transform_iteratorINSD_12zip_functionINS7_10multipliesIfEEEENSD_12zip_iteratorINS7_5tupleIJNSD_6detail15normal_iteratorINSD_10device_ptrIdEEEESP_EEEEENSD_11use_defaultESS_EEjS9_fNS7_10__identityEEEvT0_PT3_T1_NS0_13GridEvenShareISY_EET2_T4_)
        /*00a4*/ 	.word	0x00000000


	//----- nvinfo : EIATTR_REGCOUNT
	.align		4
.L_70:
        /*00a8*/ 	.byte	0x04, 0x2f
        /*00aa*/ 	.short	(.L_72 - .L_71)
	.align		4
.L_71:
        /*00ac*/ 	.word	index@(_ZN3cub18CUB_300001_SM_10006detail6reduce28DeviceReduceSingleTileKernelINS2_10policy_hubIfjN4cuda3std3__44plusIfEEE10Policy1000EPfSC_iS9_ffNS7_10__identityEEEvT0_T1_T2_T3_T4_T6_)
        /*00b0*/ 	.word	0x0000001e


	//----- nvinfo : EIATTR_FRAME_SIZE
	.align		4
.L_72:
        /*00b4*/ 	.byte	0x04, 0x11
        /*00b6*/ 	.short	(.L_74 - .L_73)
	.align		4
.L_73:
        /*00b8*/ 	.word	index@(_ZN3cub18CUB_300001_SM_10006detail6reduce28DeviceReduceSingleTileKernelINS2_10policy_hubIfjN4cuda3std3__44plusIfEEE10Policy1000EPfSC_iS9_ffNS7_10__identityEEEvT0_T1_T2_T3_T4_T6_)
        /*00bc*/ 	.word	0x00000000


	//----- nvinfo : EIATTR_REGCOUNT
	.align		4
.L_74:
        /*00c0*/ 	.byte	0x04, 0x2f
        /*00c2*/ 	.short	(.L_76 - .L_75)
	.align		4
.L_75:
        /*00c4*/ 	.word	index@(_ZN3cub18CUB_300001_SM_10006detail6reduce28DeviceReduceSingleTileKernelINS2_10policy_hubIfyN4cuda3std3__44plusIfEEE10Policy1000EN6thrust24THRUST_300001_SM_1000_NS18transform_iteratorINSD_12zip_functionINS7_10multipliesIfEEEENSD_12zip_iteratorINS7_5tupleIJNSD_6detail15normal_iteratorINSD_10device_ptrIdEEEESP_EEEEENSD_11use_defaultESS_EEPfyS9_ffNS7_10__identityEEEvT0_T1_T2_T3_T4_T6_)
        /*00c8*/ 	.word	0x0000004f


	//----- nvinfo : EIATTR_FRAME_SIZE
	.align		4
.L_76:
        /*00cc*/ 	.byte	0x04, 0x11
        /*00ce*/ 	.short	(.L_78 - .L_77)
	.align		4
.L_77:
        /*00d0*/ 	.word	index@(_ZN3cub18CUB_300001_SM_10006detail6reduce28DeviceReduceSingleTileKernelINS2_10policy_hubIfyN4cuda3std3__44plusIfEEE10Policy1000EN6thrust24THRUST_300001_SM_1000_NS18transform_iteratorINSD_12zip_functionINS7_10multipliesIfEEEENSD_12zip_iteratorINS7_5tupleIJNSD_6detail15normal_iteratorINSD_10device_ptrIdEEEESP_EEEEENSD_11use_defaultESS_EEPfyS9_ffNS7_10__identityEEEvT0_T1_T2_T3_T4_T6_)
        /*00d4*/ 	.word	0x00000000


	//----- nvinfo : EIATTR_REGCOUNT
	.align		4
.L_78:
        /*00d8*/ 	.byte	0x04, 0x2f
        /*00da*/ 	.short	(.L_80 - .L_79)
	.align		4
.L_79:
        /*00dc*/ 	.word	index@(_ZN3cub18CUB_300001_SM_10006detail6reduce18DeviceReduceKernelINS2_10policy_hubIfyN4cuda3std3__44plusIfEEE10Policy1000EN6thrust24THRUST_300001_SM_1000_NS18transform_iteratorINSD_12zip_functionINS7_10multipliesIfEEEENSD_12zip_iteratorINS7_5tupleIJNSD_6detail15normal_iteratorINSD_10device_ptrIdEEEESP_EEEEENSD_11use_defaultESS_EEyS9_fNS7_10__identityEEEvT0_PT3_T1_NS0_13GridEvenShareISY_EET2_T4_)
        /*00e0*/ 	.word	0x00000028


	//----- nvinfo : EIATTR_FRAME_SIZE
	.align		4
.L_80:
        /*00e4*/ 	.byte	0x04, 0x11
        /*00e6*/ 	.short	(.L_82 - .L_81)
	.align		4
.L_81:
        /*00e8*/ 	.word	index@(_ZN3cub18CUB_300001_SM_10006detail6reduce18DeviceReduceKernelINS2_10policy_hubIfyN4cuda3std3__44plusIfEEE10Policy1000EN6thrust24THRUST_300001_SM_1000_NS18transform_iteratorINSD_12zip_functionINS7_10multipliesIfEEEENSD_12zip_iteratorINS7_5tupleIJNSD_6detail15normal_iteratorINSD_10device_ptrIdEEEESP_EEEEENSD_11use_defaultESS_EEyS9_fNS7_10__identityEEEvT0_PT3_T1_NS0_13GridEvenShareISY_EET2_T4_)
        /*00ec*/ 	.word	0x00000000


	//----- nvinfo : EIATTR_REGCOUNT
	.align		4
.L_82:
        /*00f0*/ 	.byte	0x04, 0x2f
        /*00f2*/ 	.short	(.L_84 - .L_83)
	.align		4
.L_83:
        /*00f4*/ 	.word	index@(_ZN3cub18CUB_300001_SM_10006detail6reduce28DeviceReduceSingleTileKernelINS2_10policy_hubIfyN4cuda3std3__44plusIfEEE10Policy1000EPfSC_iS9_ffNS7_10__identityEEEvT0_T1_T2_T3_T4_T6_)
        /*00f8*/ 	.word	0x0000001e


	//----- nvinfo : EIATTR_FRAME_SIZE
	.align		4
.L_84:
        /*00fc*/ 	.byte	0x04, 0x11
        /*00fe*/ 	.short	(.L_86 - .L_85)
	.align		4
.L_85:
        /*0100*/ 	.word	index@(_ZN3cub18CUB_300001_SM_10006detail6reduce28DeviceReduceSingleTileKernelINS2_10policy_hubIfyN4cuda3std3__44plusIfEEE10Policy1000EPfSC_iS9_ffNS7_10__identityEEEvT0_T1_T2_T3_T4_T6_)
        /*0104*/ 	.word	0x00000000


	//----- nvinfo : EIATTR_MIN_STACK_SIZE
	.align		4
.L_86:
        /*0108*/ 	.byte	0x04, 0x12
        /*010a*/ 	.short	(.L_88 - .L_87)
	.align		4
.L_87:
        /*010c*/ 	.word	index@(_ZN3cub18CUB_300001_SM_10006detail6reduce28DeviceReduceSingleTileKernelINS2_10policy_hubIfyN4cuda3std3__44plusIfEEE10Policy1000EPfSC_iS9_ffNS7_10__identityEEEvT0_T1_T2_T3_T4_T6_)
        /*0110*/ 	.word	0x00000000


	//----- nvinfo : EIATTR_MIN_STACK_SIZE
	.align		4
.L_88:
        /*0114*/ 	.byte	0x04, 0x12
        /*0116*/ 	.short	(.L_90 - .L_89)
	.align		4
.L_89:
        /*0118*/ 	.word	index@(_ZN3cub18CUB_300001_SM_10006detail6reduce18DeviceReduceKernelINS2_10policy_hubIfyN4cuda3std3__44plusIfEEE10Policy1000EN6thrust24THRUST_300001_SM_1000_NS18transform_iteratorINSD_12zip_functionINS7_10multipliesIfEEEENSD_12zip_iteratorINS7_5tupleIJNSD_6detail15normal_iteratorINSD_10device_ptrIdEEEESP_EEEEENSD_11use_defaultESS_EEyS9_fNS7_10__identityEEEvT0_PT3_T1_NS0_13GridEvenShareISY_EET2_T4_)
        /*011c*/ 	.word	0x00000000


	//----- nvinfo : EIATTR_MIN_STACK_SIZE
	.align		4
.L_90:
        /*0120*/ 	.byte	0x04, 0x12
        /*0122*/ 	.short	(.L_92 - .L_91)
	.align		4
.L_91:
        /*0124*/ 	.word	index@(_ZN3cub18CUB_300001_SM_10006detail6reduce28DeviceReduceSingleTileKernelINS2_10policy_hubIfyN4cuda3std3__44plusIfEEE10Policy1000EN6thrust24THRUST_300001_SM_1000_NS18transform_iteratorINSD_12zip_functionINS7_10multipliesIfEEEENSD_12zip_iteratorINS7_5tupleIJNSD_6detail15normal_iteratorINSD_10device_ptrIdEEEESP_EEEEENSD_11use_defaultESS_EEPfyS9_ffNS7_10__identityEEEvT0_T1_T2_T3_T4_T6_)
        /*0128*/ 	.word	0x00000000


	//----- nvinfo : EIATTR_MIN_STACK_SIZE
	.align		4
.L_92:
        /*012c*/ 	.byte	0x04, 0x12
        /*012e*/ 	.short	(.L_94 - .L_93)
	.align		4
.L_93:
        /*0130*/ 	.word	index@(_ZN3cub18CUB_300001_SM_10006detail6reduce28DeviceReduceSingleTileKernelINS2_10policy_hubIfjN4cuda3std3__44plusIfEEE10Policy1000EPfSC_iS9_ffNS7_10__identityEEEvT0_T1_T2_T3_T4_T6_)
        /*0134*/ 	.word	0x00000000


	//----- nvinfo : EIATTR_MIN_STACK_SIZE
	.align		4
.L_94:
        /*0138*/ 	.byte	0x04, 0x12
        /*013a*/ 	.short	(.L_96 - .L_95)
	.align		4
.L_95:
        /*013c*/ 	.word	index@(_ZN3cub18CUB_300001_SM_10006detail6reduce18DeviceReduceKernelINS2_10policy_hubIfjN4cuda3std3__44plusIfEEE10Policy1000EN6thrust24THRUST_300001_SM_1000_NS18transform_iteratorINSD_12zip_functionINS7_10multipliesIfEEEENSD_12zip_iteratorINS7_5tupleIJNSD_6detail15normal_iteratorINSD_10device_ptrIdEEEESP_EEEEENSD_11use_defaultESS_EEjS9_fNS7_10__identityEEEvT0_PT3_T1_NS0_13GridEvenShareISY_EET2_T4_)
        /*0140*/ 	.word	0x00000000


	//----- nvinfo : EIATTR_MIN_STACK_SIZE
	.align		4
.L_96:
        /*0144*/ 	.byte	0x04, 0x12
        /*0146*/ 	.short	(.L_98 - .L_97)
	.align		4
.L_97:
        /*0148*/ 	.word	index@(_ZN3cub18CUB_300001_SM_10006detail6reduce28DeviceReduceSingleTileKernelINS2_10policy_hubIfjN4cuda3std3__44plusIfEEE10Policy1000EN6thrust24THRUST_300001_SM_1000_NS18transform_iteratorINSD_12zip_functionINS7_10multipliesIfEEEENSD_12zip_iteratorINS7_5tupleIJNSD_6detail15normal_iteratorINSD_10device_ptrIdEEEESP_EEEEENSD_11use_defaultESS_EEPfjS9_ffNS7_10__identityEEEvT0_T1_T2_T3_T4_T6_)
        /*014c*/ 	.word	0x00000000


	//----- nvinfo : EIATTR_MIN_STACK_SIZE
	.align		4
.L_98:
        /*0150*/ 	.byte	0x04, 0x12
        /*0152*/ 	.short	(.L_100 - .L_99)
	.align		4
.L_99:
        /*0154*/ 	.word	index@(_ZN3cub18CUB_300001_SM_10006detail9transform16transform_kernelINS2_10policy_hubILb1EN4cuda3std3__45tupleIJN6thrust24THRUST_300001_SM_1000_NS17counting_iteratorIiNSA_11use_defaultESC_SC_EEEEEE10policy1000El2dpIdENSA_6detail15normal_iteratorINSA_10device_ptrIdEEEEJSD_EEEvT0_iT1_T2_DpNS2_10kernel_argIT3_EE)
        /*0158*/ 	.word	0x00000000


	//----- nvinfo : EIATTR_MIN_STACK_SIZE
	.align		4
.L_100:
        /*015c*/ 	.byte	0x04, 0x12
        /*015e*/ 	.short	(.L_102 - .L_101)
	.align		4
.L_101:
        /*0160*/ 	.word	index@(_ZN3cub18CUB_300001_SM_10006detail9transform16transform_kernelINS2_10policy_hubILb1EN4cuda3std3__45tupleIJN6thrust24THRUST_300001_SM_1000_NS17counting_iteratorIiNSA_11use_defaultESC_SC_EEEEEE10policy1000Ei2dpIdENSA_6detail15normal_iteratorINSA_10device_ptrIdEEEEJSD_EEEvT0_iT1_T2_DpNS2_10kernel_argIT3_EE)
        /*0164*/ 	.word	0x00000000


	//----- nvinfo : EIATTR_MIN_STACK_SIZE
	.align		4
.L_102:
        /*0168*/ 	.byte	0x04, 0x12
        /*016a*/ 	.short	(.L_104 - .L_103)
	.align		4
.L_103:
        /*016c*/ 	.word	index@(_ZN3cub18CUB_300001_SM_10006detail8for_each13static_kernelINS2_12policy_hub_t12policy_500_tEmN6thrust24THRUST_300001_SM_1000_NS8cuda_cub20__uninitialized_fill7functorINS7_10device_ptrIdEEdEEEEvT0_T1_)
        /*0170*/ 	.word	0x00000000


	//----- nvinfo : EIATTR_MIN_STACK_SIZE
	.align		4
.L_104:
        /*0174*/ 	.byte	0x04, 0x12
        /*0176*/ 	.short	(.L_106 - .L_105)
	.align		4
.L_105:
        /*0178*/ 	.word	index@(_ZN3cub18CUB_300001_SM_10006detail11EmptyKernelIvEEvv)
        /*017c*/ 	.word	0x00000000
.L_106:


//--------------------- .nv.compat                --------------------------
	.section	.nv.compat,"",@"SHT_CUDA_COMPAT_INFO"
	.align	4
        /*0000*/ 	.byte	0x02, 0x09, 0x00, 0x00, 0x02, 0x02, 0x01, 0x00, 0x02, 0x05, 0x05, 0x00, 0x03, 0x07, 0x01, 0x01
        /*0010*/ 	.byte	0x02, 0x03, 0x00, 0x00, 0x02, 0x06, 0x01, 0x00, 0x04, 0x0b, 0x08, 0x00, 0x01, 0x00, 0x00, 0x00
        /*0020*/ 	.byte	0x00, 0x00, 0x00, 0x00


//--------------------- .nv.info._ZN3cub18CUB_300001_SM_10006detail6reduce28DeviceReduceSingleTileKernelINS2_10policy_hubIfyN4cuda3std3__44plusIfEEE10Policy1000EPfSC_iS9_ffNS7_10__identityEEEvT0_T1_T2_T3_T4_T6_ --------------------------
	.section	.nv.info._ZN3cub18CUB_300001_SM_10006detail6reduce28DeviceReduceSingleTileKernelINS2_10policy_hubIfyN4cuda3std3__44plusIfEEE10Policy1000EPfSC_iS9_ffNS7_10__identityEEEvT0_T1_T2_T3_T4_T6_,"",@"SHT_CUDA_INFO"
	.sectionflags	@""
	.align	4


	//----- nvinfo : EIATTR_CUDA_API_VERSION
	.align		4
        /*0000*/ 	.byte	0x04, 0x37
        /*0002*/ 	.short	(.L_108 - .L_107)
.L_107:
        /*0004*/ 	.word	0x00000082


	//----- nvinfo : EIATTR_KPARAM_INFO
	.align		4
.L_108:
        /*0008*/ 	.byte	0x04, 0x17
        /*000a*/ 	.short	(.L_110 - .L_109)
.L_109:
        /*000c*/ 	.word	0x00000000
        /*0010*/ 	.short	0x0005
        /*0012*/ 	.short	0x001c
        /*0014*/ 	.byte	0x00, 0xf0, 0x05, 0x00


	//----- nvinfo : EIATTR_KPARAM_INFO
	.align		4
.L_110:
        /*0018*/ 	.byte	0x04, 0x17
        /*001a*/ 	.short	(.L_112 - .L_111)
.L_111:
        /*001c*/ 	.word	0x00000000
        /*0020*/ 	.short	0x0004
        /*0022*/ 	.short	0x0018
        /*0024*/ 	.byte	0x00, 0xf0, 0x11, 0x00


	//----- nvinfo : EIATTR_KPARAM_INFO
	.align		4
.L_112:
        /*0028*/ 	.byte	0x04, 0x17
        /*002a*/ 	.short	(.L_114 - .L_113)
.L_113:
        /*002c*/ 	.word	0x00000000
        /*0030*/ 	.short	0x0003
        /*0032*/ 	.short	0x0014
        /*0034*/ 	.byte	0x00, 0xf0, 0x05, 0x00


	//----- nvinfo : EIATTR_KPARAM_INFO
	.align		4
.L_114:
        /*0038*/ 	.byte	0x04, 0x17
        /*003a*/ 	.short	(.L_116 - .L_115)
.L_115:
        /*003c*/ 	.word	0x00000000
        /*0040*/ 	.short	0x0002
        /*0042*/ 	.short	0x0010
        /*0044*/ 	.byte	0x00, 0xf0, 0x11, 0x00


	//----- nvinfo : EIATTR_KPARAM_INFO
	.align		4
.L_116:
        /*0048*/ 	.byte	0x04, 0x17
        /*004a*/ 	.short	(.L_118 - .L_117)
.L_117:
        /*004c*/ 	.word	0x00000000
        /*0050*/ 	.short	0x0001
        /*0052*/ 	.short	0x0008
        /*0054*/ 	.byte	0x00, 0xf5, 0x21, 0x00


	//----- nvinfo : EIATTR_KPARAM_INFO
	.align		4
.L_118:
        /*0058*/ 	.byte	0x04, 0x17
        /*005a*/ 	.short	(.L_120 - .L_119)
.L_119:
        /*005c*/ 	.word	0x00000000
        /*0060*/ 	.short	0x0000
        /*0062*/ 	.short	0x0000
        /*0064*/ 	.byte	0x00, 0xf5, 0x21, 0x00


	//----- nvinfo : EIATTR_SPARSE_MMA_MASK
	.align		4
.L_120:
        /*0068*/ 	.byte	0x03, 0x50
        /*006a*/ 	.short	0x0000


	//----- nvinfo : EIATTR_MAXREG_COUNT
	.align		4
        /*006c*/ 	.byte	0x03, 0x1b
        /*006e*/ 	.short	0x00ff


	//----- nvinfo : EIATTR_NUM_BARRIERS
	.align		4
        /*0070*/ 	.byte	0x02, 0x4c
        /*0072*/ 	.byte	0x01
	.zero		1


	//----- nvinfo : EIATTR_MERCURY_ISA_VERSION
	.align		4
        /*0074*/ 	.byte	0x03, 0x5f
        /*0076*/ 	.short	0x0101


	//----- nvinfo : EIATTR_COOP_GROUP_MASK_REGIDS
	.align		4
        /*0078*/ 	.byte	0x04, 0x29
        /*007a*/ 	.short	(.L_122 - .L_121)


	//   ....[0]....
.L_121:
        /*007c*/ 	.word	0xffffffff


	//   ....[1]....
        /*0080*/ 	.word	0xffffffff


	//   ....[2]....
        /*0084*/ 	.word	0xffffffff


	//   ....[3]....
        /*0088*/ 	.word	0xffffffff


	//   ....[4]....
        /*008c*/ 	.word	0xffffffff


	//   ....[5]....
        /*0090*/ 	.word	0xffffffff


	//   ....[6]....
        /*0094*/ 	.word	0xffffffff


	//   ....[7]....
        /*0098*/ 	.word	0xffffffff


	//   ....[8]....
        /*009c*/ 	.word	0xffffffff


	//   ....[9]....
        /*00a0*/ 	.word	0xffffffff


	//   ....[10]....
        /*00a4*/ 	.word	0xffffffff


	//   ....[11]....
        /*00a8*/ 	.word	0xffffffff


	//   ....[12]....
        /*00ac*/ 	.word	0xffffffff


	//   ....[13]....
        /*00b0*/ 	.word	0xffffffff


	//   ....[14]....
        /*00b4*/ 	.word	0xffffffff


	//   ....[15]....
        /*00b8*/ 	.word	0xffffffff


	//   ....[16]....
        /*00bc*/ 	.word	0xffffffff


	//   ....[17]....
        /*00c0*/ 	.word	0xffffffff


	//   ....[18]....
        /*00c4*/ 	.word	0xffffffff


	//   ....[19]....
        /*00c8*/ 	.word	0xffffffff


	//   ....[20]....
        /*00cc*/ 	.word	0xffffffff


	//   ....[21]....
        /*00d0*/ 	.word	0xffffffff


	//   ....[22]....
        /*00d4*/ 	.word	0xffffffff


	//   ....[23]....
        /*00d8*/ 	.word	0xffffffff


	//   ....[24]....
        /*00dc*/ 	.word	0xffffffff


	//   ....[25]....
        /*00e0*/ 	.word	0xffffffff


	//   ....[26]....
        /*00e4*/ 	.word	0xffffffff


	//   ....[27]....
        /*00e8*/ 	.word	0xffffffff


	//   ....[28]....
        /*00ec*/ 	.word	0xffffffff


	//   ....[29]....
        /*00f0*/ 	.word	0xffffffff


	//----- nvinfo : EIATTR_COOP_GROUP_INSTR_OFFSETS
	.align		4
.L_122:
        /*00f4*/ 	.byte	0x04, 0x28
        /*00f6*/ 	.short	(.L_124 - .L_123)


	//   ....[0]....
.L_123:
        /*00f8*/ 	.word	0x00000980


	//   ....[1]....
        /*00fc*/ 	.word	0x000009e0


	//   ....[2]....
        /*0100*/ 	.word	0x00000a50


	//   ....[3]....
        /*0104*/ 	.word	0x00000aa0


	//   ....[4]....
        /*0108*/ 	.word	0x00000ad0


	//   ....[5]....
        /*010c*/ 	.word	0x00000c90


	//   ....[6]....
        /*0110*/ 	.word	0x00000d20


	//   ....[7]....
        /*0114*/ 	.word	0x00000d60


	//   ....[8]....
        /*0118*/ 	.word	0x00000db0


	//   ....[9]....
        /*011c*/ 	.word	0x00000df0


	//   ....[10]....
        /*0120*/ 	.word	0x00001c00


	//   ....[11]....
        /*0124*/ 	.word	0x00001c80


	//   ....[12]....
        /*0128*/ 	.word	0x00001cd0


	//   ....[13]....
        /*012c*/ 	.word	0x00001d10


	//   ....[14]....
        /*0130*/ 	.word	0x00001d40


	//   ....[15]....
        /*0134*/ 	.word	0x00002700


	//   ....[16]....
        /*0138*/ 	.word	0x00002760


	//   ....[17]....
        /*013c*/ 	.word	0x000027d0


	//   ....[18]....
        /*0140*/ 	.word	0x00002820


	//   ....[19]....
        /*0144*/ 	.word	0x00002850


	//   ....[20]....
        /*0148*/ 	.word	0x00002a10


	//   ....[21]....
        /*014c*/ 	.word	0x00002a90


	//   ....[22]....
        /*0150*/ 	.word	0x00002ad0


	//   ....[23]....
        /*0154*/ 	.word	0x00002b10


	//   ....[24]....
        /*0158*/ 	.word	0x00002b70


	//   ....[25]....
        /*015c*/ 	.word	0x00003b00


	//   ....[26]....
        /*0160*/ 	.word	0x00003b80


	//   ....[27]....
        /*0164*/ 	.word	0x00003bd0


	//   ....[28]....
        /*0168*/ 	.word	0x00003c10


	//   ....[29]....
        /*016c*/ 	.word	0x00003c40


	//----- nvinfo : EIATTR_VRC_CTA_INIT_COUNT
	.align		4
.L_124:
        /*0170*/ 	.byte	0x02, 0x4a
	.zero		1
	.zero		1


	//----- nvinfo : EIATTR_EXIT_INSTR_OFFSETS
	.align		4
        /*0174*/ 	.byte	0x04, 0x1c
        /*0176*/ 	.short	(.L_126 - .L_125)


	//   ....[0]....
.L_125:
        /*0178*/ 	.word	0x00000080


	//   ....[1]....
        /*017c*/ 	.word	0x000000c0


	//   ....[2]....
        /*0180*/ 	.word	0x00003d90


	//   ....[3]....
        /*0184*/ 	.word	0x00003de0


	//----- nvinfo : EIATTR_MAX_THREADS
	.align		4
.L_126:
        /*0188*/ 	.byte	0x04, 0x05
        /*018a*/ 	.short	(.L_128 - .L_127)
.L_127:
        /*018c*/ 	.word	0x00000100
        /*0190*/ 	.word	0x00000001
        /*0194*/ 	.word	0x00000001


	//----- nvinfo : EIATTR_CRS_STACK_SIZE
	.align		4
.L_128:
        /*0198*/ 	.byte	0x04, 0x1e
        /*019a*/ 	.short	(.L_130 - .L_129)
.L_129:
        /*019c*/ 	.word	0x00000000


	//----- nvinfo : EIATTR_CBANK_PARAM_SIZE
	.align		4
.L_130:
        /*01a0*/ 	.byte	0x03, 0x19
        /*01a2*/ 	.short	0x001d


	//----- nvinfo : EIATTR_PARAM_CBANK
	.align		4
        /*01a4*/ 	.byte	0x04, 0x0a
        /*01a6*/ 	.short	(.L_132 - .L_131)
	.align		4
.L_131:
        /*01a8*/ 	.word	index@(.nv.constant0._ZN3cub18CUB_300001_SM_10006detail6reduce28DeviceReduceSingleTileKernelINS2_10policy_hubIfyN4cuda3std3__44plusIfEEE10Policy1000EPfSC_iS9_ffNS7_10__identityEEEvT0_T1_T2_T3_T4_T6_)
        /*01ac*/ 	.short	0x0380
        /*01ae*/ 	.short	0x001d


	//----- nvinfo : EIATTR_SW_WAR
	.align		4
.L_132:
        /*01b0*/ 	.byte	0x04, 0x36
        /*01b2*/ 	.short	(.L_134 - .L_133)
.L_133:
        /*01b4*/ 	.word	0x00000008
.L_134:


//--------------------- .nv.info._ZN3cub18CUB_300001_SM_10006detail6reduce18DeviceReduceKernelINS2_10policy_hubIfyN4cuda3std3__44plusIfEEE10Policy1000EN6thrust24THRUST_300001_SM_1000_NS18transform_iteratorINSD_12zip_functionINS7_10multipliesIfEEEENSD_12zip_iteratorINS7_5tupleIJNSD_6detail15normal_iteratorINSD_10device_ptrIdEEEESP_EEEEENSD_11use_defaultESS_EEyS9_fNS7_10__identityEEEvT0_PT3_T1_NS0_13GridEvenShareISY_EET2_T4_ --------------------------
	.section	.nv.info._ZN3cub18CUB_300001_SM_10006detail6reduce18DeviceReduceKernelINS2_10policy_hubIfyN4cuda3std3__44plusIfEEE10Policy1000EN6thrust24THRUST_300001_SM_1000_NS18transform_iteratorINSD_12zip_functionINS7_10multipliesIfEEEENSD_12zip_iteratorINS7_5tupleIJNSD_6detail15normal_iteratorINSD_10device_ptrIdEEEESP_EEEEENSD_11use_defaultESS_EEyS9_fNS7_10__identityEEEvT0_PT3_T1_NS0_13GridEvenShareISY_EET2_T4_,"",@"SHT_CUDA_INFO"
	.sectionflags	@""
	.align	4


	//----- nvinfo : EIATTR_CUDA_API_VERSION
	.align		4
        /*0000*/ 	.byte	0x04, 0x37
        /*0002*/ 	.short	(.L_136 - .L_135)
.L_135:
        /*0004*/ 	.word	0x00000082


	//----- nvinfo : EIATTR_KPARAM_INFO
	.align		4
.L_136:
        /*0008*/ 	.byte	0x04, 0x17
        /*000a*/ 	.short	(.L_138 - .L_137)
.L_137:
        /*000c*/ 	.word	0x00000000
        /*0010*/ 	.short	0x0005
        /*0012*/ 	.short	0x0071
        /*0014*/ 	.byte	0x00, 0xf0, 0x05, 0x00


	//----- nvinfo : EIATTR_KPARAM_INFO
	.align		4
.L_138:
        /*0018*/ 	.byte	0x04, 0x17
        /*001a*/ 	.short	(.L_140 - .L_139)
.L_139:
        /*001c*/ 	.word	0x00000000
        /*0020*/ 	.short	0x0004
        /*0022*/ 	.short	0x0070
        /*0024*/ 	.byte	0x00, 0xf0, 0x05, 0x00


	//----- nvinfo : EIATTR_KPARAM_INFO
	.align		4
.L_140:
        /*0028*/ 	.byte	0x04, 0x17
        /*002a*/ 	.short	(.L_142 - .L_141)
.L_141:
        /*002c*/ 	.word	0x00000000
        /*0030*/ 	.short	0x0003
        /*0032*/ 	.short	0x0028
        /*0034*/ 	.byte	0x00, 0xf0, 0x21, 0x01


	//----- nvinfo : EIATTR_KPARAM_INFO
	.align		4
.L_142:
        /*0038*/ 	.byte	0x04, 0x17
        /*003a*/ 	.short	(.L_144 - .L_143)
.L_143:
        /*003c*/ 	.word	0x00000000
        /*0040*/ 	.short	0x0002
        /*0042*/ 	.short	0x0020
        /*0044*/ 	.byte	0x00, 0xf0, 0x21, 0x00


	//----- nvinfo : EIATTR_KPARAM_INFO
	.align		4
.L_144:
        /*0048*/ 	.byte	0x04, 0x17
        /*004a*/ 	.short	(.L_146 - .L_145)
.L_145:
        /*004c*/ 	.word	0x00000000
        /*0050*/ 	.short	0x0001
        /*0052*/ 	.short	0x0018
        /*0054*/ 	.byte	0x00, 0xf5, 0x21, 0x00


	//----- nvinfo : EIATTR_KPARAM_INFO
	.align		4
.L_146:
        /*0058*/ 	.byte	0x04, 0x17
        /*005a*/ 	.short	(.L_148 - .L_147)
.L_147:
        /*005c*/ 	.word	0x00000000
        /*0060*/ 	.short	0x0000
        /*0062*/ 	.short	0x0000
        /*0064*/ 	.byte	0x00, 0xf0, 0x61, 0x00


	//----- nvinfo : EIATTR_SPARSE_MMA_MASK
	.align		4
.L_148:
        /*0068*/ 	.byte	0x03, 0x50
        /*006a*/ 	.short	0x0000


	//----- nvinfo : EIATTR_MAXREG_COUNT
	.align		4
        /*006c*/ 	.byte	0x03, 0x1b
        /*006e*/ 	.short	0x00ff


	//----- nvinfo : EIATTR_NUM_BARRIERS
	.align		4
        /*0070*/ 	.byte	0x02, 0x4c
        /*0072*/ 	.byte	0x01
	.zero		1


	//----- nvinfo : EIATTR_MERCURY_ISA_VERSION
	.align		4
        /*0074*/ 	.byte	0x03, 0x5f
        /*0076*/ 	.short	0x0101


	//----- nvinfo : EIATTR_COOP_GROUP_MASK_REGIDS
	.align		4
        /*0078*/ 	.byte	0x04, 0x29
        /*007a*/ 	.short	(.L_150 - .L_149)


	//   ....[0]....
.L_149:
        /*007c*/ 	.word	0xffffffff


	//   ....[1]....
        /*0080*/ 	.word	0xffffffff


	//   ....[2]....
        /*0084*/ 	.word	0xffffffff


	//   ....[3]....
        /*0088*/ 	.word	0xffffffff


	//   ....[4]....
        /*008c*/ 	.word	0xffffffff


	//   ....[5]....
        /*0090*/ 	.word	0xffffffff


	//   ....[6]....
        /*0094*/ 	.word	0xffffffff


	//   ....[7]....
        /*0098*/ 	.word	0xffffffff


	//   ....[8]....
        /*009c*/ 	.word	0xffffffff


	//   ....[9]....
        /*00a0*/ 	.word	0xffffffff


	//   ....[10]....
        /*00a4*/ 	.word	0xffffffff


	//   ....[11]....
        /*00a8*/ 	.word	0xffffffff


	//   ....[12]....
        /*00ac*/ 	.word	0xffffffff


	//   ....[13]....
        /*00b0*/ 	.word	0xffffffff


	//   ....[14]....
        /*00b4*/ 	.word	0xffffffff


	//----- nvinfo : EIATTR_COOP_GROUP_INSTR_OFFSETS
	.align		4
.L_150:
        /*00b8*/ 	.byte	0x04, 0x28
        /*00ba*/ 	.short	(.L_152 - .L_151)


	//   ....[0]....
.L_151:
        /*00bc*/ 	.word	0x00000bc0


	//   ....[1]....
        /*00c0*/ 	.word	0x00000c20


	//   ....[2]....
        /*00c4*/ 	.word	0x00000c90


	//   ....[3]....
        /*00c8*/ 	.word	0x00000ce0


	//   ....[4]....
        /*00cc*/ 	.word	0x00000d10


	//   ....[5]....
        /*00d0*/ 	.word	0x00000ed0


	//   ....[6]....
        /*00d4*/ 	.word	0x00000f60


	//   ....[7]....
        /*00d8*/ 	.word	0x00000fb0


	//   ....[8]....
        /*00dc*/ 	.word	0x00000ff0


	//   ....[9]....
        /*00e0*/ 	.word	0x00001030


	//   ....[10]....
        /*00e4*/ 	.word	0x00002bb0


	//   ....[11]....
        /*00e8*/ 	.word	0x00002c30


	//   ....[12]....
        /*00ec*/ 	.word	0x00002c80


	//   ....[13]....
        /*00f0*/ 	.word	0x00002cc0


	//   ....[14]....
        /*00f4*/ 	.word	0x00002cf0


	//----- nvinfo : EIATTR_VRC_CTA_INIT_COUNT
	.align		4
.L_152:
        /*00f8*/ 	.byte	0x02, 0x4a
	.zero		1
	.zero		1


	//----- nvinfo : EIATTR_EXIT_INSTR_OFFSETS
	.align		4
        /*00fc*/ 	.byte	0x04, 0x1c
        /*00fe*/ 	.short	(.L_154 - .L_153)


	//   ....[0]....
.L_153:
        /*0100*/ 	.word	0x00002e40


	//   ....[1]....
        /*0104*/ 	.word	0x00002ea0


	//----- nvinfo : EIATTR_MAX_THREADS
	.align		4
.L_154:
        /*0108*/ 	.byte	0x04, 0x05
        /*010a*/ 	.short	(.L_156 - .L_155)
.L_155:
        /*010c*/ 	.word	0x00000100
        /*0110*/ 	.word	0x00000001
        /*0114*/ 	.word	0x00000001


	//----- nvinfo : EIATTR_CRS_STACK_SIZE
	.align		4
.L_156:
        /*0118*/ 	.byte	0x04, 0x1e
        /*011a*/ 	.short	(.L_158 - .L_157)
.L_157:
        /*011c*/ 	.word	0x00000000


	//----- nvinfo : EIATTR_CBANK_PARAM_SIZE
	.align		4
.L_158:
        /*0120*/ 	.byte	0x03, 0x19
        /*0122*/ 	.short	0x0072


	//----- nvinfo : EIATTR_PARAM_CBANK
	.align		4
        /*0124*/ 	.byte	0x04, 0x0a
        /*0126*/ 	.short	(.L_160 - .L_159)
	.align		4
.L_159:
        /*0128*/ 	.word	index@(.nv.constant0._ZN3cub18CUB_300001_SM_10006detail6reduce18DeviceReduceKernelINS2_10policy_hubIfyN4cuda3std3__44plusIfEEE10Policy1000EN6thrust24THRUST_300001_SM_1000_NS18transform_iteratorINSD_12zip_functionINS7_10multipliesIfEEEENSD_12zip_iteratorINS7_5tupleIJNSD_6detail15normal_iteratorINSD_10device_ptrIdEEEESP_EEEEENSD_11use_defaultESS_EEyS9_fNS7_10__identityEEEvT0_PT3_T1_NS0_13GridEvenShareISY_EET2_T4_)
        /*012c*/ 	.short	0x0380
        /*012e*/ 	.short	0x0072


	//----- nvinfo : EIATTR_SW_WAR
	.align		4
.L_160:
        /*0130*/ 	.byte	0x04, 0x36
        /*0132*/ 	.short	(.L_162 - .L_161)
.L_161:
        /*0134*/ 	.word	0x00000008
.L_162:


//--------------------- .nv.info._ZN3cub18CUB_300001_SM_10006detail6reduce28DeviceReduceSingleTileKernelINS2_10policy_hubIfyN4cuda3std3__44plusIfEEE10Policy1000EN6thrust24THRUST_300001_SM_1000_NS18transform_iteratorINSD_12zip_functionINS7_10multipliesIfEEEENSD_12zip_iteratorINS7_5tupleIJNSD_6detail15normal_iteratorINSD_10device_ptrIdEEEESP_EEEEENSD_11use_defaultESS_EEPfyS9_ffNS7_10__identityEEEvT0_T1_T2_T3_T4_T6_ --------------------------
	.section	.nv.info._ZN3cub18CUB_300001_SM_10006detail6reduce28DeviceReduceSingleTileKernelINS2_10policy_hubIfyN4cuda3std3__44plusIfEEE10Policy1000EN6thrust24THRUST_300001_SM_1000_NS18transform_iteratorINSD_12zip_functionINS7_10multipliesIfEEEENSD_12zip_iteratorINS7_5tupleIJNSD_6detail15normal_iteratorINSD_10device_ptrIdEEEESP_EEEEENSD_11use_defaultESS_EEPfyS9_ffNS7_10__identityEEEvT0_T1_T2_T3_T4_T6_,"",@"SHT_CUDA_INFO"
	.sectionflags	@""
	.align	4


	//----- nvinfo : EIATTR_CUDA_API_VERSION
	.align		4
        /*0000*/ 	.byte	0x04, 0x37
        /*0002*/ 	.short	(.L_164 - .L_163)
.L_163:
        /*0004*/ 	.word	0x00000082


	//----- nvinfo : EIATTR_KPARAM_INFO
	.align		4
.L_164:
        /*0008*/ 	.byte	0x04, 0x17
        /*000a*/ 	.short	(.L_166 - .L_165)
.L_165:
        /*000c*/ 	.word	0x00000000
        /*0010*/ 	.short	0x0005
        /*0012*/ 	.short	0x0030
        /*0014*/ 	.byte	0x00, 0xf0, 0x05, 0x00


	//----- nvinfo : EIATTR_KPARAM_INFO
	.align		4
.L_166:
        /*0018*/ 	.byte	0x04, 0x17
        /*001a*/ 	.short	(.L_168 - .L_167)
.L_167:
        /*001c*/ 	.word	0x00000000
        /*0020*/ 	.short	0x0004
        /*0022*/ 	.short	0x002c
        /*0024*/ 	.byte	0x00, 0xf0, 0x11, 0x00


	//----- nvinfo : EIATTR_KPARAM_INFO
	.align		4
.L_168:
        /*0028*/ 	.byte	0x04, 0x17
        /*002a*/ 	.short	(.L_170 - .L_169)
.L_169:
        /*002c*/ 	.word	0x00000000
        /*0030*/ 	.short	0x0003
        /*0032*/ 	.short	0x0028
        /*0034*/ 	.byte	0x00, 0xf0, 0x05, 0x00


	//----- nvinfo : EIATTR_KPARAM_INFO
	.align		4
.L_170:
        /*0038*/ 	.byte	0x04, 0x17
        /*003a*/ 	.short	(.L_172 - .L_171)
.L_171:
        /*003c*/ 	.word	0x00000000
        /*0040*/ 	.short	0x0002
        /*0042*/ 	.short	0x0020
        /*0044*/ 	.byte	0x00, 0xf0, 0x21, 0x00


	//----- nvinfo : EIATTR_KPARAM_INFO
	.align		4
.L_172:
        /*0048*/ 	.byte	0x04, 0x17
        /*004a*/ 	.short	(.L_174 - .L_173)
.L_173:
        /*004c*/ 	.word	0x00000000
        /*0050*/ 	.short	0x0001
        /*0052*/ 	.short	0x0018
        /*0054*/ 	.byte	0x00, 0xf5, 0x21, 0x00


	//----- nvinfo : EIATTR_KPARAM_INFO
	.align		4
.L_174:
        /*0058*/ 	.byte	0x04, 0x17
        /*005a*/ 	.short	(.L_176 - .L_175)
.L_175:
        /*005c*/ 	.word	0x00000000
        /*0060*/ 	.short	0x0000
        /*0062*/ 	.short	0x0000
        /*0064*/ 	.byte	0x00, 0xf0, 0x61, 0x00


	//----- nvinfo : EIATTR_SPARSE_MMA_MASK
	.align		4
.L_176:
        /*0068*/ 	.byte	0x03, 0x50
        /*006a*/ 	.short	0x0000


	//----- nvinfo : EIATTR_MAXREG_COUNT
	.align		4
        /*006c*/ 	.byte	0x03, 0x1b
        /*006e*/ 	.short	0x00ff


	//----- nvinfo : EIATTR_NUM_BARRIERS
	.align		4
        /*0070*/ 	.byte	0x02, 0x4c
        /*0072*/ 	.byte	0x01
	.zero		1


	//----- nvinfo : EIATTR_MERCURY_ISA_VERSION
	.align		4
        /*0074*/ 	.byte	0x03, 0x5f
        /*0076*/ 	.short	0x0101


	//----- nvinfo : EIATTR_COOP_GROUP_MASK_REGIDS
	.align		4
        /*0078*/ 	.byte	0x04, 0x29
        /*007a*/ 	.short	(.L_178 - .L_177)


	//   ....[0]....
.L_177:
        /*007c*/ 	.word	0xffffffff


	//   ....[1]....
        /*0080*/ 	.word	0xffffffff


	//   ....[2]....
        /*0084*/ 	.word	0xffffffff


	//   ....[3]....
        /*0088*/ 	.word	0xffffffff


	//   ....[4]....
        /*008c*/ 	.word	0xffffffff


	//   ....[5]....
        /*0090*/ 	.word	0xffffffff


	//   ....[6]....
        /*0094*/ 	.word	0xffffffff


	//   ....[7]....
        /*0098*/ 	.word	0xffffffff


	//   ....[8]....
        /*009c*/ 	.word	0xffffffff


	//   ....[9]....
        /*00a0*/ 	.word	0xffffffff


	//   ....[10]....
        /*00a4*/ 	.word	0xffffffff


	//   ....[11]....
        /*00a8*/ 	.word	0xffffffff


	//   ....[12]....
        /*00ac*/ 	.word	0xffffffff


	//   ....[13]....
        /*00b0*/ 	.word	0xffffffff


	//   ....[14]....
        /*00b4*/ 	.word	0xffffffff


	//----- nvinfo : EIATTR_COOP_GROUP_INSTR_OFFSETS
	.align		4
.L_178:
        /*00b8*/ 	.byte	0x04, 0x28
        /*00ba*/ 	.short	(.L_180 - .L_179)


	//   ....[0]....
.L_179:
        /*00bc*/ 	.word	0x00000fb0


	//   ....[1]....
        /*00c0*/ 	.word	0x00001010


	//   ....[2]....
        /*00c4*/ 	.word	0x00001080


	//   ....[3]....
        /*00c8*/ 	.word	0x000010d0


	//   ....[4]....
        /*00cc*/ 	.word	0x00001100


	//   ....[5]....
        /*00d0*/ 	.word	0x000012c0


	//   ....[6]....
        /*00d4*/ 	.word	0x00001350


	//   ....[7]....
        /*00d8*/ 	.word	0x00001390


	//   ....[8]....
        /*00dc*/ 	.word	0x000013e0


	//   ....[9]....
        /*00e0*/ 	.word	0x00001420


	//   ....[10]....
        /*00e4*/ 	.word	0x00002d30


	//   ....[11]....
        /*00e8*/ 	.word	0x00002db0


	//   ....[12]....
        /*00ec*/ 	.word	0x00002e00


	//   ....[13]....
        /*00f0*/ 	.word	0x00002e40


	//   ....[14]....
        /*00f4*/ 	.word	0x00002e70


	//----- nvinfo : EIATTR_VRC_CTA_INIT_COUNT
	.align		4
.L_180:
        /*00f8*/ 	.byte	0x02, 0x4a
	.zero		1
	.zero		1


	//----- nvinfo : EIATTR_EXIT_INSTR_OFFSETS
	.align		4
        /*00fc*/ 	.byte	0x04, 0x1c
        /*00fe*/ 	.short	(.L_182 - .L_181)


	//   ....[0]....
.L_181:
        /*0100*/ 	.word	0x000000a0


	//   ....[1]....
        /*0104*/ 	.word	0x000000e0


	//   ....[2]....
        /*0108*/ 	.word	0x00002fb0


	//   ....[3]....
        /*010c*/ 	.word	0x00003000


	//----- nvinfo : EIATTR_MAX_THREADS
	.align		4
.L_182:
        /*0110*/ 	.byte	0x04, 0x05
        /*0112*/ 	.short	(.L_184 - .L_183)
.L_183:
        /*0114*/ 	.word	0x00000100
        /*0118*/ 	.word	0x00000001
        /*011c*/ 	.word	0x00000001


	//----- nvinfo : EIATTR_CRS_STACK_SIZE
	.align		4
.L_184:
        /*0120*/ 	.byte	0x04, 0x1e
        /*0122*/ 	.short	(.L_186 - .L_185)
.L_185:
        /*0124*/ 	.word	0x00000000


	//----- nvinfo : EIATTR_CBANK_PARAM_SIZE
	.align		4
.L_186:
        /*0128*/ 	.byte	0x03, 0x19
        /*012a*/ 	.short	0x0031


	//----- nvinfo : EIATTR_PARAM_CBANK
	.align		4
        /*012c*/ 	.byte	0x04, 0x0a
        /*012e*/ 	.short	(.L_188 - .L_187)
	.align		4
.L_187:
        /*0130*/ 	.word	index@(.nv.constant0._ZN3cub18CUB_300001_SM_10006detail6reduce28DeviceReduceSingleTileKernelINS2_10policy_hubIfyN4cuda3std3__44plusIfEEE10Policy1000EN6thrust24THRUST_300001_SM_1000_NS18transform_iteratorINSD_12zip_functionINS7_10multipliesIfEEEENSD_12zip_iteratorINS7_5tupleIJNSD_6detail15normal_iteratorINSD_10device_ptrIdEEEESP_EEEEENSD_11use_defaultESS_EEPfyS9_ffNS7_10__identityEEEvT0_T1_T2_T3_T4_T6_)
        /*0134*/ 	.short	0x0380
        /*0136*/ 	.short	0x0031


	//----- nvinfo : EIATTR_SW_WAR
	.align		4
.L_188:
        /*0138*/ 	.byte	0x04, 0x36
        /*013a*/ 	.short	(.L_190 - .L_189)
.L_189:
        /*013c*/ 	.word	0x00000008
.L_190:


//--------------------- .nv.info._ZN3cub18CUB_300001_SM_10006detail6reduce28DeviceReduceSingleTileKernelINS2_10policy_hubIfjN4cuda3std3__44plusIfEEE10Policy1000EPfSC_iS9_ffNS7_10__identityEEEvT0_T1_T2_T3_T4_T6_ --------------------------
	.section	.nv.info._ZN3cub18CUB_300001_SM_10006detail6reduce28DeviceReduceSingleTileKernelINS2_10policy_hubIfjN4cuda3std3__44plusIfEEE10Policy1000EPfSC_iS9_ffNS7_10__identityEEEvT0_T1_T2_T3_T4_T6_,"",@"SHT_CUDA_INFO"
	.sectionflags	@""
	.align	4


	//----- nvinfo : EIATTR_CUDA_API_VERSION
	.align		4
        /*0000*/ 	.byte	0x04, 0x37
        /*0002*/ 	.short	(.L_192 - .L_191)
.L_191:
        /*0004*/ 	.word	0x00000082


	//----- nvinfo : EIATTR_KPARAM_INFO
	.align		4
.L_192:
        /*0008*/ 	.byte	0x04, 0x17
        /*000a*/ 	.short	(.L_194 - .L_193)
.L_193:
        /*000c*/ 	.word	0x00000000
        /*0010*/ 	.short	0x0005
        /*0012*/ 	.short	0x001c
        /*0014*/ 	.byte	0x00, 0xf0, 0x05, 0x00


	//----- nvinfo : EIATTR_KPARAM_INFO
	.align		4
.L_194:
        /*0018*/ 	.byte	0x04, 0x17
        /*001a*/ 	.short	(.L_196 - .L_195)
.L_195:
        /*001c*/ 	.word	0x00000000
        /*0020*/ 	.short	0x0004
        /*0022*/ 	.short	0x0018
        /*0024*/ 	.byte	0x00, 0xf0, 0x11, 0x00


	//----- nvinfo : EIATTR_KPARAM_INFO
	.align		4
.L_196:
        /*0028*/ 	.byte	0x04, 0x17
        /*002a*/ 	.short	(.L_198 - .L_197)
.L_197:
        /*002c*/ 	.word	0x00000000
        /*0030*/ 	.short	0x0003
        /*0032*/ 	.short	0x0014
        /*0034*/ 	.byte	0x00, 0xf0, 0x05, 0x00


	//----- nvinfo : EIATTR_KPARAM_INFO
	.align		4
.L_198:
        /*0038*/ 	.byte	0x04, 0x17
        /*003a*/ 	.short	(.L_200 - .L_199)
.L_199:
        /*003c*/ 	.word	0x00000000
        /*0040*/ 	.short	0x0002
        /*0042*/ 	.short	0x0010
        /*0044*/ 	.byte	0x00, 0xf0, 0x11, 0x00


	//----- nvinfo : EIATTR_KPARAM_INFO
	.align		4
.L_200:
        /*0048*/ 	.byte	0x04, 0x17
        /*004a*/ 	.short	(.L_202 - .L_201)
.L_201:
        /*004c*/ 	.word	0x00000000
        /*0050*/ 	.short	0x0001
        /*0052*/ 	.short	0x0008
        /*0054*/ 	.byte	0x00, 0xf5, 0x21, 0x00


	//----- nvinfo : EIATTR_KPARAM_INFO
	.align		4
.L_202:
        /*0058*/ 	.byte	0x04, 0x17
        /*005a*/ 	.short	(.L_204 - .L_203)
.L_203:
        /*005c*/ 	.word	0x00000000
        /*0060*/ 	.short	0x0000
        /*0062*/ 	.short	0x0000
        /*0064*/ 	.byte	0x00, 0xf5, 0x21, 0x00


	//----- nvinfo : EIATTR_SPARSE_MMA_MASK
	.align		4
.L_204:
        /*0068*/ 	.byte	0x03, 0x50
        /*006a*/ 	.short	0x0000


	//----- nvinfo : EIATTR_MAXREG_COUNT
	.align		4
        /*006c*/ 	.byte	0x03, 0x1b
        /*006e*/ 	.short	0x0080


	//----- nvinfo : EIATTR_NUM_BARRIERS
	.align		4
        /*0070*/ 	.byte	0x02, 0x4c
        /*0072*/ 	.byte	0x01
	.zero		1


	//----- nvinfo : EIATTR_MERCURY_ISA_VERSION
	.align		4
        /*0074*/ 	.byte	0x03, 0x5f
        /*0076*/ 	.short	0x0101


	//----- nvinfo : EIATTR_UNUSED_LOAD_BYTE_OFFSET
	.align		4
        /*0078*/ 	.byte	0x04, 0x44
        /*007a*/ 	.short	(.L_206 - .L_205)


	//   ....[0]....
.L_205:
        /*007c*/ 	.word	0x00000b70
        /*0080*/ 	.word	0x0000fff0


	//   ....[1]....
        /*0084*/ 	.word	0x00000f80
        /*0088*/ 	.word	0x0000fff0


	//   ....[2]....
        /*008c*/ 	.word	0x00002010
        /*0090*/ 	.word	0x0000fff0


	//   ....[3]....
        /*0094*/ 	.word	0x00002bb0
        /*0098*/ 	.word	0x0000fff0


	//   ....[4]....
        /*009c*/ 	.word	0x00002fc0
        /*00a0*/ 	.word	0x0000fff0


	//   ....[5]....
        /*00a4*/ 	.word	0x00004140
        /*00a8*/ 	.word	0x0000fff0


	//----- nvinfo : EIATTR_COOP_GROUP_MASK_REGIDS
	.align		4
.L_206:
        /*00ac*/ 	.byte	0x04, 0x29
        /*00ae*/ 	.short	(.L_208 - .L_207)


	//   ....[0]....
.L_207:
        /*00b0*/ 	.word	0xffffffff


	//   ....[1]....
        /*00b4*/ 	.word	0xffffffff


	//   ....[2]....
        /*00b8*/ 	.word	0xffffffff


	//   ....[3]....
        /*00bc*/ 	.word	0xffffffff


	//   ....[4]....
        /*00c0*/ 	.word	0xffffffff


	//   ....[5]....
        /*00c4*/ 	.word	0xffffffff


	//   ....[6]....
        /*00c8*/ 	.word	0xffffffff


	//   ....[7]....
        /*00cc*/ 	.word	0xffffffff


	//   ....[8]....
        /*00d0*/ 	.word	0xffffffff


	//   ....[9]....
        /*00d4*/ 	.word	0xffffffff


	//   ....[10]....
        /*00d8*/ 	.word	0xffffffff


	//   ....[11]....
        /*00dc*/ 	.word	0xffffffff


	//   ....[12]....
        /*00e0*/ 	.word	0xffffffff


	//   ....[13]....
        /*00e4*/ 	.word	0xffffffff


	//   ....[14]....
        /*00e8*/ 	.word	0xffffffff


	//   ....[15]....
        /*00ec*/ 	.word	0xffffffff


	//   ....[16]....
        /*00f0*/ 	.word	0xffffffff


	//   ....[17]....
        /*00f4*/ 	.word	0xffffffff


	//   ....[18]....
        /*00f8*/ 	.word	0xffffffff


	//   ....[19]....
        /*00fc*/ 	.word	0xffffffff


	//   ....[20]....
        /*0100*/ 	.word	0xffffffff


	//   ....[21]....
        /*0104*/ 	.word	0xffffffff


	//   ....[22]....
        /*0108*/ 	.word	0xffffffff


	//   ....[23]....
        /*010c*/ 	.word	0xffffffff


	//   ....[24]....
        /*0110*/ 	.word	0xffffffff


	//   ....[25]....
        /*0114*/ 	.word	0xffffffff


	//   ....[26]....
        /*0118*/ 	.word	0xffffffff


	//   ....[27]....
        /*011c*/ 	.word	0xffffffff


	//   ....[28]....
        /*0120*/ 	.word	0xffffffff


	//   ....[29]....
        /*0124*/ 	.word	0xffffffff


	//----- nvinfo : EIATTR_COOP_GROUP_INSTR_OFFSETS
	.align		4
.L_208:
        /*0128*/ 	.byte	0x04, 0x28
        /*012a*/ 	.short	(.L_210 - .L_209)


	//   ....[0]....
.L_209:
        /*012c*/ 	.word	0x00000980


	//   ....[1]....
        /*0130*/ 	.word	0x000009e0


	//   ....[2]....
        /*0134*/ 	.word	0x00000a50


	//   ....[3]....
        /*0138*/ 	.word	0x00000aa0


	//   ....[4]....
        /*013c*/ 	.word	0x00000ad0


	//   ....[5]....
        /*0140*/ 	.word	0x00000d20


	//   ....[6]....
        /*0144*/ 	.word	0x00000db0


	//   ....[7]....
        /*0148*/ 	.word	0x00000df0


	//   ....[8]....
        /*014c*/ 	.word	0x00000e40


	//   ....[9]....
        /*0150*/ 	.word	0x00000e80


	//   ....[10]....
        /*0154*/ 	.word	0x00001e30


	//   ....[11]....
        /*0158*/ 	.word	0x00001eb0


	//   ....[12]....
        /*015c*/ 	.word	0x00001f00


	//   ....[13]....
        /*0160*/ 	.word	0x00001f40


	//   ....[14]....
        /*0164*/ 	.word	0x00001f70


	//   ....[15]....
        /*0168*/ 	.word	0x000029c0


	//   ....[16]....
        /*016c*/ 	.word	0x00002a20


	//   ....[17]....
        /*0170*/ 	.word	0x00002a90


	//   ....[18]....
        /*0174*/ 	.word	0x00002ae0


	//   ....[19]....
        /*0178*/ 	.word	0x00002b10


	//   ....[20]....
        /*017c*/ 	.word	0x00002d60


	//   ....[21]....
        /*0180*/ 	.word	0x00002de0


	//   ....[22]....
        /*0184*/ 	.word	0x00002e20


	//   ....[23]....
        /*0188*/ 	.word	0x00002e60


	//   ....[24]....
        /*018c*/ 	.word	0x00002ec0


	//   ....[25]....
        /*0190*/ 	.word	0x00003f60


	//   ....[26]....
        /*0194*/ 	.word	0x00003fe0


	//   ....[27]....
        /*0198*/ 	.word	0x00004030


	//   ....[28]....
        /*019c*/ 	.word	0x00004070


	//   ....[29]....
        /*01a0*/ 	.word	0x000040a0


	//----- nvinfo : EIATTR_VRC_CTA_INIT_COUNT
	.align		4
.L_210:
        /*01a4*/ 	.byte	0x02, 0x4a
	.zero		1
	.zero		1


	//----- nvinfo : EIATTR_EXIT_INSTR_OFFSETS
	.align		4
        /*01a8*/ 	.byte	0x04, 0x1c
        /*01aa*/ 	.short	(.L_212 - .L_211)


	//   ....[0]....
.L_211:
        /*01ac*/ 	.word	0x00000080


	//   ....[1]....
        /*01b0*/ 	.word	0x000000c0


	//   ....[2]....
        /*01b4*/ 	.word	0x00004280


	//   ....[3]....
        /*01b8*/ 	.word	0x000042d0


	//----- nvinfo : EIATTR_MAX_THREADS
	.align		4
.L_212:
        /*01bc*/ 	.byte	0x04, 0x05
        /*01be*/ 	.short	(.L_214 - .L_213)
.L_213:
        /*01c0*/ 	.word	0x00000200
        /*01c4*/ 	.word	0x00000001
        /*01c8*/ 	.word	0x00000001


	//----- nvinfo : EIATTR_CRS_STACK_SIZE
	.align		4
.L_214:
        /*01cc*/ 	.byte	0x04, 0x1e
        /*01ce*/ 	.short	(.L_216 - .L_215)
.L_215:
        /*01d0*/ 	.word	0x00000000


	//----- nvinfo : EIATTR_CBANK_PARAM_SIZE
	.align		4
.L_216:
        /*01d4*/ 	.byte	0x03, 0x19
        /*01d6*/ 	.short	0x001d


	//----- nvinfo : EIATTR_PARAM_CBANK
	.align		4
        /*01d8*/ 	.byte	0x04, 0x0a
        /*01da*/ 	.short	(.L_218 - .L_217)
	.align		4
.L_217:
        /*01dc*/ 	.word	index@(.nv.constant0._ZN3cub18CUB_300001_SM_10006detail6reduce28DeviceReduceSingleTileKernelINS2_10policy_hubIfjN4cuda3std3__44plusIfEEE10Policy1000EPfSC_iS9_ffNS7_10__identityEEEvT0_T1_T2_T3_T4_T6_)
        /*01e0*/ 	.short	0x0380
        /*01e2*/ 	.short	0x001d


	//----- nvinfo : EIATTR_SW_WAR
	.align		4
.L_218:
        /*01e4*/ 	.byte	0x04, 0x36
        /*01e6*/ 	.short	(.L_220 - .L_219)
.L_219:
        /*01e8*/ 	.word	0x00000008
.L_220:


//--------------------- .nv.info._ZN3cub18CUB_300001_SM_10006detail6reduce18DeviceReduceKernelINS2_10policy_hubIfjN4cuda3std3__44plusIfEEE10Policy1000EN6thrust24THRUST_300001_SM_1000_NS18transform_iteratorINSD_12zip_functionINS7_10multipliesIfEEEENSD_12zip_iteratorINS7_5tupleIJNSD_6detail15normal_iteratorINSD_10device_ptrIdEEEESP_EEEEENSD_11use_defaultESS_EEjS9_fNS7_10__identityEEEvT0_PT3_T1_NS0_13GridEvenShareISY_EET2_T4_ --------------------------
	.section	.nv.info._ZN3cub18CUB_300001_SM_10006detail6reduce18DeviceReduceKernelINS2_10policy_hubIfjN4cuda3std3__44plusIfEEE10Policy1000EN6thrust24THRUST_300001_SM_1000_NS18transform_iteratorINSD_12zip_functionINS7_10multipliesIfEEEENSD_12zip_iteratorINS7_5tupleIJNSD_6detail15normal_iteratorINSD_10device_ptrIdEEEESP_EEEEENSD_11use_defaultESS_EEjS9_fNS7_10__identityEEEvT0_PT3_T1_NS0_13GridEvenShareISY_EET2_T4_,"",@"SHT_CUDA_INFO"
	.sectionflags	@""
	.align	4


	//----- nvinfo : EIATTR_CUDA_API_VERSION
	.align		4
        /*0000*/ 	.byte	0x04, 0x37
        /*0002*/ 	.short	(.L_222 - .L_221)
.L_221:
        /*0004*/ 	.word	0x00000082


	//----- nvinfo : EIATTR_KPARAM_INFO
	.align		4
.L_222:
        /*0008*/ 	.byte	0x04, 0x17
        /*000a*/ 	.short	(.L_224 - .L_223)
.L_223:
        /*000c*/ 	.word	0x00000000
        /*0010*/ 	.short	0x0005
        /*0012*/ 	.short	0x004d
        /*0014*/ 	.byte	0x00, 0xf0, 0x05, 0x00


	//----- nvinfo : EIATTR_KPARAM_INFO
	.align		4
.L_224:
        /*0018*/ 	.byte	0x04, 0x17
        /*001a*/ 	.short	(.L_226 - .L_225)
.L_225:
        /*001c*/ 	.word	0x00000000
        /*0020*/ 	.short	0x0004
        /*0022*/ 	.short	0x004c
        /*0024*/ 	.byte	0x00, 0xf0, 0x05, 0x00


	//----- nvinfo : EIATTR_KPARAM_INFO
	.align		4
.L_226:
        /*0028*/ 	.byte	0x04, 0x17
        /*002a*/ 	.short	(.L_228 - .L_227)
.L_227:
        /*002c*/ 	.word	0x00000000
        /*0030*/ 	.short	0x0003
        /*0032*/ 	.short	0x0024
        /*0034*/ 	.byte	0x00, 0xf0, 0xa1, 0x00


	//----- nvinfo : EIATTR_KPARAM_INFO
	.align		4
.L_228:
        /*0038*/ 	.byte	0x04, 0x17
        /*003a*/ 	.short	(.L_230 - .L_229)
.L_229:
        /*003c*/ 	.word	0x00000000
        /*0040*/ 	.short	0x0002
        /*0042*/ 	.short	0x0020
        /*0044*/ 	.byte	0x00, 0xf0, 0x11, 0x00


	//----- nvinfo : EIATTR_KPARAM_INFO
	.align		4
.L_230:
        /*0048*/ 	.byte	0x04, 0x17
        /*004a*/ 	.short	(.L_232 - .L_231)
.L_231:
        /*004c*/ 	.word	0x00000000
        /*0050*/ 	.short	0x0001
        /*0052*/ 	.short	0x0018
        /*0054*/ 	.byte	0x00, 0xf5, 0x21, 0x00


	//----- nvinfo : EIATTR_KPARAM_INFO
	.align		4
.L_232:
        /*0058*/ 	.byte	0x04, 0x17
        /*005a*/ 	.short	(.L_234 - .L_233)
.L_233:
        /*005c*/ 	.word	0x00000000
        /*0060*/ 	.short	0x0000
        /*0062*/ 	.short	0x0000
        /*0064*/ 	.byte	0x00, 0xf0, 0x61, 0x00


	//----- nvinfo : EIATTR_SPARSE_MMA_MASK
	.align		4
.L_234:
        /*0068*/ 	.byte	0x03, 0x50
        /*006a*/ 	.short	0x0000


	//----- nvinfo : EIATTR_MAXREG_COUNT
	.align		4
        /*006c*/ 	.byte	0x03, 0x1b
        /*006e*/ 	.short	0x0080


	//----- nvinfo : EIATTR_NUM_BARRIERS
	.align		4
        /*0070*/ 	.byte	0x02, 0x4c
        /*0072*/ 	.byte	0x01
	.zero		1


	//----- nvinfo : EIATTR_MERCURY_ISA_VERSION
	.align		4
        /*0074*/ 	.byte	0x03, 0x5f
        /*0076*/ 	.short	0x0101


	//----- nvinfo : EIATTR_UNUSED_LOAD_BYTE_OFFSET
	.align		4
        /*0078*/ 	.byte	0x04, 0x44
        /*007a*/ 	.short	(.L_236 - .L_235)


	//   ....[0]....
.L_235:
        /*007c*/ 	.word	0x00001620
        /*0080*/ 	.word	0x0000fff0


	//   ....[1]....
        /*0084*/ 	.word	0x00001a70
        /*0088*/ 	.word	0x0000fff0


	//   ....[2]....
        /*008c*/ 	.word	0x00003e80
        /*0090*/ 	.word	0x0000fff0


	//----- nvinfo : EIATTR_COOP_GROUP_MASK_REGIDS
	.align		4
.L_236:
        /*0094*/ 	.byte	0x04, 0x29
        /*0096*/ 	.short	(.L_238 - .L_237)


	//   ....[0]....
.L_237:
        /*0098*/ 	.word	0xffffffff


	//   ....[1]....
        /*009c*/ 	.word	0xffffffff


	//   ....[2]....
        /*00a0*/ 	.word	0xffffffff


	//   ....[3]....
        /*00a4*/ 	.word	0xffffffff


	//   ....[4]....
        /*00a8*/ 	.word	0xffffffff


	//   ....[5]....
        /*00ac*/ 	.word	0xffffffff


	//   ....[6]....
        /*00b0*/ 	.word	0xffffffff


	//   ....[7]....
        /*00b4*/ 	.word	0xffffffff


	//   ....[8]....
        /*00b8*/ 	.word	0xffffffff


	//   ....[9]....
        /*00bc*/ 	.word	0xffffffff


	//   ....[10]....
        /*00c0*/ 	.word	0xffffffff


	//   ....[11]....
        /*00c4*/ 	.word	0xffffffff


	//   ....[12]....
        /*00c8*/ 	.word	0xffffffff


	//   ....[13]....
        /*00cc*/ 	.word	0xffffffff


	//   ....[14]....
        /*00d0*/ 	.word	0xffffffff


	//----- nvinfo : EIATTR_COOP_GROUP_INSTR_OFFSETS
	.align		4
.L_238:
        /*00d4*/ 	.byte	0x04, 0x28
        /*00d6*/ 	.short	(.L_240 - .L_239)


	//   ....[0]....
.L_239:
        /*00d8*/ 	.word	0x00001430


	//   ....[1]....
        /*00dc*/ 	.word	0x00001490


	//   ....[2]....
        /*00e0*/ 	.word	0x00001500


	//   ....[3]....
        /*00e4*/ 	.word	0x00001550


	//   ....[4]....
        /*00e8*/ 	.word	0x00001580


	//   ....[5]....
        /*00ec*/ 	.word	0x000017d0


	//   ....[6]....
        /*00f0*/ 	.word	0x00001860


	//   ....[7]....
        /*00f4*/ 	.word	0x000018a0


	//   ....[8]....
        /*00f8*/ 	.word	0x000018f0


	//   ....[9]....
        /*00fc*/ 	.word	0x00001930


	//   ....[10]....
        /*0100*/ 	.word	0x00003ca0


	//   ....[11]....
        /*0104*/ 	.word	0x00003d20


	//   ....[12]....
        /*0108*/ 	.word	0x00003d70


	//   ....[13]....
        /*010c*/ 	.word	0x00003db0


	//   ....[14]....
        /*0110*/ 	.word	0x00003de0


	//----- nvinfo : EIATTR_VRC_CTA_INIT_COUNT
	.align		4
.L_240:
        /*0114*/ 	.byte	0x02, 0x4a
	.zero		1
	.zero		1


	//----- nvinfo : EIATTR_EXIT_INSTR_OFFSETS
	.align		4
        /*0118*/ 	.byte	0x04, 0x1c
        /*011a*/ 	.short	(.L_242 - .L_241)


	//   ....[0]....
.L_241:
        /*011c*/ 	.word	0x00003fc0


	//   ....[1]....
        /*0120*/ 	.word	0x00004020


	//----- nvinfo : EIATTR_MAX_THREADS
	.align		4
.L_242:
        /*0124*/ 	.byte	0x04, 0x05
        /*0126*/ 	.short	(.L_244 - .L_243)
.L_243:
        /*0128*/ 	.word	0x00000200
        /*012c*/ 	.word	0x00000001
        /*0130*/ 	.word	0x00000001


	//----- nvinfo : EIATTR_CRS_STACK_SIZE
	.align		4
.L_244:
        /*0134*/ 	.byte	0x04, 0x1e
        /*0136*/ 	.short	(.L_246 - .L_245)
.L_245:
        /*0138*/ 	.word	0x00000000


	//----- nvinfo : EIATTR_CBANK_PARAM_SIZE
	.align		4
.L_246:
        /*013c*/ 	.byte	0x03, 0x19
        /*013e*/ 	.short	0x004e


	//----- nvinfo : EIATTR_PARAM_CBANK
	.align		4
        /*0140*/ 	.byte	0x04, 0x0a
        /*0142*/ 	.short	(.L_248 - .L_247)
	.align		4
.L_247:
        /*0144*/ 	.word	index@(.nv.constant0._ZN3cub18CUB_300001_SM_10006detail6reduce18DeviceReduceKernelINS2_10policy_hubIfjN4cuda3std3__44plusIfEEE10Policy1000EN6thrust24THRUST_300001_SM_1000_NS18transform_iteratorINSD_12zip_functionINS7_10multipliesIfEEEENSD_12zip_iteratorINS7_5tupleIJNSD_6detail15normal_iteratorINSD_10device_ptrIdEEEESP_EEEEENSD_11use_defaultESS_EEjS9_fNS7_10__identityEEEvT0_PT3_T1_NS0_13GridEvenShareISY_EET2_T4_)
        /*0148*/ 	.short	0x0380
        /*014a*/ 	.short	0x004e


	//----- nvinfo : EIATTR_SW_WAR
	.align		4
.L_248:
        /*014c*/ 	.byte	0x04, 0x36
        /*014e*/ 	.short	(.L_250 - .L_249)
.L_249:
        /*0150*/ 	.word	0x00000008
.L_250:


//--------------------- .nv.info._ZN3cub18CUB_300001_SM_10006detail6reduce28DeviceReduceSingleTileKernelINS2_10policy_hubIfjN4cuda3std3__44plusIfEEE10Policy1000EN6thrust24THRUST_300001_SM_1000_NS18transform_iteratorINSD_12zip_functionINS7_10multipliesIfEEEENSD_12zip_iteratorINS7_5tupleIJNSD_6detail15normal_iteratorINSD_10device_ptrIdEEEESP_EEEEENSD_11use_defaultESS_EEPfjS9_ffNS7_10__identityEEEvT0_T1_T2_T3_T4_T6_ --------------------------
	.section	.nv.info._ZN3cub18CUB_300001_SM_10006detail6reduce28DeviceReduceSingleTileKernelINS2_10policy_hubIfjN4cuda3std3__44plusIfEEE10Policy1000EN6thrust24THRUST_300001_SM_1000_NS18transform_iteratorINSD_12zip_functionINS7_10multipliesIfEEEENSD_12zip_iteratorINS7_5tupleIJNSD_6detail15normal_iteratorINSD_10device_ptrIdEEEESP_EEEEENSD_11use_defaultESS_EEPfjS9_ffNS7_10__identityEEEvT0_T1_T2_T3_T4_T6_,"",@"SHT_CUDA_INFO"
	.sectionflags	@""
	.align	4


	//----- nvinfo : EIATTR_CUDA_API_VERSION
	.align		4
        /*0000*/ 	.byte	0x04, 0x37
        /*0002*/ 	.short	(.L_252 - .L_251)
.L_251:
        /*0004*/ 	.word	0x00000082


	//----- nvinfo : EIATTR_KPARAM_INFO
	.align		4
.L_252:
        /*0008*/ 	.byte	0x04, 0x17
        /*000a*/ 	.short	(.L_254 - .L_253)
.L_253:
        /*000c*/ 	.word	0x00000000
        /*0010*/ 	.short	0x0005
        /*0012*/ 	.short	0x002c
        /*0014*/ 	.byte	0x00, 0xf0, 0x05, 0x00


	//----- nvinfo : EIATTR_KPARAM_INFO
	.align		4
.L_254:
        /*0018*/ 	.byte	0x04, 0x17
        /*001a*/ 	.short	(.L_256 - .L_255)
.L_255:
        /*001c*/ 	.word	0x00000000
        /*0020*/ 	.short	0x0004
        /*0022*/ 	.short	0x0028
        /*0024*/ 	.byte	0x00, 0xf0, 0x11, 0x00


	//----- nvinfo : EIATTR_KPARAM_INFO
	.align		4
.L_256:
        /*0028*/ 	.byte	0x04, 0x17
        /*002a*/ 	.short	(.L_258 - .L_257)
.L_257:
        /*002c*/ 	.word	0x00000000
        /*0030*/ 	.short	0x0003
        /*0032*/ 	.short	0x0024
        /*0034*/ 	.byte	0x00, 0xf0, 0x05, 0x00


	//----- nvinfo : EIATTR_KPARAM_INFO
	.align		4
.L_258:
        /*0038*/ 	.byte	0x04, 0x17
        /*003a*/ 	.short	(.L_260 - .L_259)
.L_259:
        /*003c*/ 	.word	0x00000000
        /*0040*/ 	.short	0x0002
        /*0042*/ 	.short	0x0020
        /*0044*/ 	.byte	0x00, 0xf0, 0x11, 0x00


	//----- nvinfo : EIATTR_KPARAM_INFO
	.align		4
.L_260:
        /*0048*/ 	.byte	0x04, 0x17
        /*004a*/ 	.short	(.L_262 - .L_261)
.L_261:
        /*004c*/ 	.word	0x00000000
        /*0050*/ 	.short	0x0001
        /*0052*/ 	.short	0x0018
        /*0054*/ 	.byte	0x00, 0xf5, 0x21, 0x00


	//----- nvinfo : EIATTR_KPARAM_INFO
	.align		4
.L_262:
        /*0058*/ 	.byte	0x04, 0x17
        /*005a*/ 	.short	(.L_264 - .L_263)
.L_263:
        /*005c*/ 	.word	0x00000000
        /*0060*/ 	.short	0x0000
        /*0062*/ 	.short	0x0000
        /*0064*/ 	.byte	0x00, 0xf0, 0x61, 0x00


	//----- nvinfo : EIATTR_SPARSE_MMA_MASK
	.align		4
.L_264:
        /*0068*/ 	.byte	0x03, 0x50
        /*006a*/ 	.short	0x0000


	//----- nvinfo : EIATTR_MAXREG_COUNT
	.align		4
        /*006c*/ 	.byte	0x03, 0x1b
        /*006e*/ 	.short	0x0080


	//----- nvinfo : EIATTR_NUM_BARRIERS
	.align		4
        /*0070*/ 	.byte	0x02, 0x4c
        /*0072*/ 	.byte	0x01
	.zero		1


	//----- nvinfo : EIATTR_MERCURY_ISA_VERSION
	.align		4
        /*0074*/ 	.byte	0x03, 0x5f
        /*0076*/ 	.short	0x0101


	//----- nvinfo : EIATTR_UNUSED_LOAD_BYTE_OFFSET
	.align		4
        /*0078*/ 	.byte	0x04, 0x44
        /*007a*/ 	.short	(.L_266 - .L_265)


	//   ....[0]....
.L_265:
        /*007c*/ 	.word	0x00001200
        /*0080*/ 	.word	0x0000fff0


	//   ....[1]....
        /*0084*/ 	.word	0x00001610
        /*0088*/ 	.word	0x0000fff0


	//   ....[2]....
        /*008c*/ 	.word	0x00003820
        /*0090*/ 	.word	0x0000fff0


	//----- nvinfo : EIATTR_COOP_GROUP_MASK_REGIDS
	.align		4
.L_266:
        /*0094*/ 	.byte	0x04, 0x29
        /*0096*/ 	.short	(.L_268 - .L_267)


	//   ....[0]....
.L_267:
        /*0098*/ 	.word	0xffffffff


	//   ....[1]....
        /*009c*/ 	.word	0xffffffff


	//   ....[2]....
        /*00a0*/ 	.word	0xffffffff


	//   ....[3]....
        /*00a4*/ 	.word	0xffffffff


	//   ....[4]....
        /*00a8*/ 	.word	0xffffffff


	//   ....[5]....
        /*00ac*/ 	.word	0xffffffff


	//   ....[6]....
        /*00b0*/ 	.word	0xffffffff


	//   ....[7]....
        /*00b4*/ 	.word	0xffffffff


	//   ....[8]....
        /*00b8*/ 	.word	0xffffffff


	//   ....[9]....
        /*00bc*/ 	.word	0xffffffff


	//   ....[10]....
        /*00c0*/ 	.word	0xffffffff


	//   ....[11]....
        /*00c4*/ 	.word	0xffffffff


	//   ....[12]....
        /*00c8*/ 	.word	0xffffffff


	//   ....[13]....
        /*00cc*/ 	.word	0xffffffff


	//   ....[14]....
        /*00d0*/ 	.word	0xffffffff


	//----- nvinfo : EIATTR_COOP_GROUP_INSTR_OFFSETS
	.align		4
.L_268:
        /*00d4*/ 	.byte	0x04, 0x28
        /*00d6*/ 	.short	(.L_270 - .L_269)


	//   ....[0]....
.L_269:
        /*00d8*/ 	.word	0x00001010


	//   ....[1]....
        /*00dc*/ 	.word	0x00001070


	//   ....[2]....
        /*00e0*/ 	.word	0x000010e0


	//   ....[3]....
        /*00e4*/ 	.word	0x00001130


	//   ....[4]....
        /*00e8*/ 	.word	0x00001160


	//   ....[5]....
        /*00ec*/ 	.word	0x000013b0


	//   ....[6]....
        /*00f0*/ 	.word	0x00001440


	//   ....[7]....
        /*00f4*/ 	.word	0x00001480


	//   ....[8]....
        /*00f8*/ 	.word	0x000014d0


	//   ....[9]....
        /*00fc*/ 	.word	0x00001510


	//   ....[10]....
        /*0100*/ 	.word	0x00003640


	//   ....[11]....
        /*0104*/ 	.word	0x000036c0


	//   ....[12]....
        /*0108*/ 	.word	0x00003710


	//   ....[13]....
        /*010c*/ 	.word	0x00003750


	//   ....[14]....
        /*0110*/ 	.word	0x00003780


	//----- nvinfo : EIATTR_VRC_CTA_INIT_COUNT
	.align		4
.L_270:
        /*0114*/ 	.byte	0x02, 0x4a
	.zero		1
	.zero		1


	//----- nvinfo : EIATTR_EXIT_INSTR_OFFSETS
	.align		4
        /*0118*/ 	.byte	0x04, 0x1c
        /*011a*/ 	.short	(.L_272 - .L_271)


	//   ....[0]....
.L_271:
        /*011c*/ 	.word	0x00000080


	//   ....[1]....
        /*0120*/ 	.word	0x000000c0


	//   ....[2]....
        /*0124*/ 	.word	0x00003960


	//   ....[3]....
        /*0128*/ 	.word	0x000039b0


	//----- nvinfo : EIATTR_MAX_THREADS
	.align		4
.L_272:
        /*012c*/ 	.byte	0x04, 0x05
        /*012e*/ 	.short	(.L_274 - .L_273)
.L_273:
        /*0130*/ 	.word	0x00000200
        /*0134*/ 	.word	0x00000001
        /*0138*/ 	.word	0x00000001


	//----- nvinfo : EIATTR_CRS_STACK_SIZE
	.align		4
.L_274:
        /*013c*/ 	.byte	0x04, 0x1e
        /*013e*/ 	.short	(.L_276 - .L_275)
.L_275:
        /*0140*/ 	.word	0x00000000


	//----- nvinfo : EIATTR_CBANK_PARAM_SIZE
	.align		4
.L_276:
        /*0144*/ 	.byte	0x03, 0x19
        /*0146*/ 	.short	0x002d


	//----- nvinfo : EIATTR_PARAM_CBANK
	.align		4
        /*0148*/ 	.byte	0x04, 0x0a
        /*014a*/ 	.short	(.L_278 - .L_277)
	.align		4
.L_277:
        /*014c*/ 	.word	index@(.nv.constant0._ZN3cub18CUB_300001_SM_10006detail6reduce28DeviceReduceSingleTileKernelINS2_10policy_hubIfjN4cuda3std3__44plusIfEEE10Policy1000EN6thrust24THRUST_300001_SM_1000_NS18transform_iteratorINSD_12zip_functionINS7_10multipliesIfEEEENSD_12zip_iteratorINS7_5tupleIJNSD_6detail15normal_iteratorINSD_10device_ptrIdEEEESP_EEEEENSD_11use_defaultESS_EEPfjS9_ffNS7_10__identityEEEvT0_T1_T2_T3_T4_T6_)
        /*0150*/ 	.short	0x0380
        /*0152*/ 	.short	0x002d


	//----- nvinfo : EIATTR_SW_WAR
	.align		4
.L_278:
        /*0154*/ 	.byte	0x04, 0x36
        /*0156*/ 	.short	(.L_280 - .L_279)
.L_279:
        /*0158*/ 	.word	0x00000008
.L_280:


//--------------------- .nv.info._ZN3cub18CUB_300001_SM_10006detail9transform16transform_kernelINS2_10policy_hubILb1EN4cuda3std3__45tupleIJN6thrust24THRUST_300001_SM_1000_NS17counting_iteratorIiNSA_11use_defaultESC_SC_EEEEEE10policy1000El2dpIdENSA_6detail15normal_iteratorINSA_10device_ptrIdEEEEJSD_EEEvT0_iT1_T2_DpNS2_10kernel_argIT3_EE --------------------------
	.section	.nv.info._ZN3cub18CUB_300001_SM_10006detail9transform16transform_kernelINS2_10policy_hubILb1EN4cuda3std3__45tupleIJN6thrust24THRUST_300001_SM_1000_NS17counting_iteratorIiNSA_11use_defaultESC_SC_EEEEEE10policy1000El2dpIdENSA_6detail15normal_iteratorINSA_10device_ptrIdEEEEJSD_EEEvT0_iT1_T2_DpNS2_10kernel_argIT3_EE,"",@"SHT_CUDA_INFO"
	.sectionflags	@""
	.align	4


	//----- nvinfo : EIATTR_CUDA_API_VERSION
	.align		4
        /*0000*/ 	.byte	0x04, 0x37
        /*0002*/ 	.short	(.L_282 - .L_281)
.L_281:
        /*0004*/ 	.word	0x00000082


	//----- nvinfo : EIATTR_KPARAM_INFO
	.align		4
.L_282:
        /*0008*/ 	.byte	0x04, 0x17
        /*000a*/ 	.short	(.L_284 - .L_283)
.L_283:
        /*000c*/ 	.word	0x00000000
        /*0010*/ 	.short	0x0004
        /*0012*/ 	.short	0x0038
        /*0014*/ 	.byte	0x00, 0xf0, 0x41, 0x00


	//----- nvinfo : EIATTR_KPARAM_INFO
	.align		4
.L_284:
        /*0018*/ 	.byte	0x04, 0x17
        /*001a*/ 	.short	(.L_286 - .L_285)
.L_285:
        /*001c*/ 	.word	0x00000000
        /*0020*/ 	.short	0x0003
        /*0022*/ 	.short	0x0030
        /*0024*/ 	.byte	0x00, 0xf0, 0x21, 0x00


	//----- nvinfo : EIATTR_KPARAM_INFO
	.align		4
.L_286:
        /*0028*/ 	.byte	0x04, 0x17
        /*002a*/ 	.short	(.L_288 - .L_287)
.L_287:
        /*002c*/ 	.word	0x00000000
        /*0030*/ 	.short	0x0002
        /*0032*/ 	.short	0x0010
        /*0034*/ 	.byte	0x00, 0xf0, 0x81, 0x00


	//----- nvinfo : EIATTR_KPARAM_INFO
	.align		4
.L_288:
        /*0038*/ 	.byte	0x04, 0x17
        /*003a*/ 	.short	(.L_290 - .L_289)
.L_289:
        /*003c*/ 	.word	0x00000000
        /*0040*/ 	.short	0x0001
        /*0042*/ 	.short	0x0008
        /*0044*/ 	.byte	0x00, 0xf0, 0x11, 0x00


	//----- nvinfo : EIATTR_KPARAM_INFO
	.align		4
.L_290:
        /*0048*/ 	.byte	0x04, 0x17
        /*004a*/ 	.short	(.L_292 - .L_291)
.L_291:
        /*004c*/ 	.word	0x00000000
        /*0050*/ 	.short	0x0000
        /*0052*/ 	.short	0x0000
        /*0054*/ 	.byte	0x00, 0xf0, 0x21, 0x00


	//----- nvinfo : EIATTR_SPARSE_MMA_MASK
	.align		4
.L_292:
        /*0058*/ 	.byte	0x03, 0x50
        /*005a*/ 	.short	0x0000


	//----- nvinfo : EIATTR_MAXREG_COUNT
	.align		4
        /*005c*/ 	.byte	0x03, 0x1b
        /*005e*/ 	.short	0x00ff


	//----- nvinfo : EIATTR_MERCURY_ISA_VERSION
	.align		4
        /*0060*/ 	.byte	0x03, 0x5f
        /*0062*/ 	.short	0x0101


	//----- nvinfo : EIATTR_VRC_CTA_INIT_COUNT
	.align		4
        /*0064*/ 	.byte	0x02, 0x4a
	.zero		1
	.zero		1


	//----- nvinfo : EIATTR_EXIT_INSTR_OFFSETS
	.align		4
        /*0068*/ 	.byte	0x04, 0x1c
        /*006a*/ 	.short	(.L_294 - .L_293)


	//   ....[0]....
.L_293:
        /*006c*/ 	.word	0x00000180


	//   ....[1]....
        /*0070*/ 	.word	0x00000e00


	//   ....[2]....
        /*0074*/ 	.word	0x00001070


	//   ....[3]....
        /*0078*/ 	.word	0x00001110


	//   ....[4]....
        /*007c*/ 	.word	0x00001130


	//   ....[5]....
        /*0080*/ 	.word	0x00001d90


	//   ....[6]....
        /*0084*/ 	.word	0x00001f10


	//   ....[7]....
        /*0088*/ 	.word	0x00001fd0


	//   ....[8]....
        /*008c*/ 	.word	0x00002060


	//   ....[9]....
        /*0090*/ 	.word	0x000020a0


	//----- nvinfo : EIATTR_MAX_THREADS
	.align		4
.L_294:
        /*0094*/ 	.byte	0x04, 0x05
        /*0096*/ 	.short	(.L_296 - .L_295)
.L_295:
        /*0098*/ 	.word	0x00000080
        /*009c*/ 	.word	0x00000001
        /*00a0*/ 	.word	0x00000001


	//----- nvinfo : EIATTR_CRS_STACK_SIZE
	.align		4
.L_296:
        /*00a4*/ 	.byte	0x04, 0x1e
        /*00a6*/ 	.short	(.L_298 - .L_297)
.L_297:
        /*00a8*/ 	.word	0x00000000


	//----- nvinfo : EIATTR_CBANK_PARAM_SIZE
	.align		4
.L_298:
        /*00ac*/ 	.byte	0x03, 0x19
        /*00ae*/ 	.short	0x0048


	//----- nvinfo : EIATTR_PARAM_CBANK
	.align		4
        /*00b0*/ 	.byte	0x04, 0x0a
        /*00b2*/ 	.short	(.L_300 - .L_299)
	.align		4
.L_299:
        /*00b4*/ 	.word	index@(.nv.constant0._ZN3cub18CUB_300001_SM_10006detail9transform16transform_kernelINS2_10policy_hubILb1EN4cuda3std3__45tupleIJN6thrust24THRUST_300001_SM_1000_NS17counting_iteratorIiNSA_11use_defaultESC_SC_EEEEEE10policy1000El2dpIdENSA_6detail15normal_iteratorINSA_10device_ptrIdEEEEJSD_EEEvT0_iT1_T2_DpNS2_10kernel_argIT3_EE)
        /*00b8*/ 	.short	0x0380
        /*00ba*/ 	.short	0x0048


	//----- nvinfo : EIATTR_SW_WAR
	.align		4
.L_300:
        /*00bc*/ 	.byte	0x04, 0x36
        /*00be*/ 	.short	(.L_302 - .L_301)
.L_301:
        /*00c0*/ 	.word	0x00000008
.L_302:


//--------------------- .nv.info._ZN3cub18CUB_300001_SM_10006detail9transform16transform_kernelINS2_10policy_hubILb1EN4cuda3std3__45tupleIJN6thrust24THRUST_300001_SM_1000_NS17counting_iteratorIiNSA_11use_defaultESC_SC_EEEEEE10policy1000Ei2dpIdENSA_6detail15normal_iteratorINSA_10device_ptrIdEEEEJSD_EEEvT0_iT1_T2_DpNS2_10kernel_argIT3_EE --------------------------
	.section	.nv.info._ZN3cub18CUB_300001_SM_10006detail9transform16transform_kernelINS2_10policy_hubILb1EN4cuda3std3__45tupleIJN6thrust24THRUST_300001_SM_1000_NS17counting_iteratorIiNSA_11use_defaultESC_SC_EEEEEE10policy1000Ei2dpIdENSA_6detail15normal_iteratorINSA_10device_ptrIdEEEEJSD_EEEvT0_iT1_T2_DpNS2_10kernel_argIT3_EE,"",@"SHT_CUDA_INFO"
	.sectionflags	@""
	.align	4


	//----- nvinfo : EIATTR_CUDA_API_VERSION
	.align		4
        /*0000*/ 	.byte	0x04, 0x37
        /*0002*/ 	.short	(.L_304 - .L_303)
.L_303:
        /*0004*/ 	.word	0x00000082


	//----- nvinfo : EIATTR_KPARAM_INFO
	.align		4
.L_304:
        /*0008*/ 	.byte	0x04, 0x17
        /*000a*/ 	.short	(.L_306 - .L_305)
.L_305:
        /*000c*/ 	.word	0x00000000
        /*0010*/ 	.short	0x0004
        /*0012*/ 	.short	0x0030
        /*0014*/ 	.byte	0x00, 0xf0, 0x41, 0x00


	//----- nvinfo : EIATTR_KPARAM_INFO
	.align		4
.L_306:
        /*0018*/ 	.byte	0x04, 0x17
        /*001a*/ 	.short	(.L_308 - .L_307)
.L_307:
        /*001c*/ 	.word	0x00000000
        /*0020*/ 	.short	0x0003
        /*0022*/ 	.short	0x0028
        /*0024*/ 	.byte	0x00, 0xf0, 0x21, 0x00


	//----- nvinfo : EIATTR_KPARAM_INFO
	.align		4
.L_308:
        /*0028*/ 	.byte	0x04, 0x17
        /*002a*/ 	.short	(.L_310 - .L_309)
.L_309:
        /*002c*/ 	.word	0x00000000
        /*0030*/ 	.short	0x0002
        /*0032*/ 	.short	0x0008
        /*0034*/ 	.byte	0x00, 0xf0, 0x81, 0x00


	//----- nvinfo : EIATTR_KPARAM_INFO
	.align		4
.L_310:
        /*0038*/ 	.byte	0x04, 0x17
        /*003a*/ 	.short	(.L_312 - .L_311)
.L_311:
        /*003c*/ 	.word	0x00000000
        /*0040*/ 	.short	0x0001
        /*0042*/ 	.short	0x0004
        /*0044*/ 	.byte	0x00, 0xf0, 0x11, 0x00


	//----- nvinfo : EIATTR_KPARAM_INFO
	.align		4
.L_312:
        /*0048*/ 	.byte	0x04, 0x17
        /*004a*/ 	.short	(.L_314 - .L_313)
.L_313:
        /*004c*/ 	.word	0x00000000
        /*0050*/ 	.short	0x0000
        /*0052*/ 	.short	0x0000
        /*0054*/ 	.byte	0x00, 0xf0, 0x11, 0x00


	//----- nvinfo : EIATTR_SPARSE_MMA_MASK
	.align		4
.L_314:
        /*0058*/ 	.byte	0x03, 0x50
        /*005a*/ 	.short	0x0000


	//----- nvinfo : EIATTR_MAXREG_COUNT
	.align		4
        /*005c*/ 	.byte	0x03, 0x1b
        /*005e*/ 	.short	0x00ff


	//----- nvinfo : EIATTR_MERCURY_ISA_VERSION
	.align		4
        /*0060*/ 	.byte	0x03, 0x5f
        /*0062*/ 	.short	0x0101


	//----- nvinfo : EIATTR_VRC_CTA_INIT_COUNT
	.align		4
        /*0064*/ 	.byte	0x02, 0x4a
	.zero		1
	.zero		1


	//----- nvinfo : EIATTR_EXIT_INSTR_OFFSETS
	.align		4
        /*0068*/ 	.byte	0x04, 0x1c
        /*006a*/ 	.short	(.L_316 - .L_315)


	//   ....[0]....
.L_315:
        /*006c*/ 	.word	0x00000100


	//   ....[1]....
        /*0070*/ 	.word	0x00000d50


	//   ....[2]....
        /*0074*/ 	.word	0x00000ed0


	//   ....[3]....
        /*0078*/ 	.word	0x00000f90


	//   ....[4]....
        /*007c*/ 	.word	0x00001020


	//   ....[5]....
        /*0080*/ 	.word	0x00001060


	//   ....[6]....
        /*0084*/ 	.word	0x00001080


	//   ....[7]....
        /*0088*/ 	.word	0x00001d20


	//   ....[8]....
        /*008c*/ 	.word	0x00001eb0


	//   ....[9]....
        /*0090*/ 	.word	0x00001f30


	//----- nvinfo : EIATTR_MAX_THREADS
	.align		4
.L_316:
        /*0094*/ 	.byte	0x04, 0x05
        /*0096*/ 	.short	(.L_318 - .L_317)
.L_317:
        /*0098*/ 	.word	0x00000080
        /*009c*/ 	.word	0x00000001
        /*00a0*/ 	.word	0x00000001


	//----- nvinfo : EIATTR_CRS_STACK_SIZE
	.align		4
.L_318:
        /*00a4*/ 	.byte	0x04, 0x1e
        /*00a6*/ 	.short	(.L_320 - .L_319)
.L_319:
        /*00a8*/ 	.word	0x00000000


	//----- nvinfo : EIATTR_CBANK_PARAM_SIZE
	.align		4
.L_320:
        /*00ac*/ 	.byte	0x03, 0x19
        /*00ae*/ 	.short	0x0040


	//----- nvinfo : EIATTR_PARAM_CBANK
	.align		4
        /*00b0*/ 	.byte	0x04, 0x0a
        /*00b2*/ 	.short	(.L_322 - .L_321)
	.align		4
.L_321:
        /*00b4*/ 	.word	index@(.nv.constant0._ZN3cub18CUB_300001_SM_10006detail9transform16transform_kernelINS2_10policy_hubILb1EN4cuda3std3__45tupleIJN6thrust24THRUST_300001_SM_1000_NS17counting_iteratorIiNSA_11use_defaultESC_SC_EEEEEE10policy1000Ei2dpIdENSA_6detail15normal_iteratorINSA_10device_ptrIdEEEEJSD_EEEvT0_iT1_T2_DpNS2_10kernel_argIT3_EE)
        /*00b8*/ 	.short	0x0380
        /*00ba*/ 	.short	0x0040


	//----- nvinfo : EIATTR_SW_WAR
	.align		4
.L_322:
        /*00bc*/ 	.byte	0x04, 0x36
        /*00be*/ 	.short	(.L_324 - .L_323)
.L_323:
        /*00c0*/ 	.word	0x00000008
.L_324:


//--------------------- .nv.info._ZN3cub18CUB_300001_SM_10006detail8for_each13static_kernelINS2_12policy_hub_t12policy_500_tEmN6thrust24THRUST_300001_SM_1000_NS8cuda_cub20__uninitialized_fill7functorINS7_10device_ptrIdEEdEEEEvT0_T1_ --------------------------
	.section	.nv.info._ZN3cub18CUB_300001_SM_10006detail8for_each13static_kernelINS2_12policy_hub_t12policy_500_tEmN6thrust24THRUST_300001_SM_1000_NS8cuda_cub20__uninitialized_fill7functorINS7_10device_ptrIdEEdEEEEvT0_T1_,"",@"SHT_CUDA_INFO"
	.sectionflags	@""
	.align	4


	//----- nvinfo : EIATTR_CUDA_API_VERSION
	.align		4
        /*0000*/ 	.byte	0x04, 0x37
        /*0002*/ 	.short	(.L_326 - .L_325)
.L_325:
        /*0004*/ 	.word	0x00000082


	//----- nvinfo : EIATTR_KPARAM_INFO
	.align		4
.L_326:
        /*0008*/ 	.byte	0x04, 0x17
        /*000a*/ 	.short	(.L_328 - .L_327)
.L_327:
        /*000c*/ 	.word	0x00000000
        /*0010*/ 	.short	0x0001
        /*0012*/ 	.short	0x0008
        /*0014*/ 	.byte	0x00, 0xf0, 0x41, 0x00


	//----- nvinfo : EIATTR_KPARAM_INFO
	.align		4
.L_328:
        /*0018*/ 	.byte	0x04, 0x17
        /*001a*/ 	.short	(.L_330 - .L_329)
.L_329:
        /*001c*/ 	.word	0x00000000
        /*0020*/ 	.short	0x0000
        /*0022*/ 	.short	0x0000
        /*0024*/ 	.byte	0x00, 0xf0, 0x21, 0x00


	//----- nvinfo : EIATTR_SPARSE_MMA_MASK
	.align		4
.L_330:
        /*0028*/ 	.byte	0x03, 0x50
        /*002a*/ 	.short	0x0000


	//----- nvinfo : EIATTR_MAXREG_COUNT
	.align		4
        /*002c*/ 	.byte	0x03, 0x1b
        /*002e*/ 	.short	0x00ff


	//----- nvinfo : EIATTR_MERCURY_ISA_VERSION
	.align		4
        /*0030*/ 	.byte	0x03, 0x5f
        /*0032*/ 	.short	0x0101


	//----- nvinfo : EIATTR_VRC_CTA_INIT_COUNT
	.align		4
        /*0034*/ 	.byte	0x02, 0x4a
	.zero		1
	.zero		1


	//----- nvinfo : EIATTR_EXIT_INSTR_OFFSETS
	.align		4
        /*0038*/ 	.byte	0x04, 0x1c
        /*003a*/ 	.short	(.L_332 - .L_331)


	//   ....[0]....
.L_331:
        /*003c*/ 	.word	0x00000130


	//   ....[1]....
        /*0040*/ 	.word	0x00000230


	//   ....[2]....
        /*0044*/ 	.word	0x00000260


	//----- nvinfo : EIATTR_MAX_THREADS
	.align		4
.L_332:
        /*0048*/ 	.byte	0x04, 0x05
        /*004a*/ 	.short	(.L_334 - .L_333)
.L_333:
        /*004c*/ 	.word	0x00000100
        /*0050*/ 	.word	0x00000001
        /*0054*/ 	.word	0x00000001


	//----- nvinfo : EIATTR_CBANK_PARAM_SIZE
	.align		4
.L_334:
        /*0058*/ 	.byte	0x03, 0x19
        /*005a*/ 	.short	0x0018


	//----- nvinfo : EIATTR_PARAM_CBANK
	.align		4
        /*005c*/ 	.byte	0x04, 0x0a
        /*005e*/ 	.short	(.L_336 - .L_335)
	.align		4
.L_335:
        /*0060*/ 	.word	index@(.nv.constant0._ZN3cub18CUB_300001_SM_10006detail8for_each13static_kernelINS2_12policy_hub_t12policy_500_tEmN6thrust24THRUST_300001_SM_1000_NS8cuda_cub20__uninitialized_fill7functorINS7_10device_ptrIdEEdEEEEvT0_T1_)
        /*0064*/ 	.short	0x0380
        /*0066*/ 	.short	0x0018


	//----- nvinfo : EIATTR_SW_WAR
	.align		4
.L_336:
        /*0068*/ 	.byte	0x04, 0x36
        /*006a*/ 	.short	(.L_338 - .L_337)
.L_337:
        /*006c*/ 	.word	0x00000008
.L_338:


//--------------------- .nv.info._ZN3cub18CUB_300001_SM_10006detail11EmptyKernelIvEEvv --------------------------
	.section	.nv.info._ZN3cub18CUB_300001_SM_10006detail11EmptyKernelIvEEvv,"",@"SHT_CUDA_INFO"
	.sectionflags	@""
	.align	4


	//----- nvinfo : EIATTR_CUDA_API_VERSION
	.align		4
        /*0000*/ 	.byte	0x04, 0x37
        /*0002*/ 	.short	(.L_340 - .L_339)
.L_339:
        /*0004*/ 	.word	0x00000082


	//----- nvinfo : EIATTR_SPARSE_MMA_MASK
	.align		4
.L_340:
        /*0008*/ 	.byte	0x03, 0x50
        /*000a*/ 	.short	0x0000


	//----- nvinfo : EIATTR_MAXREG_COUNT
	.align		4
        /*000c*/ 	.byte	0x03, 0x1b
        /*000e*/ 	.short	0x00ff


	//----- nvinfo : EIATTR_MERCURY_ISA_VERSION
	.align		4
        /*0010*/ 	.byte	0x03, 0x5f
        /*0012*/ 	.short	0x0101


	//----- nvinfo : EIATTR_VRC_CTA_INIT_COUNT
	.align		4
        /*0014*/ 	.byte	0x02, 0x4a
	.zero		1
	.zero		1


	//----- nvinfo : EIATTR_EXIT_INSTR_OFFSETS
	.align		4
        /*0018*/ 	.byte	0x04, 0x1c
        /*001a*/ 	.short	(.L_342 - .L_341)


	//   ....[0]....
.L_341:
        /*001c*/ 	.word	0x00000010


	//----- nvinfo : EIATTR_SW_WAR
	.align		4
.L_342:
        /*0020*/ 	.byte	0x04, 0x36
        /*0022*/ 	.short	(.L_344 - .L_343)
.L_343:
        /*0024*/ 	.word	0x00000008
.L_344:


//--------------------- .nv.callgraph             --------------------------
	.section	.nv.callgraph,"",@"SHT_CUDA_CALLGRAPH"
	.align	4
	.sectionentsize	8
	.align		4
        /*0000*/ 	.word	0x00000000
	.align		4
        /*0004*/ 	.word	0xffffffff
	.align		4
        /*0008*/ 	.word	0x00000000
	.align		4
        /*000c*/ 	.word	0xfffffffe
	.align		4
        /*0010*/ 	.word	0x00000000
	.align		4
        /*0014*/ 	.word	0xfffffffd
	.align		4
        /*0018*/ 	.word	0x00000000
	.align		4
        /*001c*/ 	.word	0xfffffffc


//--------------------- .nv.constant4             --------------------------
	.section	.nv.constant4,"a",@progbits
	.align	8
	.align		8
.nv.constant4:
        /*0000*/ 	.dword	_ZN34_INTERNAL_6a610880_4_k_cu_787f34764cuda3std3__45__cpo5beginE
	.align		8
        /*0008*/ 	.dword	_ZN34_INTERNAL_6a610880_4_k_cu_787f34764cuda3std3__45__cpo3endE
	.align		8
        /*0010*/ 	.dword	_ZN34_INTERNAL_6a610880_4_k_cu_787f34764cuda3std3__45__cpo6cbeginE
	.align		8
        /*0018*/ 	.dword	_ZN34_INTERNAL_6a610880_4_k_cu_787f34764cuda3std3__45__cpo4cendE
	.align		8
        /*0020*/ 	.dword	_ZN34_INTERNAL_6a610880_4_k_cu_787f34764cuda3std3__45__cpo6rbeginE
	.align		8
        /*0028*/ 	.dword	_ZN34_INTERNAL_6a610880_4_k_cu_787f34764cuda3std3__45__cpo4rendE
	.align		8
        /*0030*/ 	.dword	_ZN34_INTERNAL_6a610880_4_k_cu_787f34764cuda3std3__45__cpo7crbeginE
	.align		8
        /*0038*/ 	.dword	_ZN34_INTERNAL_6a610880_4_k_cu_787f34764cuda3std3__45__cpo5crendE
	.align		8
        /*0040*/ 	.dword	_ZN34_INTERNAL_6a610880_4_k_cu_787f34764cuda3std3__436_GLOBAL__N__6a610880_4_k_cu_787f34766ignoreE
	.align		8
        /*0048*/ 	.dword	_ZN34_INTERNAL_6a610880_4_k_cu_787f34764cuda3std3__419piecewise_constructE
	.align		8
        /*0050*/ 	.dword	_ZN34_INTERNAL_6a610880_4_k_cu_787f34764cuda3std3__48in_placeE
	.align		8
        /*0058*/ 	.dword	_ZN34_INTERNAL_6a610880_4_k_cu_787f34764cuda3std3__420unreachable_sentinelE
	.align		8
        /*0060*/ 	.dword	_ZN34_INTERNAL_6a610880_4_k_cu_787f34764cuda3std3__47nulloptE
	.align		8
        /*0068*/ 	.dword	_ZN34_INTERNAL_6a610880_4_k_cu_787f34764cuda3std3__48unexpectE
	.align		8
        /*0070*/ 	.dword	_ZN34_INTERNAL_6a610880_4_k_cu_787f34764cuda3std6ranges3__45__cpo4swapE
	.align		8
        /*0078*/ 	.dword	_ZN34_INTERNAL_6a610880_4_k_cu_787f34764cuda3std6ranges3__45__cpo9iter_moveE
	.align		8
        /*0080*/ 	.dword	_ZN34_INTERNAL_6a610880_4_k_cu_787f34764cuda3std6ranges3__45__cpo5beginE
	.align		8
        /*0088*/ 	.dword	_ZN34_INTERNAL_6a610880_4_k_cu_787f34764cuda3std6ranges3__45__cpo3endE
	.align		8
        /*0090*/ 	.dword	_ZN34_INTERNAL_6a610880_4_k_cu_787f34764cuda3std6ranges3__45__cpo6cbeginE
	.align		8
        /*0098*/ 	.dword	_ZN34_INTERNAL_6a610880_4_k_cu_787f34764cuda3std6ranges3__45__cpo4cendE
	.align		8
        /*00a0*/ 	.dword	_ZN34_INTERNAL_6a610880_4_k_cu_787f34764cuda3std6ranges3__45__cpo7advanceE
	.align		8
        /*00a8*/ 	.dword	_ZN34_INTERNAL_6a610880_4_k_cu_787f34764cuda3std6ranges3__45__cpo9iter_swapE
	.align		8
        /*00b0*/ 	.dword	_ZN34_INTERNAL_6a610880_4_k_cu_787f34764cuda3std6ranges3__45__cpo4nextE
	.align		8
        /*00b8*/ 	.dword	_ZN34_INTERNAL_6a610880_4_k_cu_787f34764cuda3std6ranges3__45__cpo4prevE
	.align		8
        /*00c0*/ 	.dword	_ZN34_INTERNAL_6a610880_4_k_cu_787f34764cuda3std6ranges3__45__cpo4dataE
	.align		8
        /*00c8*/ 	.dword	_ZN34_INTERNAL_6a610880_4_k_cu_787f34764cuda3std6ranges3__45__cpo5cdataE
	.align		8
        /*00d0*/ 	.dword	_ZN34_INTERNAL_6a610880_4_k_cu_787f34764cuda3std6ranges3__45__cpo4sizeE
	.align		8
        /*00d8*/ 	.dword	_ZN34_INTERNAL_6a610880_4_k_cu_787f34764cuda3std6ranges3__45__cpo5ssizeE
	.align		8
        /*00e0*/ 	.dword	_ZN34_INTERNAL_6a610880_4_k_cu_787f34764cuda3std6ranges3__45__cpo8distanceE
	.align		8
        /*00e8*/ 	.dword	_ZN34_INTERNAL_6a610880_4_k_cu_787f34766thrust24THRUST_300001_SM_1000_NS8cuda_cub3parE
	.align		8
        /*00f0*/ 	.dword	_ZN34_INTERNAL_6a610880_4_k_cu_787f34766thrust24THRUST_300001_SM_1000_NS8cuda_cub10par_nosyncE
	.align		8
        /*00f8*/ 	.dword	_ZN34_INTERNAL_6a610880_4_k_cu_787f34766thrust24THRUST_300001_SM_1000_NS6system6detail10sequential3seqE
	.align		8
        /*0100*/ 	.dword	_ZN34_INTERNAL_6a610880_4_k_cu_787f34766thrust24THRUST_300001_SM_1000_NS12placeholders2_1E
	.align		8
        /*0108*/ 	.dword	_ZN34_INTERNAL_6a610880_4_k_cu_787f34766thrust24THRUST_300001_SM_1000_NS12placeholders2_2E
	.align		8
        /*0110*/ 	.dword	_ZN34_INTERNAL_6a610880_4_k_cu_787f34766thrust24THRUST_300001_SM_1000_NS12placeholders2_3E
	.align		8
        /*0118*/ 	.dword	_ZN34_INTERNAL_6a610880_4_k_cu_787f34766thrust24THRUST_300001_SM_1000_NS12placeholders2_4E
	.align		8
        /*0120*/ 	.dword	_ZN34_INTERNAL_6a610880_4_k_cu_787f34766thrust24THRUST_300001_SM_1000_NS12placeholders2_5E
	.align		8
        /*0128*/ 	.dword	_ZN34_INTERNAL_6a610880_4_k_cu_787f34766thrust24THRUST_300001_SM_1000_NS12placeholders2_6E
	.align		8
        /*0130*/ 	.dword	_ZN34_INTERNAL_6a610880_4_k_cu_787f34766thrust24THRUST_300001_SM_1000_NS12placeholders2_7E
	.align		8
        /*0138*/ 	.dword	_ZN34_INTERNAL_6a610880_4_k_cu_787f34766thrust24THRUST_300001_SM_1000_NS12placeholders2_8E
	.align		8
        /*0140*/ 	.dword	_ZN34_INTERNAL_6a610880_4_k_cu_787f34766thrust24THRUST_300001_SM_1000_NS12placeholders2_9E
	.align		8
        /*0148*/ 	.dword	_ZN34_INTERNAL_6a610880_4_k_cu_787f34766thrust24THRUST_300001_SM_1000_NS12placeholders3_10E
	.align		8
        /*0150*/ 	.dword	_ZN34_INTERNAL_6a610880_4_k_cu_787f34766thrust24THRUST_300001_SM_1000_NS3seqE


//--------------------- .text._ZN3cub18CUB_300001_SM_10006detail6reduce28DeviceReduceSingleTileKernelINS2_10policy_hubIfyN4cuda3std3__44plusIfEEE10Policy1000EPfSC_iS9_ffNS7_10__identityEEEvT0_T1_T2_T3_T4_T6_ --------------------------
	.section	.text._ZN3cub18CUB_300001_SM_10006detail6reduce28DeviceReduceSingleTileKernelINS2_10policy_hubIfyN4cuda3std3__44plusIfEEE10Policy1000EPfSC_iS9_ffNS7_10__identityEEEvT0_T1_T2_T3_T4_T6_,"ax",@progbits
	.align	128
        .global         _ZN3cub18CUB_300001_SM_10006detail6reduce28DeviceReduceSingleTileKernelINS2_10policy_hubIfyN4cuda3std3__44plusIfEEE10Policy1000EPfSC_iS9_ffNS7_10__identityEEEvT0_T1_T2_T3_T4_T6_
        .type           _ZN3cub18CUB_300001_SM_10006detail6reduce28DeviceReduceSingleTileKernelINS2_10policy_hubIfyN4cuda3std3__44plusIfEEE10Policy1000EPfSC_iS9_ffNS7_10__identityEEEvT0_T1_T2_T3_T4_T6_,@function
        .size           _ZN3cub18CUB_300001_SM_10006detail6reduce28DeviceReduceSingleTileKernelINS2_10policy_hubIfyN4cuda3std3__44plusIfEEE10Policy1000EPfSC_iS9_ffNS7_10__identityEEEvT0_T1_T2_T3_T4_T6_,(.L_x_297 - _ZN3cub18CUB_300001_SM_10006detail6reduce28DeviceReduceSingleTileKernelINS2_10policy_hubIfyN4cuda3std3__44plusIfEEE10Policy1000EPfSC_iS9_ffNS7_10__identityEEEvT0_T1_T2_T3_T4_T6_)
        .other          _ZN3cub18CUB_300001_SM_10006detail6reduce28DeviceReduceSingleTileKernelINS2_10policy_hubIfyN4cuda3std3__44plusIfEEE10Policy1000EPfSC_iS9_ffNS7_10__identityEEEvT0_T1_T2_T3_T4_T6_,@"STO_CUDA_ENTRY STV_DEFAULT"
_ZN3cub18CUB_300001_SM_10006detail6reduce28DeviceReduceSingleTileKernelINS2_10policy_hubIfyN4cuda3std3__44plusIfEEE10Policy1000EPfSC_iS9_ffNS7_10__identityEEEvT0_T1_T2_T3_T4_T6_:
.text._ZN3cub18CUB_300001_SM_10006detail6reduce28DeviceReduceSingleTileKernelINS2_10policy_hubIfyN4cuda3std3__44plusIfEEE10Policy1000EPfSC_iS9_ffNS7_10__identityEEEvT0_T1_T2_T3_T4_T6_:
[----:B------:R-:W-:Y:S01]  /*0000*/  LDC R1, c[0x0][0x37c] ;  /* 0x0000df00ff017b82 */ /* 0x000fe20000000800 */
[----:B------:R-:W0:Y:S01]  /*0010*/  LDCU UR4, c[0x0][0x390] ;  /* 0x00007200ff0477ac */ /* 0x000e220008000800 */
[----:B------:R-:W1:Y:S01]  /*0020*/  LDCU.64 UR6, c[0x0][0x358] ;  /* 0x00006b00ff0677ac */ /* 0x000e620008000a00 */
[----:B0-----:R-:W-:-:S04]  /*0030*/  MOV R20, UR4 ;  /* 0x0000000400147c02 */ /* 0x001fc80008000f00 */
[----:B------:R-:W-:-:S13]  /*0040*/  ISETP.NE.AND P0, PT, R20, RZ, PT ;  /* 0x000000ff1400720c */ /* 0x000fda0003f05270 */
[----:B-1----:R-:W-:Y:S05]  /*0050*/  @P0 BRA `(.L_x_0) ;  /* 0x00000000001c0947 */ /* 0x002fea0003800000 */
[----:B------:R-:W0:Y:S02]  /*0060*/  S2R R0, SR_TID.X ;  /* 0x0000000000007919 */ /* 0x000e240000002100 */
[----:B0-----:R-:W-:-:S13]  /*0070*/  ISETP.NE.AND P0, PT, R0, RZ, PT ;  /* 0x000000ff0000720c */ /* 0x001fda0003f05270 */
[----:B------:R-:W-:Y:S05]  /*0080*/  @P0 EXIT ;  /* 0x000000000000094d */ /* 0x000fea0003800000 */
[----:B------:R-:W0:Y:S08]  /*0090*/  LDC R5, c[0x0][0x398] ;  /* 0x0000e600ff057b82 */ /* 0x000e300000000800 */
[----:B------:R-:W0:Y:S02]  /*00a0*/  LDC.64 R2, c[0x0][0x388] ;  /* 0x0000e200ff027b82 */ /* 0x000e240000000a00 */
[----:B0-----:R-:W-:Y:S01]  /*00b0*/  STG.E desc[UR6][R2.64], R5 ;  /* 0x0000000502007986 */ /* 0x001fe2000c101906 */
[----:B------:R-:W-:Y:S05]  /*00c0*/  EXIT ;  /* 0x000000000000794d */ /* 0x000fea0003800000 */
.L_x_0:
[----:B------:R-:W0:Y:S01]  /*00d0*/  LDCU UR4, c[0x0][0x380] ;  /* 0x00007000ff0477ac */ /* 0x000e220008000800 */
[----:B------:R-:W-:Y:S01]  /*00e0*/  BSSY.RECONVERGENT B0, `(.L_x_1) ;  /* 0x00003ca000007945 */ /* 0x000fe20003800200 */
[----:B0-----:R-:W-:-:S09]  /*00f0*/  ULOP3.LUT UP0, URZ, UR4, 0xf, URZ, 0xc0, !UPT ;  /* 0x0000000f04ff7892 */ /* 0x001fd2000f80c0ff */
[----:B------:R-:W-:Y:S05]  /*0100*/  BRA.U UP0, `(.L_x_2) ;  /* 0x0000001d00607547 */ /* 0x000fea000b800000 */
[----:B------:R-:W-:-:S13]  /*0110*/  ISETP.GT.AND P0, PT, R20, 0xfff, PT ;  /* 0x00000fff1400780c */ /* 0x000fda0003f04270 */
[----:B------:R-:W-:Y:S05]  /*0120*/  @P0 BRA `(.L_x_3) ;  /* 0x0000000c00a80947 */ /* 0x000fea0003800000 */
[----:B------:R-:W0:Y:S01]  /*0130*/  S2R R9, SR_TID.X ;  /* 0x0000000000097919 */ /* 0x000e220000002100 */
[----:B------:R-:W-:Y:S01]  /*0140*/  BSSY.RECONVERGENT B1, `(.L_x_4) ;  /* 0x0000009000017945 */ /* 0x000fe20003800200 */
[----:B------:R-:W-:Y:S01]  /*0150*/  HFMA2 R0, -RZ, RZ, 0, 0 ;  /* 0x00000000ff007431 */ /* 0x000fe200000001ff */
[----:B0-----:R-:W-:Y:S02]  /*0160*/  ISETP.GE.AND P0, PT, R9, R20, PT ;  /* 0x000000140900720c */ /* 0x001fe40003f06270 */
[----:B------:R-:W-:-:S11]  /*0170*/  MOV R11, R9 ;  /* 0x00000009000b7202 */ /* 0x000fd60000000f00 */
[----:B------:R-:W-:Y:S05]  /*0180*/  @P0 BRA `(.L_x_5) ;  /* 0x0000000000100947 */ /* 0x000fea0003800000 */
[----:B------:R-:W0:Y:S02]  /*0190*/  LDC.64 R2, c[0x0][0x380] ;  /* 0x0000e000ff027b82 */ /* 0x000e240000000a00 */
[----:B0-----:R-:W-:-:S05]  /*01a0*/  IMAD.WIDE.U32 R2, R9, 0x4, R2 ;  /* 0x0000000409027825 */ /* 0x001fca00078e0002 */
[----:B------:R0:W5:Y:S01]  /*01b0*/  LDG.E.CONSTANT R0, desc[UR6][R2.64] ;  /* 0x0000000602007981 */ /* 0x000162000c1e9900 */
[----:B------:R-:W-:-:S07]  /*01c0*/  IADD3 R11, PT, PT, R9, 0x100, RZ ;  /* 0x00000100090b7810 */ /* 0x000fce0007ffe0ff */
.L_x_5:
[----:B------:R-:W-:Y:S05]  /*01d0*/  BSYNC.RECONVERGENT B1 ;  /* 0x0000000000017941 */ /* 0x000fea0003800200 */
.L_x_4:
[----:B------:R-:W-:Y:S01]  /*01e0*/  ISETP.GE.AND P0, PT, R11, R20, PT ;  /* 0x000000140b00720c */ /* 0x000fe20003f06270 */
[----:B------:R-:W-:-:S12]  /*01f0*/  BSSY.RECONVERGENT B1, `(.L_x_6) ;  /* 0x0000074000017945 */ /* 0x000fd80003800200 */
[----:B------:R-:W-:Y:S05]  /*0200*/  @P0 BRA `(.L_x_7) ;  /* 0x0000000400c80947 */ /* 0x000fea0003800000 */
[----:B0-----:R-:W-:Y:S01]  /*0210*/  LOP3.LUT R3, RZ, R11, RZ, 0x33, !PT ;  /* 0x0000000bff037212 */ /* 0x001fe200078e33ff */
[----:B------:R-:W-:Y:S03]  /*0220*/  BSSY.RECONVERGENT B2, `(.L_x_8) ;  /* 0x0000015000027945 */ /* 0x000fe60003800200 */
[----:B------:R-:W-:-:S04]  /*0230*/  IADD3 R4, PT, PT, R3, R20, RZ ;  /* 0x0000001403047210 */ /* 0x000fc80007ffe0ff */
[C---:B------:R-:W-:Y:S02]  /*0240*/  LOP3.LUT R2, R4.reuse, 0x300, RZ, 0xc0, !PT ;  /* 0x0000030004027812 */ /* 0x040fe400078ec0ff */
[----:B------:R-:W-:Y:S02]  /*0250*/  ISETP.GE.U32.AND P1, PT, R4, 0x300, PT ;  /* 0x000003000400780c */ /* 0x000fe40003f26070 */
[----:B------:R-:W-:-:S13]  /*0260*/  ISETP.NE.AND P0, PT, R2, 0x300, PT ;  /* 0x000003000200780c */ /* 0x000fda0003f05270 */
[----:B------:R-:W-:Y:S05]  /*0270*/  @!P0 BRA `(.L_x_9) ;  /* 0x00000000003c8947 */ /* 0x000fea0003800000 */
[----:B------:R-:W0:Y:S01]  /*0280*/  LDC.64 R2, c[0x0][0x380] ;  /* 0x0000e000ff027b82 */ /* 0x000e220000000a00 */
[----:B------:R-:W-:-:S04]  /*0290*/  LEA.HI R4, R4, 0x1, RZ, 0x18 ;  /* 0x0000000104047811 */ /* 0x000fc800078fc0ff */
[----:B------:R-:W-:-:S04]  /*02a0*/  LOP3.LUT R4, R4, 0x3, RZ, 0xc0, !PT ;  /* 0x0000000304047812 */ /* 0x000fc800078ec0ff */
[----:B------:R-:W-:Y:S01]  /*02b0*/  IADD3 R4, PT, PT, -R4, RZ, RZ ;  /* 0x000000ff04047210 */ /* 0x000fe20007ffe1ff */
[----:B0-----:R-:W-:-:S05]  /*02c0*/  IMAD.WIDE.U32 R2, R11, 0x4, R2 ;  /* 0x000000040b027825 */ /* 0x001fca00078e0002 */
[----:B------:R-:W-:-:S07]  /*02d0*/  MOV R5, R3 ;  /* 0x0000000300057202 */ /* 0x000fce0000000f00 */
.L_x_10:
[----:B------:R-:W-:-:S06]  /*02e0*/  MOV R3, R5 ;  /* 0x0000000500037202 */ /* 0x000fcc0000000f00 */
[----:B------:R0:W2:Y:S01]  /*02f0*/  LDG.E.CONSTANT R3, desc[UR6][R2.64] ;  /* 0x0000000602037981 */ /* 0x0000a2000c1e9900 */
[----:B------:R-:W-:Y:S01]  /*0300*/  IADD3 R4, PT, PT, R4, 0x1, RZ ;  /* 0x0000000104047810 */ /* 0x000fe20007ffe0ff */
[----:B------:R-:W-:-:S03]  /*0310*/  VIADD R11, R11, 0x100 ;  /* 0x000001000b0b7836 */ /* 0x000fc60000000000 */
[----:B------:R-:W-:Y:S02]  /*0320*/  ISETP.NE.AND P0, PT, R4, RZ, PT ;  /* 0x000000ff0400720c */ /* 0x000fe40003f05270 */
[----:B0-----:R-:W-:-:S04]  /*0330*/  IADD3 R2, P2, PT, R2, 0x400, RZ ;  /* 0x0000040002027810 */ /* 0x001fc80007f5e0ff */
[----:B------:R-:W-:Y:S01]  /*0340*/  IADD3.X R5, PT, PT, RZ, R5, RZ, P2, !PT ;  /* 0x00000005ff057210 */ /* 0x000fe200017fe4ff */
[----:B--2--5:R-:W-:-:S06]  /*0350*/  FADD R0, R3, R0 ;  /* 0x0000000003007221 */ /* 0x024fcc0000000000 */
[----:B------:R-:W-:Y:S05]  /*0360*/  @P0 BRA `(.L_x_10) ;  /* 0xfffffffc00dc0947 */ /* 0x000fea000383ffff */
.L_x_9:
[----:B------:R-:W-:Y:S05]  /*0370*/  BSYNC.RECONVERGENT B2 ;  /* 0x0000000000027941 */ /* 0x000fea0003800200 */
.L_x_8:
[----:B------:R-:W-:Y:S05]  /*0380*/  @!P1 BRA `(.L_x_7) ;  /* 0x0000000400689947 */ /* 0x000fea0003800000 */
[----:B------:R-:W-:Y:S01]  /*0390*/  IADD3 R2, PT, PT, -R11, R20, RZ ;  /* 0x000000140b027210 */ /* 0x000fe20007ffe1ff */
[----:B------:R-:W-:Y:S01]  /*03a0*/  BSSY.RECONVERGENT B2, `(.L_x_11) ;  /* 0x0000031000027945 */ /* 0x000fe20003800200 */
[----:B------:R-:W-:Y:S02]  /*03b0*/  PLOP3.LUT P0, PT, PT, PT, PT, 0x80, 0x8 ;  /* 0x000000000008781c */ /* 0x000fe40003f0f070 */
[----:B------:R-:W-:-:S13]  /*03c0*/  ISETP.GT.AND P1, PT, R2, 0xc00, PT ;  /* 0x00000c000200780c */ /* 0x000fda0003f24270 */
[----:B------:R-:W-:Y:S05]  /*03d0*/  @!P1 BRA `(.L_x_12) ;  /* 0x0000000000b49947 */ /* 0x000fea0003800000 */
[----:B------:R-:W-:Y:S02]  /*03e0*/  PLOP3.LUT P0, PT, PT, PT, PT, 0x8, 0x80 ;  /* 0x000000000080781c */ /* 0x000fe40003f0e170 */
[----:B------:R-:W-:-:S11]  /*03f0*/  IADD3 R8, PT, PT, R20, -0xc00, RZ ;  /* 0xfffff40014087810 */ /* 0x000fd60007ffe0ff */
.L_x_13:
[----:B------:R-:W0:Y:S01]  /*0400*/  LDC.64 R6, c[0x0][0x380] ;  /* 0x0000e000ff067b82 */ /* 0x000e220000000a00 */
[C---:B------:R-:W-:Y:S01]  /*0410*/  IADD3 R5, PT, PT, R11.reuse, 0x400, RZ ;  /* 0x000004000b057810 */ /* 0x040fe20007ffe0ff */
[----:B0-----:R-:W-:-:S05]  /*0420*/  IMAD.WIDE R24, R11, 0x4, R6 ;  /* 0x000000040b187825 */ /* 0x001fca00078e0206 */
[----:B------:R-:W2:Y:S04]  /*0430*/  LDG.E.CONSTANT R13, desc[UR6][R24.64] ;  /* 0x00000006180d7981 */ /* 0x000ea8000c1e9900 */
[----:B------:R-:W3:Y:S01]  /*0440*/  LDG.E.CONSTANT R10, desc[UR6][R24.64+0x400] ;  /* 0x00040006180a7981 */ /* 0x000ee2000c1e9900 */
[----:B------:R-:W-:-:S03]  /*0450*/  IMAD.WIDE R4, R5, 0x4, R6 ;  /* 0x0000000405047825 */ /* 0x000fc600078e0206 */
[----:B------:R-:W4:Y:S04]  /*0460*/  LDG.E.CONSTANT R12, desc[UR6][R24.64+0x800] ;  /* 0x00080006180c7981 */ /* 0x000f28000c1e9900 */
[----:B------:R-:W4:Y:S04]  /*0470*/  LDG.E.CONSTANT R17, desc[UR6][R24.64+0xc00] ;  /* 0x000c000618117981 */ /* 0x000f28000c1e9900 */
[----:B------:R-:W4:Y:S01]  /*0480*/  LDG.E.CONSTANT R16, desc[UR6][R4.64] ;  /* 0x0000000604107981 */ /* 0x000f22000c1e9900 */
[----:B------:R-:W-:-:S03]  /*0490*/  IADD3 R3, PT, PT, R11, 0x800, RZ ;  /* 0x000008000b037810 */ /* 0x000fc60007ffe0ff */
[----:B------:R-:W4:Y:S04]  /*04a0*/  LDG.E.CONSTANT R15, desc[UR6][R4.64+0x400] ;  /* 0x00040006040f7981 */ /* 0x000f28000c1e9900 */
[----:B------:R-:W4:Y:S01]  /*04b0*/  LDG.E.CONSTANT R14, desc[UR6][R4.64+0x800] ;  /* 0x00080006040e7981 */ /* 0x000f22000c1e9900 */
[----:B------:R-:W-:-:S03]  /*04c0*/  IMAD.WIDE R2, R3, 0x4, R6 ;  /* 0x0000000403027825 */ /* 0x000fc600078e0206 */
[----:B------:R-:W4:Y:S04]  /*04d0*/  LDG.E.CONSTANT R22, desc[UR6][R4.64+0xc00] ;  /* 0x000c000604167981 */ /* 0x000f28000c1e9900 */
[----:B------:R-:W4:Y:S01]  /*04e0*/  LDG.E.CONSTANT R21, desc[UR6][R2.64] ;  /* 0x0000000602157981 */ /* 0x000f22000c1e9900 */
[----:B------:R-:W-:-:S03]  /*04f0*/  IADD3 R23, PT, PT, R11, 0xc00, RZ ;  /* 0x00000c000b177810 */ /* 0x000fc60007ffe0ff */
[----:B------:R-:W4:Y:S04]  /*0500*/  LDG.E.CONSTANT R19, desc[UR6][R2.64+0x400] ;  /* 0x0004000602137981 */ /* 0x000f28000c1e9900 */
[----:B------:R-:W4:Y:S01]  /*0510*/  LDG.E.CONSTANT R18, desc[UR6][R2.64+0x800] ;  /* 0x0008000602127981 */ /* 0x000f22000c1e9900 */
[----:B------:R-:W-:-:S03]  /*0520*/  IMAD.WIDE R6, R23, 0x4, R6 ;  /* 0x0000000417067825 */ /* 0x000fc600078e0206 */
[----:B------:R-:W4:Y:S04]  /*0530*/  LDG.E.CONSTANT R26, desc[UR6][R2.64+0xc00] ;  /* 0x000c0006021a7981 */ /* 0x000f28000c1e9900 */
[----:B------:R-:W4:Y:S04]  /*0540*/  LDG.E.CONSTANT R25, desc[UR6][R6.64] ;  /* 0x0000000606197981 */ /* 0x000f28000c1e9900 */
[----:B------:R-:W4:Y:S04]  /*0550*/  LDG.E.CONSTANT R23, desc[UR6][R6.64+0x400] ;  /* 0x0004000606177981 */ /* 0x000f28000c1e9900 */
[----:B------:R-:W4:Y:S04]  /*0560*/  LDG.E.CONSTANT R24, desc[UR6][R6.64+0x800] ;  /* 0x0008000606187981 */ /* 0x000f28000c1e9900 */
[----:B------:R-:W4:Y:S01]  /*0570*/  LDG.E.CONSTANT R27, desc[UR6][R6.64+0xc00] ;  /* 0x000c0006061b7981 */ /* 0x000f22000c1e9900 */
[----:B------:R-:W-:-:S04]  /*0580*/  IADD3 R11, PT, PT, R11, 0x1000, RZ ;  /* 0x000010000b0b7810 */ /* 0x000fc80007ffe0ff */
[----:B------:R-:W-:Y:S01]  /*0590*/  ISETP.GE.AND P1, PT, R11, R8, PT ;  /* 0x000000080b00720c */ /* 0x000fe20003f26270 */
[----:B--2--5:R-:W-:-:S04]  /*05a0*/  FADD R13, R13, R0 ;  /* 0x000000000d0d7221 */ /* 0x024fc80000000000 */
[----:B---3--:R-:W-:-:S04]  /*05b0*/  FADD R13, R13, R10 ;  /* 0x0000000a0d0d7221 */ /* 0x008fc80000000000 */
[----:B----4-:R-:W-:-:S04]  /*05c0*/  FADD R12, R13, R12 ;  /* 0x0000000c0d0c7221 */ /* 0x010fc80000000000 */
[----:B------:R-:W-:-:S04]  /*05d0*/  FADD R17, R12, R17 ;  /* 0x000000110c117221 */ /* 0x000fc80000000000 */
        /* <DEDUP_REMOVED lines=11> */
[----:B------:R-:W-:Y:S01]  /*0690*/  FADD R0, R24, R27 ;  /* 0x0000001b18007221 */ /* 0x000fe20000000000 */
[----:B------:R-:W-:Y:S06]  /*06a0*/  @!P1 BRA `(.L_x_13) ;  /* 0xfffffffc00549947 */ /* 0x000fec000383ffff */
.L_x_12:
[----:B------:R-:W-:Y:S05]  /*06b0*/  BSYNC.RECONVERGENT B2 ;  /* 0x0000000000027941 */ /* 0x000fea0003800200 */
.L_x_11:
[----:B------:R-:W-:Y:S01]  /*06c0*/  IADD3 R2, PT, PT, -R11, R20, RZ ;  /* 0x000000140b027210 */ /* 0x000fe20007ffe1ff */
[----:B------:R-:W-:Y:S03]  /*06d0*/  BSSY.RECONVERGENT B2, `(.L_x_14) ;  /* 0x0000019000027945 */ /* 0x000fe60003800200 */
[----:B------:R-:W-:-:S13]  /*06e0*/  ISETP.GT.AND P1, PT, R2, 0x400, PT ;  /* 0x000004000200780c */ /* 0x000fda0003f24270 */
[----:B------:R-:W-:Y:S05]  /*06f0*/  @!P1 BRA `(.L_x_15) ;  /* 0x0000000000589947 */ /* 0x000fea0003800000 */
[----:B------:R-:W0:Y:S01]  /*0700*/  LDC.64 R4, c[0x0][0x380] ;  /* 0x0000e000ff047b82 */ /* 0x000e220000000a00 */
[C---:B------:R-:W-:Y:S02]  /*0710*/  VIADD R15, R11.reuse, 0x400 ;  /* 0x000004000b0f7836 */ /* 0x040fe40000000000 */
[----:B0-----:R-:W-:-:S05]  /*0720*/  IMAD.WIDE R2, R11, 0x4, R4 ;  /* 0x000000040b027825 */ /* 0x001fca00078e0204 */
[----:B------:R-:W2:Y:S04]  /*0730*/  LDG.E.CONSTANT R7, desc[UR6][R2.64] ;  /* 0x0000000602077981 */ /* 0x000ea8000c1e9900 */
[----:B------:R-:W3:Y:S01]  /*0740*/  LDG.E.CONSTANT R6, desc[UR6][R2.64+0x400] ;  /* 0x0004000602067981 */ /* 0x000ee2000c1e9900 */
[----:B------:R-:W-:-:S03]  /*0750*/  IMAD.WIDE R4, R15, 0x4, R4 ;  /* 0x000000040f047825 */ /* 0x000fc600078e0204 */
[----:B------:R-:W4:Y:S04]  /*0760*/  LDG.E.CONSTANT R13, desc[UR6][R2.64+0x800] ;  /* 0x00080006020d7981 */ /* 0x000f28000c1e9900 */
[----:B------:R-:W4:Y:S04]  /*0770*/  LDG.E.CONSTANT R15, desc[UR6][R2.64+0xc00] ;  /* 0x000c0006020f7981 */ /* 0x000f28000c1e9900 */
[----:B------:R-:W4:Y:S04]  /*0780*/  LDG.E.CONSTANT R17, desc[UR6][R4.64] ;  /* 0x0000000604117981 */ /* 0x000f28000c1e9900 */
[----:B------:R-:W4:Y:S04]  /*0790*/  LDG.E.CONSTANT R19, desc[UR6][R4.64+0x400] ;  /* 0x0004000604137981 */ /* 0x000f28000c1e9900 */
[----:B------:R-:W4:Y:S04]  /*07a0*/  LDG.E.CONSTANT R21, desc[UR6][R4.64+0x800] ;  /* 0x0008000604157981 */ /* 0x000f28000c1e9900 */
[----:B------:R-:W4:Y:S01]  /*07b0*/  LDG.E.CONSTANT R23, desc[UR6][R4.64+0xc00] ;  /* 0x000c000604177981 */ /* 0x000f22000c1e9900 */
[----:B------:R-:W-:-:S02]  /*07c0*/  PLOP3.LUT P0, PT, PT, PT, PT, 0x8, 0x80 ;  /* 0x000000000080781c */ /* 0x000fc40003f0e170 */
[----:B------:R-:W-:Y:S01]  /*07d0*/  IADD3 R11, PT, PT, R11, 0x800, RZ ;  /* 0x000008000b0b7810 */ /* 0x000fe20007ffe0ff */
[----:B--2--5:R-:W-:-:S04]  /*07e0*/  FADD R7, R0, R7 ;  /* 0x0000000700077221 */ /* 0x024fc80000000000 */
[----:B---3--:R-:W-:-:S04]  /*07f0*/  FADD R6, R7, R6 ;  /* 0x0000000607067221 */ /* 0x008fc80000000000 */
[----:B----4-:R-:W-:-:S04]  /*0800*/  FADD R6, R6, R13 ;  /* 0x0000000d06067221 */ /* 0x010fc80000000000 */
[----:B------:R-:W-:-:S04]  /*0810*/  FADD R6, R6, R15 ;  /* 0x0000000f06067221 */ /* 0x000fc80000000000 */
[----:B------:R-:W-:-:S04]  /*0820*/  FADD R6, R6, R17 ;  /* 0x0000001106067221 */ /* 0x000fc80000000000 */
[----:B------:R-:W-:-:S04]  /*0830*/  FADD R6, R6, R19 ;  /* 0x0000001306067221 */ /* 0x000fc80000000000 */
[----:B------:R-:W-:-:S04]  /*0840*/  FADD R6, R6, R21 ;  /* 0x0000001506067221 */ /* 0x000fc80000000000 */
[----:B------:R-:W-:-:S07]  /*0850*/  FADD R0, R6, R23 ;  /* 0x0000001706007221 */ /* 0x000fce0000000000 */
.L_x_15:
[----:B------:R-:W-:Y:S05]  /*0860*/  BSYNC.RECONVERGENT B2 ;  /* 0x0000000000027941 */ /* 0x000fea0003800200 */
.L_x_14:
[----:B------:R-:W-:-:S13]  /*0870*/  ISETP.LT.OR P0, PT, R11, R20, P0 ;  /* 0x000000140b00720c */ /* 0x000fda0000701670 */
[----:B------:R-:W-:Y:S05]  /*0880*/  @!P0 BRA `(.L_x_7) ;  /* 0x0000000000288947 */ /* 0x000fea0003800000 */
[----:B------:R-:W0:Y:S02]  /*0890*/  LDC.64 R2, c[0x0][0x380] ;  /* 0x0000e000ff027b82 */ /* 0x000e240000000a00 */
[----:B0-----:R-:W-:-:S05]  /*08a0*/  IMAD.WIDE R2, R11, 0x4, R2 ;  /* 0x000000040b027825 */ /* 0x001fca00078e0202 */
[----:B------:R-:W2:Y:S04]  /*08b0*/  LDG.E.CONSTANT R5, desc[UR6][R2.64] ;  /* 0x0000000602057981 */ /* 0x000ea8000c1e9900 */
[----:B------:R-:W3:Y:S04]  /*08c0*/  LDG.E.CONSTANT R4, desc[UR6][R2.64+0x400] ;  /* 0x0004000602047981 */ /* 0x000ee8000c1e9900 */
[----:B------:R-:W4:Y:S04]  /*08d0*/  LDG.E.CONSTANT R7, desc[UR6][R2.64+0x800] ;  /* 0x0008000602077981 */ /* 0x000f28000c1e9900 */
[----:B------:R-:W4:Y:S01]  /*08e0*/  LDG.E.CONSTANT R11, desc[UR6][R2.64+0xc00] ;  /* 0x000c0006020b7981 */ /* 0x000f22000c1e9900 */
[----:B--2--5:R-:W-:-:S04]  /*08f0*/  FADD R5, R0, R5 ;  /* 0x0000000500057221 */ /* 0x024fc80000000000 */
[----:B---3--:R-:W-:-:S04]  /*0900*/  FADD R4, R5, R4 ;  /* 0x0000000405047221 */ /* 0x008fc80000000000 */
[----:B----4-:R-:W-:-:S04]  /*0910*/  FADD R4, R4, R7 ;  /* 0x0000000704047221 */ /* 0x010fc80000000000 */
[----:B------:R-:W-:-:S07]  /*0920*/  FADD R0, R4, R11 ;  /* 0x0000000b04007221 */ /* 0x000fce0000000000 */
.L_x_7:
[----:B------:R-:W-:Y:S05]  /*0930*/  BSYNC.RECONVERGENT B1 ;  /* 0x0000000000017941 */ /* 0x000fea0003800200 */
.L_x_6:
[----:B------:R-:W-:Y:S02]  /*0940*/  ISETP.GE.AND P0, PT, R20, 0x100, PT ;  /* 0x000001001400780c */ /* 0x000fe40003f06270 */
[----:B-----5:R-:W-:-:S11]  /*0950*/  MOV R7, R0 ;  /* 0x0000000000077202 */ /* 0x020fd60000000f00 */
[----:B------:R-:W-:Y:S05]  /*0960*/  @!P0 BRA `(.L_x_16) ;  /* 0x0000000000ac8947 */ /* 0x000fea0003800000 */
[----:B------:R-:W1:Y:S01]  /*0970*/  S2R R6, SR_LANEID ;  /* 0x0000000000067919 */ /* 0x000e620000000000 */
[----:B------:R-:W2:Y:S02]  /*0980*/  SHFL.DOWN PT, R0, R7, 0x1, 0x1f ;  /* 0x08201f0007007f89 */ /* 0x000ea400000e0000 */
[----:B--2---:R-:W-:Y:S01]  /*0990*/  FADD R0, R0, R7 ;  /* 0x0000000700007221 */ /* 0x004fe20000000000 */
[C---:B-1----:R-:W-:Y:S02]  /*09a0*/  ISETP.GT.AND P0, PT, R6.reuse, 0x1e, PT ;  /* 0x0000001e0600780c */ /* 0x042fe40003f04270 */
[C---:B------:R-:W-:Y:S02]  /*09b0*/  ISETP.NE.AND P1, PT, R6.reuse, RZ, PT ;  /* 0x000000ff0600720c */ /* 0x040fe40003f25270 */
[----:B------:R-:W-:Y:S02]  /*09c0*/  FSEL R0, R7, R0, P0 ;  /* 0x0000000007007208 */ /* 0x000fe40000000000 */
[----:B------:R-:W-:-:S03]  /*09d0*/  ISETP.GT.AND P0, PT, R6, 0x1d, PT ;  /* 0x0000001d0600780c */ /* 0x000fc60003f04270 */
[----:B0-----:R-:W0:Y:S06]  /*09e0*/  SHFL.DOWN PT, R3, R0, 0x2, 0x1f ;  /* 0x08401f0000037f89 */ /* 0x001e2c00000e0000 */
[----:B------:R-:W1:Y:S01]  /*09f0*/  @!P1 S2R R5, SR_CgaCtaId ;  /* 0x0000000000059919 */ /* 0x000e620000008800 */
[----:B------:R-:W-:Y:S02]  /*0a00*/  @!P1 MOV R4, 0x400 ;  /* 0x0000040000049802 */ /* 0x000fe40000000f00 */
[----:B------:R-:W-:-:S04]  /*0a10*/  @!P1 SHF.R.U32.HI R2, RZ, 0x3, R9 ;  /* 0x00000003ff029819 */ /* 0x000fc80000011609 */
[----:B------:R-:W-:Y:S01]  /*0a20*/  @!P1 LOP3.LUT R2, R2, 0x7c, RZ, 0xc0, !PT ;  /* 0x0000007c02029812 */ /* 0x000fe200078ec0ff */
[----:B0-----:R-:W-:Y:S01]  /*0a30*/  @!P0 FADD R0, R0, R3 ;  /* 0x0000000300008221 */ /* 0x001fe20000000000 */
[----:B------:R-:W-:-:S04]  /*0a40*/  ISETP.GT.AND P0, PT, R6, 0x1b, PT ;  /* 0x0000001b0600780c */ /* 0x000fc80003f04270 */
[----:B------:R-:W0:Y:S01]  /*0a50*/  SHFL.DOWN PT, R3, R0, 0x4, 0x1f ;  /* 0x08801f0000037f89 */ /* 0x000e2200000e0000 */
[----:B-1----:R-:W-:-:S04]  /*0a60*/  @!P1 LEA R5, R5, R4, 0x18 ;  /* 0x0000000405059211 */ /* 0x002fc800078ec0ff */
[----:B------:R-:W-:-:S04]  /*0a70*/  @!P1 IADD3 R2, PT, PT, R2, R5, RZ ;  /* 0x0000000502029210 */ /* 0x000fc80007ffe0ff */
[----:B0-----:R-:W-:Y:S01]  /*0a80*/  @!P0 FADD R0, R0, R3 ;  /* 0x0000000300008221 */ /* 0x001fe20000000000 */
[----:B------:R-:W-:-:S04]  /*0a90*/  ISETP.GT.AND P0, PT, R6, 0x17, PT ;  /* 0x000000170600780c */ /* 0x000fc80003f04270 */
[----:B------:R-:W0:Y:S09]  /*0aa0*/  SHFL.DOWN PT, R3, R0, 0x8, 0x1f ;  /* 0x09001f0000037f89 */ /* 0x000e3200000e0000 */
[----:B0-----:R-:W-:Y:S01]  /*0ab0*/  @!P0 FADD R0, R0, R3 ;  /* 0x0000000300008221 */ /* 0x001fe20000000000 */
[----:B------:R-:W-:-:S04]  /*0ac0*/  ISETP.NE.AND P0, PT, R9, RZ, PT ;  /* 0x000000ff0900720c */ /* 0x000fc80003f05270 */
[----:B------:R-:W0:Y:S02]  /*0ad0*/  SHFL.DOWN PT, R3, R0, 0x10, 0x1f ;  /* 0x0a001f0000037f89 */ /* 0x000e2400000e0000 */
[----:B0-----:R-:W-:-:S05]  /*0ae0*/  FADD R3, R0, R3 ;  /* 0x0000000300037221 */ /* 0x001fca0000000000 */
[----:B------:R0:W-:Y:S01]  /*0af0*/  @!P1 STS [R2+0x8], R3 ;  /* 0x0000080302009388 */ /* 0x0001e20000000800 */
[----:B------:R-:W-:Y:S01]  /*0b00*/  BAR.SYNC.DEFER_BLOCKING 0x0 ;  /* 0x0000000000007b1d */ /* 0x000fe20000010000 */
[----:B------:R-:W-:-:S04]  /*0b10*/  ISETP.GT.AND P1, PT, R6, 0xf, PT ;  /* 0x0000000f0600780c */ /* 0x000fc80003f24270 */
[----:B------:R-:W-:Y:S01]  /*0b20*/  FSEL R0, R0, R3, P1 ;  /* 0x0000000300007208 */ /* 0x000fe20000800000 */
[----:B------:R-:W-:Y:S08]  /*0b30*/  @P0 BRA `(.L_x_17) ;  /* 0x0000003000900947 */ /* 0x000ff00003800000 */
[----:B------:R-:W1:Y:S01]  /*0b40*/  S2UR UR5, SR_CgaCtaId ;  /* 0x00000000000579c3 */ /* 0x000e620000008800 */
[----:B------:R-:W-:Y:S02]  /*0b50*/  UMOV UR4, 0x400 ;  /* 0x0000040000047882 */ /* 0x000fe40000000000 */
[----:B-1----:R-:W-:-:S09]  /*0b60*/  ULEA UR4, UR5, UR4, 0x18 ;  /* 0x0000000405047291 */ /* 0x002fd2000f8ec0ff */
[----:B0-----:R-:W0:Y:S04]  /*0b70*/  LDS R3, [UR4+0xc] ;  /* 0x00000c04ff037984 */ /* 0x001e280008000800 */
[----:B------:R-:W1:Y:S04]  /*0b80*/  LDS.128 R4, [UR4+0x10] ;  /* 0x00001004ff047984 */ /* 0x000e680008000c00 */
[----:B------:R-:W2:Y:S01]  /*0b90*/  LDS.64 R8, [UR4+0x20] ;  /* 0x00002004ff087984 */ /* 0x000ea20008000a00 */
[----:B0-----:R-:W-:-:S04]  /*0ba0*/  FADD R3, R0, R3 ;  /* 0x0000000300037221 */ /* 0x001fc80000000000 */
[----:B-1----:R-:W-:-:S04]  /*0bb0*/  FADD R4, R3, R4 ;  /* 0x0000000403047221 */ /* 0x002fc80000000000 */
[----:B------:R-:W-:-:S04]  /*0bc0*/  FADD R5, R4, R5 ;  /* 0x0000000504057221 */ /* 0x000fc80000000000 */
[----:B------:R-:W-:-:S04]  /*0bd0*/  FADD R6, R5, R6 ;  /* 0x0000000605067221 */ /* 0x000fc80000000000 */
[----:B------:R-:W-:-:S04]  /*0be0*/  FADD R7, R6, R7 ;  /* 0x0000000706077221 */ /* 0x000fc80000000000 */
[----:B--2---:R-:W-:-:S04]  /*0bf0*/  FADD R8, R7, R8 ;  /* 0x0000000807087221 */ /* 0x004fc80000000000 */
[----:B------:R-:W-:Y:S01]  /*0c00*/  FADD R0, R8, R9 ;  /* 0x0000000908007221 */ /* 0x000fe20000000000 */
[----:B------:R-:W-:Y:S06]  /*0c10*/  BRA `(.L_x_17) ;  /* 0x0000003000587947 */ /* 0x000fec0003800000 */
.L_x_16:
[----:B------:R-:W1:Y:S01]  /*0c20*/  S2R R4, SR_LANEID ;  /* 0x0000000000047919 */ /* 0x000e620000000000 */
[----:B------:R-:W-:-:S04]  /*0c30*/  LOP3.LUT R0, R9, 0x3e0, RZ, 0xc0, !PT ;  /* 0x000003e009007812 */ /* 0x000fc800078ec0ff */
[----:B0-----:R-:W-:Y:S02]  /*0c40*/  IADD3 R3, PT, PT, R0, 0x20, RZ ;  /* 0x0000002000037810 */ /* 0x001fe40007ffe0ff */
[----:B------:R-:W-:Y:S02]  /*0c50*/  LOP3.LUT R5, RZ, R0, RZ, 0x33, !PT ;  /* 0x00000000ff057212 */ /* 0x000fe400078e33ff */
[-C--:B------:R-:W-:Y:S02]  /*0c60*/  ISETP.GT.AND P0, PT, R3, R20.reuse, PT ;  /* 0x000000140300720c */ /* 0x080fe40003f04270 */
[----:B------:R-:W-:-:S04]  /*0c70*/  IADD3 R5, PT, PT, R5, R20, RZ ;  /* 0x0000001405057210 */ /* 0x000fc80007ffe0ff */
[----:B------:R-:W-:-:S05]  /*0c80*/  SEL R5, R5, 0x1f, P0 ;  /* 0x0000001f05057807 */ /* 0x000fca0000000000 */
[----:B------:R-:W0:Y:S01]  /*0c90*/  SHFL.DOWN PT, R0, R7, 0x1, R5 ;  /* 0x0820000007007989 */ /* 0x000e2200000e0005 */
[C---:B-1----:R-:W-:Y:S02]  /*0ca0*/  ISETP.GE.AND P0, PT, R4.reuse, R5, PT ;  /* 0x000000050400720c */ /* 0x042fe40003f06270 */
[C---:B------:R-:W-:Y:S02]  /*0cb0*/  IADD3 R2, PT, PT, R4.reuse, 0x2, RZ ;  /* 0x0000000204027810 */ /* 0x040fe40007ffe0ff */
[----:B------:R-:W-:-:S09]  /*0cc0*/  ISETP.NE.AND P1, PT, R4, RZ, PT ;  /* 0x000000ff0400720c */ /* 0x000fd20003f25270 */
[----:B0-----:R-:W-:Y:S01]  /*0cd0*/  @!P0 FADD R7, R0, R7 ;  /* 0x0000000700078221 */ /* 0x001fe20000000000 */
[-C--:B------:R-:W-:Y:S02]  /*0ce0*/  ISETP.GT.AND P0, PT, R2, R5.reuse, PT ;  /* 0x000000050200720c */ /* 0x080fe40003f04270 */
[----:B------:R-:W-:Y:S01]  /*0cf0*/  IADD3 R2, PT, PT, R4, 0x4, RZ ;  /* 0x0000000404027810 */ /* 0x000fe20007ffe0ff */
[----:B------:R-:W0:Y:S01]  /*0d00*/  @!P1 S2R R6, SR_CgaCtaId ;  /* 0x0000000000069919 */ /* 0x000e220000008800 */
[----:B------:R-:W-:Y:S01]  /*0d10*/  @!P1 MOV R3, 0x400 ;  /* 0x0000040000039802 */ /* 0x000fe20000000f00 */
[----:B------:R-:W1:Y:S08]  /*0d20*/  SHFL.DOWN PT, R0, R7, 0x2, R5 ;  /* 0x0840000007007989 */ /* 0x000e7000000e0005 */
[----:B-1----:R-:W-:Y:S01]  /*0d30*/  @!P0 FADD R7, R7, R0 ;  /* 0x0000000007078221 */ /* 0x002fe20000000000 */
[----:B------:R-:W-:-:S02]  /*0d40*/  ISETP.GT.AND P0, PT, R2, R5, PT ;  /* 0x000000050200720c */ /* 0x000fc40003f04270 */
[----:B------:R-:W-:Y:S02]  /*0d50*/  IADD3 R2, PT, PT, R4, 0x8, RZ ;  /* 0x0000000804027810 */ /* 0x000fe40007ffe0ff */
[----:B------:R-:W1:Y:S01]  /*0d60*/  SHFL.DOWN PT, R0, R7, 0x4, R5 ;  /* 0x0880000007007989 */ /* 0x000e6200000e0005 */
[----:B0-----:R-:W-:-:S08]  /*0d70*/  @!P1 LEA R3, R6, R3, 0x18 ;  /* 0x0000000306039211 */ /* 0x001fd000078ec0ff */
[----:B-1----:R-:W-:Y:S01]  /*0d80*/  @!P0 FADD R7, R7, R0 ;  /* 0x0000000007078221 */ /* 0x002fe20000000000 */
[----:B------:R-:W-:Y:S01]  /*0d90*/  ISETP.GT.AND P0, PT, R2, R5, PT ;  /* 0x000000050200720c */ /* 0x000fe20003f04270 */
[----:B------:R-:W-:-:S03]  /*0da0*/  VIADD R2, R4, 0x10 ;  /* 0x0000001004027836 */ /* 0x000fc60000000000 */
[----:B------:R-:W0:Y:S09]  /*0db0*/  SHFL.DOWN PT, R0, R7, 0x8, R5 ;  /* 0x0900000007007989 */ /* 0x000e3200000e0005 */
[----:B0-----:R-:W-:Y:S01]  /*0dc0*/  @!P0 FADD R7, R7, R0 ;  /* 0x0000000007078221 */ /* 0x001fe20000000000 */
[----:B------:R-:W-:-:S02]  /*0dd0*/  ISETP.GT.AND P0, PT, R2, R5, PT ;  /* 0x000000050200720c */ /* 0x000fc40003f04270 */
[----:B------:R-:W-:Y:S02]  /*0de0*/  @!P1 SHF.R.U32.HI R2, RZ, 0x3, R9 ;  /* 0x00000003ff029819 */ /* 0x000fe40000011609 */
[----:B------:R-:W0:Y:S02]  /*0df0*/  SHFL.DOWN PT, R0, R7, 0x10, R5 ;  /* 0x0a00000007007989 */ /* 0x000e2400000e0005 */
[----:B------:R-:W-:-:S04]  /*0e00*/  @!P1 LOP3.LUT R2, R2, 0x7c, RZ, 0xc0, !PT ;  /* 0x0000007c02029812 */ /* 0x000fc800078ec0ff */
[----:B------:R-:W-:-:S03]  /*0e10*/  @!P1 IADD3 R3, PT, PT, R2, R3, RZ ;  /* 0x0000000302039210 */ /* 0x000fc60007ffe0ff */
[----:B0-----:R-:W-:Y:S01]  /*0e20*/  @!P0 FADD R7, R7, R0 ;  /* 0x0000000007078221 */ /* 0x001fe20000000000 */
[----:B------:R-:W-:-:S04]  /*0e30*/  ISETP.NE.AND P0, PT, R9, RZ, PT ;  /* 0x000000ff0900720c */ /* 0x000fc80003f05270 */
[----:B------:R-:W-:-:S05]  /*0e40*/  MOV R0, R7 ;  /* 0x0000000700007202 */ /* 0x000fca0000000f00 */
[----:B------:R4:W-:Y:S01]  /*0e50*/  @!P1 STS [R3+0x8], R0 ;  /* 0x0000080003009388 */ /* 0x0009e20000000800 */
[----:B------:R-:W-:Y:S06]  /*0e60*/  BAR.SYNC.DEFER_BLOCKING 0x0 ;  /* 0x0000000000007b1d */ /* 0x000fec0000010000 */
[----:B------:R-:W-:Y:S05]  /*0e70*/  @P0 BRA `(.L_x_17) ;  /* 0x0000002c00c00947 */ /* 0x000fea0003800000 */
[----:B------:R-:W0:Y:S01]  /*0e80*/  S2UR UR5, SR_CgaCtaId ;  /* 0x00000000000579c3 */ /* 0x000e220000008800 */
[----:B------:R-:W-:Y:S01]  /*0e90*/  UMOV UR4, 0x400 ;  /* 0x0000040000047882 */ /* 0x000fe20000000000 */
[C---:B------:R-:W-:Y:S02]  /*0ea0*/  ISETP.GT.AND P2, PT, R20.reuse, 0x20, PT ;  /* 0x000000201400780c */ /* 0x040fe40003f44270 */
[C---:B------:R-:W-:Y:S02]  /*0eb0*/  ISETP.GT.AND P4, PT, R20.reuse, 0x40, PT ;  /* 0x000000401400780c */ /* 0x040fe40003f84270 */
[C---:B------:R-:W-:Y:S02]  /*0ec0*/  ISETP.GT.AND P3, PT, R20.reuse, 0x60, PT ;  /* 0x000000601400780c */ /* 0x040fe40003f64270 */
[----:B------:R-:W-:Y:S01]  /*0ed0*/  ISETP.GT.AND P1, PT, R20, 0x80, PT ;  /* 0x000000801400780c */ /* 0x000fe20003f24270 */
[----:B0-----:R-:W-:-:S09]  /*0ee0*/  ULEA UR4, UR5, UR4, 0x18 ;  /* 0x0000000405047291 */ /* 0x001fd2000f8ec0ff */
[----:B----4-:R-:W0:Y:S04]  /*0ef0*/  LDS R3, [UR4+0xc] ;  /* 0x00000c04ff037984 */ /* 0x010e280008000800 */
[----:B------:R-:W1:Y:S04]  /*0f00*/  LDS.128 R4, [UR4+0x10] ;  /* 0x00001004ff047984 */ /* 0x000e680008000c00 */
[----:B------:R-:W2:Y:S01]  /*0f10*/  LDS.64 R8, [UR4+0x20] ;  /* 0x00002004ff087984 */ /* 0x000ea20008000a00 */
[----:B0-----:R-:W-:Y:S01]  /*0f20*/  @P2 FADD R0, R0, R3 ;  /* 0x0000000300002221 */ /* 0x001fe20000000000 */
[----:B------:R-:W-:-:S03]  /*0f30*/  ISETP.GT.AND P2, PT, R20, 0xa0, PT ;  /* 0x000000a01400780c */ /* 0x000fc60003f44270 */
[----:B-1----:R-:W-:Y:S01]  /*0f40*/  @P4 FADD R0, R0, R4 ;  /* 0x0000000400004221 */ /* 0x002fe20000000000 */
[----:B------:R-:W-:-:S03]  /*0f50*/  ISETP.GT.AND P4, PT, R20, 0xc0, PT ;  /* 0x000000c01400780c */ /* 0x000fc60003f84270 */
[----:B------:R-:W-:Y:S01]  /*0f60*/  @P3 FADD R0, R0, R5 ;  /* 0x0000000500003221 */ /* 0x000fe20000000000 */
[----:B------:R-:W-:-:S03]  /*0f70*/  ISETP.GT.AND P3, PT, R20, 0xe0, PT ;  /* 0x000000e01400780c */ /* 0x000fc60003f64270 */
[----:B------:R-:W-:-:S04]  /*0f80*/  @P1 FADD R0, R0, R6 ;  /* 0x0000000600001221 */ /* 0x000fc80000000000 */
[----:B------:R-:W-:-:S04]  /*0f90*/  @P2 FADD R0, R0, R7 ;  /* 0x0000000700002221 */ /* 0x000fc80000000000 */
[----:B--2---:R-:W-:-:S04]  /*0fa0*/  @P4 FADD R0, R0, R8 ;  /* 0x0000000800004221 */ /* 0x004fc80000000000 */
[----:B------:R-:W-:Y:S01]  /*0fb0*/  @P3 FADD R0, R0, R9 ;  /* 0x0000000900003221 */ /* 0x000fe20000000000 */
[----:B------:R-:W-:Y:S06]  /*0fc0*/  BRA `(.L_x_17) ;  /* 0x0000002c006c7947 */ /* 0x000fec0003800000 */
.L_x_3:
[----:B------:R-:W0:Y:S01]  /*0fd0*/  S2R R0, SR_TID.X ;  /* 0x0000000000007919 */ /* 0x000e220000002100 */
[----:B------:R-:W1:Y:S01]  /*0fe0*/  LDC.64 R2, c[0x0][0x380] ;  /* 0x0000e000ff027b82 */ /* 0x000e620000000a00 */
[----:B0-----:R-:W-:-:S05]  /*0ff0*/  SHF.L.U32 R5, R0, 0x2, RZ ;  /* 0x0000000200057819 */ /* 0x001fca00000006ff */
[----:B-1----:R-:W-:-:S05]  /*1000*/  IMAD.WIDE.U32 R2, R5, 0x4, R2 ;  /* 0x0000000405027825 */ /* 0x002fca00078e0002 */
[----:B------:R-:W2:Y:S04]  /*1010*/  LDG.E.128.CONSTANT R4, desc[UR6][R2.64] ;  /* 0x0000000602047981 */ /* 0x000ea8000c1e9d00 */
[----:B------:R-:W3:Y:S04]  /*1020*/  LDG.E.128.CONSTANT R8, desc[UR6][R2.64+0x1000] ;  /* 0x0010000602087981 */ /* 0x000ee8000c1e9d00 */
[----:B------:R-:W4:Y:S04]  /*1030*/  LDG.E.128.CONSTANT R12, desc[UR6][R2.64+0x2000] ;  /* 0x00200006020c7981 */ /* 0x000f28000c1e9d00 */
[----:B------:R-:W5:Y:S01]  /*1040*/  LDG.E.128.CONSTANT R16, desc[UR6][R2.64+0x3000] ;  /* 0x0030000602107981 */ /* 0x000f62000c1e9d00 */
[----:B------:R-:W-:Y:S01]  /*1050*/  ISETP.GE.U32.AND P0, PT, R20, 0x2000, PT ;  /* 0x000020001400780c */ /* 0x000fe20003f06070 */
[----:B------:R-:W-:-:S02]  /*1060*/  HFMA2 R23, -RZ, RZ, 0, 0.00048828125 ;  /* 0x00001000ff177431 */ /* 0x000fc400000001ff */
[----:B--2---:R-:W-:Y:S01]  /*1070*/  FADD R4, R4, R5 ;  /* 0x0000000504047221 */ /* 0x004fe20000000000 */
[----:B------:R-:W-:Y:S01]  /*1080*/  FADD R7, R6, R7 ;  /* 0x0000000706077221 */ /* 0x000fe20000000000 */
[----:B---3--:R-:W-:Y:S01]  /*1090*/  FADD R8, R8, R9 ;  /* 0x0000000908087221 */ /* 0x008fe20000000000 */
[----:B------:R-:W-:Y:S02]  /*10a0*/  FADD R11, R10, R11 ;  /* 0x0000000b0a0b7221 */ /* 0x000fe40000000000 */
[----:B------:R-:W-:Y:S01]  /*10b0*/  FADD R4, R4, R7 ;  /* 0x0000000704047221 */ /* 0x000fe20000000000 */
[----:B----4-:R-:W-:Y:S01]  /*10c0*/  FADD R12, R12, R13 ;  /* 0x0000000d0c0c7221 */ /* 0x010fe20000000000 */
[----:B------:R-:W-:Y:S01]  /*10d0*/  FADD R15, R14, R15 ;  /* 0x0000000f0e0f7221 */ /* 0x000fe20000000000 */
[----:B------:R-:W-:Y:S01]  /*10e0*/  FADD R11, R8, R11 ;  /* 0x0000000b080b7221 */ /* 0x000fe20000000000 */
[----:B-----5:R-:W-:Y:S01]  /*10f0*/  FADD R16, R16, R17 ;  /* 0x0000001110107221 */ /* 0x020fe20000000000 */
[----:B------:R-:W-:Y:S01]  /*1100*/  FADD R19, R18, R19 ;  /* 0x0000001312137221 */ /* 0x000fe20000000000 */
[----:B------:R-:W-:Y:S01]  /*1110*/  FADD R12, R12, R15 ;  /* 0x0000000f0c0c7221 */ /* 0x000fe20000000000 */
[----:B------:R-:W-:-:S02]  /*1120*/  FADD R4, R4, R11 ;  /* 0x0000000b04047221 */ /* 0x000fc40000000000 */
[----:B------:R-:W-:-:S04]  /*1130*/  FADD R19, R16, R19 ;  /* 0x0000001310137221 */ /* 0x000fc80000000000 */
[----:B------:R-:W-:-:S04]  /*1140*/  FADD R19, R12, R19 ;  /* 0x000000130c137221 */ /* 0x000fc80000000000 */
[----:B------:R-:W-:Y:S01]  /*1150*/  FADD R21, R4, R19 ;  /* 0x0000001304157221 */ /* 0x000fe20000000000 */
[----:B------:R-:W-:Y:S06]  /*1160*/  @!P0 BRA `(.L_x_18) ;  /* 0x00000000007c8947 */ /* 0x000fec0003800000 */
[----:B------:R-:W0:Y:S01]  /*1170*/  LDC R24, c[0x0][0x390] ;  /* 0x0000e400ff187b82 */ /* 0x000e220000000800 */
[----:B------:R-:W-:Y:S02]  /*1180*/  IADD3 R22, PT, PT, R20, -0x1000, RZ ;  /* 0xfffff00014167810 */ /* 0x000fe40007ffe0ff */
[----:B------:R-:W-:-:S07]  /*1190*/  MOV R23, 0x1000 ;  /* 0x0000100000177802 */ /* 0x000fce0000000f00 */
.L_x_20:
[----:B------:R-:W-:-:S05]  /*11a0*/  IMAD.WIDE R26, R23, 0x4, R2 ;  /* 0x00000004171a7825 */ /* 0x000fca00078e0202 */
[----:B------:R-:W2:Y:S04]  /*11b0*/  LDG.E.128.CONSTANT R16, desc[UR6][R26.64+0x2000] ;  /* 0x002000061a107981 */ /* 0x000ea8000c1e9d00 */
[----:B------:R-:W3:Y:S04]  /*11c0*/  LDG.E.128.CONSTANT R4, desc[UR6][R26.64+0x3000] ;  /* 0x003000061a047981 */ /* 0x000ee8000c1e9d00 */
[----:B------:R-:W4:Y:S04]  /*11d0*/  LDG.E.128.CONSTANT R8, desc[UR6][R26.64] ;  /* 0x000000061a087981 */ /* 0x000f28000c1e9d00 */
[----:B------:R-:W5:Y:S01]  /*11e0*/  LDG.E.128.CONSTANT R12, desc[UR6][R26.64+0x1000] ;  /* 0x001000061a0c7981 */ /* 0x000f62000c1e9d00 */
[----:B0-----:R-:W-:Y:S01]  /*11f0*/  MOV R20, R24 ;  /* 0x0000001800147202 */ /* 0x001fe20000000f00 */
[----:B--2---:R-:W-:Y:S01]  /*1200*/  FADD R17, R17, R18 ;  /* 0x0000001211117221 */ /* 0x004fe20000000000 */
[----:B---3--:R-:W-:-:S02]  /*1210*/  FADD R18, R19, R4 ;  /* 0x0000000413127221 */ /* 0x008fc40000000000 */
[----:B------:R-:W-:Y:S01]  /*1220*/  IADD3 R4, PT, PT, -R23, R20, RZ ;  /* 0x0000001417047210 */ /* 0x000fe20007ffe1ff */
[----:B------:R-:W-:Y:S01]  /*1230*/  FADD R5, R5, R6 ;  /* 0x0000000605057221 */ /* 0x000fe20000000000 */
[----:B----4-:R-:W-:Y:S01]  /*1240*/  FADD R9, R9, R10 ;  /* 0x0000000a09097221 */ /* 0x010fe20000000000 */
[----:B------:R-:W-:Y:S01]  /*1250*/  FADD R8, R8, R21 ;  /* 0x0000001508087221 */ /* 0x000fe20000000000 */
[----:B------:R-:W-:Y:S01]  /*1260*/  ISETP.GE.AND P0, PT, R4, 0x1000, PT ;  /* 0x000010000400780c */ /* 0x000fe20003f06270 */
[----:B-----5:R-:W-:Y:S01]  /*1270*/  FADD R13, R13, R14 ;  /* 0x0000000e0d0d7221 */ /* 0x020fe20000000000 */
[----:B------:R-:W-:Y:S01]  /*1280*/  FADD R10, R11, R12 ;  /* 0x0000000c0b0a7221 */ /* 0x000fe20000000000 */
[----:B------:R-:W-:Y:S01]  /*1290*/  FADD R14, R15, R16 ;  /* 0x000000100f0e7221 */ /* 0x000fe20000000000 */
[----:B------:R-:W-:Y:S01]  /*12a0*/  FADD R8, R8, R9 ;  /* 0x0000000908087221 */ /* 0x000fe20000000000 */
[----:B------:R-:W-:Y:S01]  /*12b0*/  FADD R5, R18, R5 ;  /* 0x0000000512057221 */ /* 0x000fe20000000000 */
[----:B------:R-:W-:Y:S01]  /*12c0*/  FADD R13, R10, R13 ;  /* 0x0000000d0a0d7221 */ /* 0x000fe20000000000 */
[----:B------:R-:W-:-:S03]  /*12d0*/  FADD R14, R14, R17 ;  /* 0x000000110e0e7221 */ /* 0x000fc60000000000 */
[----:B------:R-:W-:Y:S01]  /*12e0*/  FADD R8, R8, R13 ;  /* 0x0000000d08087221 */ /* 0x000fe20000000000 */
[----:B------:R-:W-:-:S04]  /*12f0*/  FADD R5, R14, R5 ;  /* 0x000000050e057221 */ /* 0x000fc80000000000 */
[----:B------:R-:W-:-:S04]  /*1300*/  FADD R5, R8, R5 ;  /* 0x0000000508057221 */ /* 0x000fc80000000000 */
[----:B------:R-:W-:Y:S01]  /*1310*/  FADD R21, R7, R5 ;  /* 0x0000000507157221 */ /* 0x000fe20000000000 */
[----:B------:R-:W-:Y:S06]  /*1320*/  @!P0 BRA `(.L_x_19) ;  /* 0x0000000800308947 */ /* 0x000fec0003800000 */
[----:B------:R-:W-:-:S04]  /*1330*/  IADD3 R23, PT, PT, R23, 0x1000, RZ ;  /* 0x0000100017177810 */ /* 0x000fc80007ffe0ff */
[----:B------:R-:W-:-:S13]  /*1340*/  ISETP.GT.AND P0, PT, R23, R22, PT ;  /* 0x000000161700720c */ /* 0x000fda0003f04270 */
[----:B------:R-:W-:Y:S05]  /*1350*/  @!P0 BRA `(.L_x_20) ;  /* 0xfffffffc00908947 */ /* 0x000fea000383ffff */
.L_x_18:
[----:B------:R-:W-:-:S13]  /*1360*/  ISETP.GE.AND P0, PT, R23, R20, PT ;  /* 0x000000141700720c */ /* 0x000fda0003f06270 */
[----:B------:R-:W-:Y:S05]  /*1370*/  @P0 BRA `(.L_x_19) ;  /* 0x00000008001c0947 */ /* 0x000fea0003800000 */
[----:B------:R-:W-:Y:S01]  /*1380*/  IMAD.IADD R9, R20, 0x1, -R23 ;  /* 0x0000000114097824 */ /* 0x000fe200078e0a17 */
[----:B------:R-:W-:Y:S04]  /*1390*/  BSSY.RECONVERGENT B1, `(.L_x_19) ;  /* 0x0000085000017945 */ /* 0x000fe80003800200 */
[----:B------:R-:W-:-:S13]  /*13a0*/  ISETP.GE.AND P0, PT, R0, R9, PT ;  /* 0x000000090000720c */ /* 0x000fda0003f06270 */
[----:B------:R-:W-:Y:S05]  /*13b0*/  @P0 BRA `(.L_x_21) ;  /* 0x0000000800080947 */ /* 0x000fea0003800000 */
[-C--:B------:R-:W-:Y:S01]  /*13c0*/  LOP3.LUT R2, RZ, R0.reuse, RZ, 0x33, !PT ;  /* 0x00000000ff027212 */ /* 0x080fe200078e33ff */
[----:B------:R-:W-:Y:S01]  /*13d0*/  BSSY.RECONVERGENT B2, `(.L_x_22) ;  /* 0x0000015000027945 */ /* 0x000fe20003800200 */
[----:B------:R-:W-:Y:S02]  /*13e0*/  MOV R8, R0 ;  /* 0x0000000000087202 */ /* 0x000fe40000000f00 */
[----:B------:R-:W-:-:S04]  /*13f0*/  IADD3 R2, PT, PT, -R23, R20, R2 ;  /* 0x0000001417027210 */ /* 0x000fc80007ffe102 */
[C---:B------:R-:W-:Y:S02]  /*1400*/  LOP3.LUT R3, R2.reuse, 0x300, RZ, 0xc0, !PT ;  /* 0x0000030002037812 */ /* 0x040fe400078ec0ff */
[----:B------:R-:W-:Y:S02]  /*1410*/  ISETP.GE.U32.AND P1, PT, R2, 0x300, PT ;  /* 0x000003000200780c */ /* 0x000fe40003f26070 */
[----:B------:R-:W-:-:S13]  /*1420*/  ISETP.NE.AND P0, PT, R3, 0x300, PT ;  /* 0x000003000300780c */ /* 0x000fda0003f05270 */
[----:B------:R-:W-:Y:S05]  /*1430*/  @!P0 BRA `(.L_x_23) ;  /* 0x0000000000388947 */ /* 0x000fea0003800000 */
[----:B------:R-:W0:Y:S01]  /*1440*/  LDC.64 R4, c[0x0][0x380] ;  /* 0x0000e000ff047b82 */ /* 0x000e220000000a00 */
[----:B------:R-:W-:Y:S02]  /*1450*/  LEA.HI R2, R2, 0x1, RZ, 0x18 ;  /* 0x0000000102027811 */ /* 0x000fe400078fc0ff */
[----:B------:R-:W-:Y:S02]  /*1460*/  IADD3 R7, PT, PT, R0, R23, RZ ;  /* 0x0000001700077210 */ /* 0x000fe40007ffe0ff */
[----:B------:R-:W-:Y:S02]  /*1470*/  LOP3.LUT R2, R2, 0x3, RZ, 0xc0, !PT ;  /* 0x0000000302027812 */ /* 0x000fe400078ec0ff */
[----:B------:R-:W-:Y:S02]  /*1480*/  MOV R8, R0 ;  /* 0x0000000000087202 */ /* 0x000fe40000000f00 */
[----:B------:R-:W-:-:S07]  /*1490*/  IADD3 R6, PT, PT, -R2, RZ, RZ ;  /* 0x000000ff02067210 */ /* 0x000fce0007ffe1ff */
.L_x_24:
[----:B0-----:R-:W-:-:S06]  /*14a0*/  IMAD.WIDE.U32 R2, R7, 0x4, R4 ;  /* 0x0000000407027825 */ /* 0x001fcc00078e0004 */
[----:B------:R-:W2:Y:S01]  /*14b0*/  LDG.E.CONSTANT R2, desc[UR6][R2.64] ;  /* 0x0000000602027981 */ /* 0x000ea2000c1e9900 */
[----:B------:R-:W-:Y:S02]  /*14c0*/  IADD3 R6, PT, PT, R6, 0x1, RZ ;  /* 0x0000000106067810 */ /* 0x000fe40007ffe0ff */
[----:B------:R-:W-:Y:S02]  /*14d0*/  IADD3 R8, PT, PT, R8, 0x100, RZ ;  /* 0x0000010008087810 */ /* 0x000fe40007ffe0ff */
[----:B------:R-:W-:Y:S02]  /*14e0*/  ISETP.NE.AND P0, PT, R6, RZ, PT ;  /* 0x000000ff0600720c */ /* 0x000fe40003f05270 */
[----:B------:R-:W-:Y:S01]  /*14f0*/  IADD3 R7, PT, PT, R7, 0x100, RZ ;  /* 0x0000010007077810 */ /* 0x000fe20007ffe0ff */
[----:B--2---:R-:W-:-:S10]  /*1500*/  FADD R21, R2, R21 ;  /* 0x0000001502157221 */ /* 0x004fd40000000000 */
[----:B------:R-:W-:Y:S05]  /*1510*/  @P0 BRA `(.L_x_24) ;  /* 0xfffffffc00e00947 */ /* 0x000fea000383ffff */
.L_x_23:
[----:B------:R-:W-:Y:S05]  /*1520*/  BSYNC.RECONVERGENT B2 ;  /* 0x0000000000027941 */ /* 0x000fea0003800200 */
.L_x_22:
[----:B------:R-:W-:Y:S05]  /*1530*/  @!P1 BRA `(.L_x_21) ;  /* 0x0000000400a89947 */ /* 0x000fea0003800000 */
[----:B------:R-:W0:Y:S01]  /*1540*/  LDCU.64 UR4, c[0x0][0x380] ;  /* 0x00007000ff0477ac */ /* 0x000e220008000a00 */
[----:B------:R-:W-:Y:S01]  /*1550*/  IADD3 R5, PT, PT, R9, -R8, RZ ;  /* 0x8000000809057210 */ /* 0x000fe20007ffe0ff */
[----:B------:R-:W-:Y:S01]  /*1560*/  BSSY.RECONVERGENT B2, `(.L_x_25) ;  /* 0x000003b000027945 */ /* 0x000fe20003800200 */
[CC--:B------:R-:W-:Y:S02]  /*1570*/  IADD3 R3, P0, PT, R8.reuse, R23.reuse, RZ ;  /* 0x0000001708037210 */ /* 0x0c0fe40007f1e0ff */
[----:B------:R-:W-:Y:S02]  /*1580*/  ISETP.GT.AND P1, PT, R5, 0xc00, PT ;  /* 0x00000c000500780c */ /* 0x000fe40003f24270 */
[----:B------:R-:W-:Y:S02]  /*1590*/  IADD3.X R4, PT, PT, RZ, RZ, RZ, P0, !PT ;  /* 0x000000ffff047210 */ /* 0x000fe400007fe4ff */
[----:B------:R-:W-:Y:S02]  /*15a0*/  IADD3 R11, PT, PT, R8, R23, RZ ;  /* 0x00000017080b7210 */ /* 0x000fe40007ffe0ff */
[----:B0-----:R-:W-:-:S04]  /*15b0*/  LEA R2, P0, R3, UR4, 0x2 ;  /* 0x0000000403027c11 */ /* 0x001fc8000f8010ff */
[----:B------:R-:W-:Y:S02]  /*15c0*/  LEA.HI.X R3, R3, UR5, R4, 0x2, P0 ;  /* 0x0000000503037c11 */ /* 0x000fe400080f1404 */
[----:B------:R-:W-:-:S05]  /*15d0*/  IADD3 R2, P0, PT, R2, 0x800, RZ ;  /* 0x0000080002027810 */ /* 0x000fca0007f1e0ff */
[----:B------:R-:W-:Y:S01]  /*15e0*/  IMAD.X R3, RZ, RZ, R3, P0 ;  /* 0x000000ffff037224 */ /* 0x000fe200000e0603 */
[----:B------:R-:W-:Y:S01]  /*15f0*/  PLOP3.LUT P0, PT, PT, PT, PT, 0x80, 0x8 ;  /* 0x000000000008781c */ /* 0x000fe20003f0f070 */
[----:B------:R-:W-:-:S12]  /*1600*/  @!P1 BRA `(.L_x_26) ;  /* 0x0000000000c09947 */ /* 0x000fd80003800000 */
[----:B------:R-:W-:Y:S02]  /*1610*/  PLOP3.LUT P0, PT, PT, PT, PT, 0x8, 0x80 ;  /* 0x000000000080781c */ /* 0x000fe40003f0e170 */
[----:B------:R-:W-:-:S11]  /*1620*/  IADD3 R13, PT, PT, R9, -0xc00, RZ ;  /* 0xfffff400090d7810 */ /* 0x000fd60007ffe0ff */
.L_x_27:
[----:B------:R-:W0:Y:S01]  /*1630*/  LDC.64 R4, c[0x0][0x380] ;  /* 0x0000e000ff047b82 */ /* 0x000e220000000a00 */
[----:B------:R-:W2:Y:S01]  /*1640*/  LDG.E.CONSTANT R10, desc[UR6][R2.64+-0x400] ;  /* 0xfffc0006020a7981 */ /* 0x000ea2000c1e9900 */
[----:B------:R-:W-:-:S03]  /*1650*/  IADD3 R25, PT, PT, R11, 0x400, RZ ;  /* 0x000004000b197810 */ /* 0x000fc60007ffe0ff */
[----:B------:R-:W3:Y:S04]  /*1660*/  LDG.E.CONSTANT R19, desc[UR6][R2.64] ;  /* 0x0000000602137981 */ /* 0x000ee8000c1e9900 */
[----:B------:R-:W4:Y:S01]  /*1670*/  LDG.E.CONSTANT R18, desc[UR6][R2.64+0x400] ;  /* 0x0004000602127981 */ /* 0x000f22000c1e9900 */
[----:B------:R-:W-:-:S03]  /*1680*/  IADD3 R7, PT, PT, R11, 0x800, RZ ;  /* 0x000008000b077810 */ /* 0x000fc60007ffe0ff */
[----:B------:R-:W5:Y:S04]  /*1690*/  LDG.E.CONSTANT R16, desc[UR6][R2.64+0xc00] ;  /* 0x000c000602107981 */ /* 0x000f68000c1e9900 */
[----:B------:R-:W5:Y:S04]  /*16a0*/  LDG.E.CONSTANT R15, desc[UR6][R2.64+0x1000] ;  /* 0x00100006020f7981 */ /* 0x000f68000c1e9900 */
[----:B------:R-:W5:Y:S01]  /*16b0*/  LDG.E.CONSTANT R14, desc[UR6][R2.64+0x1400] ;  /* 0x00140006020e7981 */ /* 0x000f62000c1e9900 */
[----:B0-----:R-:W-:-:S03]  /*16c0*/  IMAD.WIDE.U32 R22, R11, 0x4, R4 ;  /* 0x000000040b167825 */ /* 0x001fc600078e0004 */
[----:B------:R-:W5:Y:S04]  /*16d0*/  LDG.E.CONSTANT R20, desc[UR6][R2.64+0x2000] ;  /* 0x0020000602147981 */ /* 0x000f68000c1e9900 */
[----:B------:R0:W2:Y:S01]  /*16e0*/  LDG.E.CONSTANT R12, desc[UR6][R22.64] ;  /* 0x00000006160c7981 */ /* 0x0000a2000c1e9900 */
[----:B------:R-:W-:-:S03]  /*16f0*/  IMAD.WIDE.U32 R24, R25, 0x4, R4 ;  /* 0x0000000419187825 */ /* 0x000fc600078e0004 */
[----:B------:R-:W5:Y:S04]  /*1700*/  LDG.E.CONSTANT R26, desc[UR6][R2.64+0x3000] ;  /* 0x00300006021a7981 */ /* 0x000f68000c1e9900 */
[----:B------:R-:W5:Y:S01]  /*1710*/  LDG.E.CONSTANT R17, desc[UR6][R24.64] ;  /* 0x0000000618117981 */ /* 0x000f62000c1e9900 */
[--C-:B------:R-:W-:Y:S01]  /*1720*/  IMAD.WIDE.U32 R6, R7, 0x4, R4.reuse ;  /* 0x0000000407067825 */ /* 0x100fe200078e0004 */
[----:B0-----:R-:W-:Y:S02]  /*1730*/  IADD3 R23, PT, PT, R11, 0xc00, RZ ;  /* 0x00000c000b177810 */ /* 0x001fe40007ffe0ff */
[----:B------:R-:W5:Y:S04]  /*1740*/  LDG.E.CONSTANT R22, desc[UR6][R2.64+0x1c00] ;  /* 0x001c000602167981 */ /* 0x000f68000c1e9900 */
[----:B------:R-:W5:Y:S01]  /*1750*/  LDG.E.CONSTANT R6, desc[UR6][R6.64] ;  /* 0x0000000606067981 */ /* 0x000f62000c1e9900 */
[----:B------:R-:W-:-:S03]  /*1760*/  IMAD.WIDE.U32 R4, R23, 0x4, R4 ;  /* 0x0000000417047825 */ /* 0x000fc600078e0004 */
[----:B------:R-:W5:Y:S04]  /*1770*/  LDG.E.CONSTANT R23, desc[UR6][R2.64+0x2400] ;  /* 0x0024000602177981 */ /* 0x000f68000c1e9900 */
[----:B------:R-:W5:Y:S04]  /*1780*/  LDG.E.CONSTANT R4, desc[UR6][R4.64] ;  /* 0x0000000604047981 */ /* 0x000f68000c1e9900 */
[----:B------:R-:W5:Y:S04]  /*1790*/  LDG.E.CONSTANT R24, desc[UR6][R2.64+0x2c00] ;  /* 0x002c000602187981 */ /* 0x000f68000c1e9900 */
[----:B------:R0:W5:Y:S01]  /*17a0*/  LDG.E.CONSTANT R25, desc[UR6][R2.64+0x3400] ;  /* 0x0034000602197981 */ /* 0x000162000c1e9900 */
[----:B------:R-:W-:-:S04]  /*17b0*/  IADD3 R8, PT, PT, R8, 0x1000, RZ ;  /* 0x0000100008087810 */ /* 0x000fc80007ffe0ff */
[----:B------:R-:W-:Y:S02]  /*17c0*/  ISETP.GE.AND P1, PT, R8, R13, PT ;  /* 0x0000000d0800720c */ /* 0x000fe40003f26270 */
[----:B0-----:R-:W-:Y:S02]  /*17d0*/  IADD3 R2, P2, PT, R2, 0x4000, RZ ;  /* 0x0000400002027810 */ /* 0x001fe40007f5e0ff */
[----:B------:R-:W-:Y:S02]  /*17e0*/  IADD3 R11, PT, PT, R11, 0x1000, RZ ;  /* 0x000010000b0b7810 */ /* 0x000fe40007ffe0ff */
[----:B------:R-:W-:Y:S01]  /*17f0*/  IADD3.X R3, PT, PT, RZ, R3, RZ, P2, !PT ;  /* 0x00000003ff037210 */ /* 0x000fe200017fe4ff */
[----:B--2---:R-:W-:-:S04]  /*1800*/  FADD R21, R12, R21 ;  /* 0x000000150c157221 */ /* 0x004fc80000000000 */
[----:B------:R-:W-:-:S04]  /*1810*/  FADD R10, R21, R10 ;  /* 0x0000000a150a7221 */ /* 0x000fc80000000000 */
[----:B---3--:R-:W-:-:S04]  /*1820*/  FADD R19, R10, R19 ;  /* 0x000000130a137221 */ /* 0x008fc80000000000 */
[----:B----4-:R-:W-:-:S04]  /*1830*/  FADD R18, R19, R18 ;  /* 0x0000001213127221 */ /* 0x010fc80000000000 */
[----:B-----5:R-:W-:-:S04]  /*1840*/  FADD R17, R18, R17 ;  /* 0x0000001112117221 */ /* 0x020fc80000000000 */
        /* <DEDUP_REMOVED lines=12> */
.L_x_26:
[----:B------:R-:W-:Y:S05]  /*1910*/  BSYNC.RECONVERGENT B2 ;  /* 0x0000000000027941 */ /* 0x000fea0003800200 */
.L_x_25:
[----:B------:R-:W-:Y:S01]  /*1920*/  IADD3 R4, PT, PT, R9, -R8, RZ ;  /* 0x8000000809047210 */ /* 0x000fe20007ffe0ff */
[----:B------:R-:W-:Y:S03]  /*1930*/  BSSY.RECONVERGENT B2, `(.L_x_28) ;  /* 0x000001e000027945 */ /* 0x000fe60003800200 */
[----:B------:R-:W-:-:S13]  /*1940*/  ISETP.GT.AND P1, PT, R4, 0x400, PT ;  /* 0x000004000400780c */ /* 0x000fda0003f24270 */
[----:B------:R-:W-:Y:S05]  /*1950*/  @!P1 BRA `(.L_x_29) ;  /* 0x00000000006c9947 */ /* 0x000fea0003800000 */
[----:B------:R-:W0:Y:S01]  /*1960*/  LDC.64 R6, c[0x0][0x380] ;  /* 0x0000e000ff067b82 */ /* 0x000e220000000a00 */
[----:B------:R-:W2:Y:S01]  /*1970*/  LDG.E.CONSTANT R10, desc[UR6][R2.64+-0x400] ;  /* 0xfffc0006020a7981 */ /* 0x000ea2000c1e9900 */
[----:B------:R-:W-:-:S03]  /*1980*/  VIADD R15, R11, 0x400 ;  /* 0x000004000b0f7836 */ /* 0x000fc60000000000 */
[----:B------:R-:W3:Y:S04]  /*1990*/  LDG.E.CONSTANT R13, desc[UR6][R2.64] ;  /* 0x00000006020d7981 */ /* 0x000ee8000c1e9900 */
[----:B------:R-:W4:Y:S04]  /*19a0*/  LDG.E.CONSTANT R17, desc[UR6][R2.64+0xc00] ;  /* 0x000c000602117981 */ /* 0x000f28000c1e9900 */
[----:B------:R-:W5:Y:S04]  /*19b0*/  LDG.E.CONSTANT R19, desc[UR6][R2.64+0x1000] ;  /* 0x0010000602137981 */ /* 0x000f68000c1e9900 */
[----:B------:R1:W5:Y:S01]  /*19c0*/  LDG.E.CONSTANT R23, desc[UR6][R2.64+0x1400] ;  /* 0x0014000602177981 */ /* 0x000362000c1e9900 */
[----:B0-----:R-:W-:-:S06]  /*19d0*/  IMAD.WIDE.U32 R4, R11, 0x4, R6 ;  /* 0x000000040b047825 */ /* 0x001fcc00078e0006 */
[----:B------:R-:W2:Y:S01]  /*19e0*/  LDG.E.CONSTANT R4, desc[UR6][R4.64] ;  /* 0x0000000604047981 */ /* 0x000ea2000c1e9900 */
[----:B------:R-:W-:-:S03]  /*19f0*/  IMAD.WIDE.U32 R6, R15, 0x4, R6 ;  /* 0x000000040f067825 */ /* 0x000fc600078e0006 */
[----:B------:R-:W4:Y:S04]  /*1a00*/  LDG.E.CONSTANT R15, desc[UR6][R2.64+0x400] ;  /* 0x00040006020f7981 */ /* 0x000f28000c1e9900 */
[----:B------:R-:W5:Y:S01]  /*1a10*/  LDG.E.CONSTANT R7, desc[UR6][R6.64] ;  /* 0x0000000606077981 */ /* 0x000f62000c1e9900 */
[----:B------:R-:W-:Y:S02]  /*1a20*/  PLOP3.LUT P0, PT, PT, PT, PT, 0x8, 0x80 ;  /* 0x000000000080781c */ /* 0x000fe40003f0e170 */
[----:B------:R-:W-:Y:S02]  /*1a30*/  IADD3 R8, PT, PT, R8, 0x800, RZ ;  /* 0x0000080008087810 */ /* 0x000fe40007ffe0ff */
[----:B------:R-:W-:Y:S01]  /*1a40*/  IADD3 R11, PT, PT, R11, 0x800, RZ ;  /* 0x000008000b0b7810 */ /* 0x000fe20007ffe0ff */
[----:B--2---:R-:W-:-:S04]  /*1a50*/  FADD R21, R21, R4 ;  /* 0x0000000415157221 */ /* 0x004fc80000000000 */
[----:B------:R-:W-:-:S04]  /*1a60*/  FADD R10, R21, R10 ;  /* 0x0000000a150a7221 */ /* 0x000fc80000000000 */
[----:B---3--:R-:W-:-:S04]  /*1a70*/  FADD R10, R10, R13 ;  /* 0x0000000d0a0a7221 */ /* 0x008fc80000000000 */
[----:B----4-:R-:W-:-:S04]  /*1a80*/  FADD R10, R10, R15 ;  /* 0x0000000f0a0a7221 */ /* 0x010fc80000000000 */
[----:B-----5:R-:W-:Y:S01]  /*1a90*/  FADD R10, R10, R7 ;  /* 0x000000070a0a7221 */ /* 0x020fe20000000000 */
[----:B------:R-:W-:-:S03]  /*1aa0*/  IADD3 R4, P1, PT, R2, 0x2000, RZ ;  /* 0x0000200002047810 */ /* 0x000fc60007f3e0ff */
[----:B------:R-:W-:Y:S01]  /*1ab0*/  FADD R10, R10, R17 ;  /* 0x000000110a0a7221 */ /* 0x000fe20000000000 */
[----:B------:R-:W-:-:S03]  /*1ac0*/  IADD3.X R5, PT, PT, RZ, R3, RZ, P1, !PT ;  /* 0x00000003ff057210 */ /* 0x000fc60000ffe4ff */
[----:B------:R-:W-:Y:S01]  /*1ad0*/  FADD R10, R10, R19 ;  /* 0x000000130a0a7221 */ /* 0x000fe20000000000 */
[----:B-1----:R-:W-:Y:S02]  /*1ae0*/  MOV R2, R4 ;  /* 0x0000000400027202 */ /* 0x002fe40000000f00 */
[----:B------:R-:W-:Y:S01]  /*1af0*/  MOV R3, R5 ;  /* 0x0000000500037202 */ /* 0x000fe20000000f00 */
[----:B------:R-:W-:-:S07]  /*1b00*/  FADD R21, R10, R23 ;  /* 0x000000170a157221 */ /* 0x000fce0000000000 */
.L_x_29:
[----:B------:R-:W-:Y:S05]  /*1b10*/  BSYNC.RECONVERGENT B2 ;  /* 0x0000000000027941 */ /* 0x000fea0003800200 */
.L_x_28:
[----:B------:R-:W-:-:S13]  /*1b20*/  ISETP.LT.OR P0, PT, R8, R9, P0 ;  /* 0x000000090800720c */ /* 0x000fda0000701670 */
[----:B------:R-:W-:Y:S05]  /*1b30*/  @!P0 BRA `(.L_x_21) ;  /* 0x0000000000288947 */ /* 0x000fea0003800000 */
[----:B------:R-:W0:Y:S01]  /*1b40*/  LDC.64 R4, c[0x0][0x380] ;  /* 0x0000e000ff047b82 */ /* 0x000e220000000a00 */
[----:B------:R-:W2:Y:S04]  /*1b50*/  LDG.E.CONSTANT R6, desc[UR6][R2.64+-0x400] ;  /* 0xfffc000602067981 */ /* 0x000ea8000c1e9900 */
[----:B------:R-:W3:Y:S04]  /*1b60*/  LDG.E.CONSTANT R7, desc[UR6][R2.64] ;  /* 0x0000000602077981 */ /* 0x000ee8000c1e9900 */
[----:B------:R-:W4:Y:S01]  /*1b70*/  LDG.E.CONSTANT R9, desc[UR6][R2.64+0x400] ;  /* 0x0004000602097981 */ /* 0x000f22000c1e9900 */
[----:B0-----:R-:W-:-:S06]  /*1b80*/  IMAD.WIDE.U32 R4, R11, 0x4, R4 ;  /* 0x000000040b047825 */ /* 0x001fcc00078e0004 */
[----:B------:R-:W5:Y:S02]  /*1b90*/  LDG.E.CONSTANT R4, desc[UR6][R4.64] ;  /* 0x0000000604047981 */ /* 0x000f64000c1e9900 */
[----:B-----5:R-:W-:-:S04]  /*1ba0*/  FADD R21, R21, R4 ;  /* 0x0000000415157221 */ /* 0x020fc80000000000 */
[----:B--2---:R-:W-:-:S04]  /*1bb0*/  FADD R6, R21, R6 ;  /* 0x0000000615067221 */ /* 0x004fc80000000000 */
[----:B---3--:R-:W-:-:S04]  /*1bc0*/  FADD R6, R6, R7 ;  /* 0x0000000706067221 */ /* 0x008fc80000000000 */
[----:B----4-:R-:W-:-:S07]  /*1bd0*/  FADD R21, R6, R9 ;  /* 0x0000000906157221 */ /* 0x010fce0000000000 */
.L_x_21:
[----:B------:R-:W-:Y:S05]  /*1be0*/  BSYNC.RECONVERGENT B1 ;  /* 0x0000000000017941 */ /* 0x000fea0003800200 */
.L_x_19:
[----:B------:R-:W0:Y:S01]  /*1bf0*/  S2R R6, SR_LANEID ;  /* 0x0000000000067919 */ /* 0x000e220000000000 */
[----:B------:R-:W1:Y:S01]  /*1c00*/  SHFL.DOWN PT, R2, R21, 0x1, 0x1f ;  /* 0x08201f0015027f89 */ /* 0x000e6200000e0000 */
[C---:B0-----:R-:W-:Y:S02]  /*1c10*/  ISETP.GT.AND P0, PT, R6.reuse, 0x1e, PT ;  /* 0x0000001e0600780c */ /* 0x041fe40003f04270 */
[----:B------:R-:W-:-:S11]  /*1c20*/  ISETP.NE.AND P1, PT, R6, RZ, PT ;  /* 0x000000ff0600720c */ /* 0x000fd60003f25270 */
[----:B-1----:R-:W-:Y:S01]  /*1c30*/  @!P0 FADD R21, R2, R21 ;  /* 0x0000001502158221 */ /* 0x002fe20000000000 */
[----:B------:R-:W-:Y:S01]  /*1c40*/  ISETP.GT.AND P0, PT, R6, 0x1d, PT ;  /* 0x0000001d0600780c */ /* 0x000fe20003f04270 */
[----:B------:R-:W0:Y:S01]  /*1c50*/  @!P1 S2R R5, SR_CgaCtaId ;  /* 0x0000000000059919 */ /* 0x000e220000008800 */
[----:B------:R-:W-:Y:S02]  /*1c60*/  @!P1 MOV R4, 0x400 ;  /* 0x0000040000049802 */ /* 0x000fe40000000f00 */
[----:B------:R-:W-:Y:S01]  /*1c70*/  @!P1 SHF.R.U32.HI R3, RZ, 0x3, R0 ;  /* 0x00000003ff039819 */ /* 0x000fe20000011600 */
[----:B------:R-:W1:Y:S03]  /*1c80*/  SHFL.DOWN PT, R2, R21, 0x2, 0x1f ;  /* 0x08401f0015027f89 */ /* 0x000e6600000e0000 */
[----:B------:R-:W-:-:S05]  /*1c90*/  @!P1 LOP3.LUT R3, R3, 0x7c, RZ, 0xc0, !PT ;  /* 0x0000007c03039812 */ /* 0x000fca00078ec0ff */
[----:B-1----:R-:W-:Y:S01]  /*1ca0*/  @!P0 FADD R21, R21, R2 ;  /* 0x0000000215158221 */ /* 0x002fe20000000000 */
[----:B------:R-:W-:Y:S02]  /*1cb0*/  ISETP.GT.AND P0, PT, R6, 0x1b, PT ;  /* 0x0000001b0600780c */ /* 0x000fe40003f04270 */
[----:B0-----:R-:W-:Y:S02]  /*1cc0*/  @!P1 LEA R4, R5, R4, 0x18 ;  /* 0x0000000405049211 */ /* 0x001fe400078ec0ff */
[----:B------:R-:W0:Y:S02]  /*1cd0*/  SHFL.DOWN PT, R2, R21, 0x4, 0x1f ;  /* 0x08801f0015027f89 */ /* 0x000e2400000e0000 */
[----:B------:R-:W-:-:S07]  /*1ce0*/  @!P1 IADD3 R3, PT, PT, R3, R4, RZ ;  /* 0x0000000403039210 */ /* 0x000fce0007ffe0ff */
        /* <DEDUP_REMOVED lines=12> */
[----:B------:R-:W0:Y:S01]  /*1db0*/  S2UR UR5, SR_CgaCtaId ;  /* 0x00000000000579c3 */ /* 0x000e220000008800 */
[----:B------:R-:W-:Y:S02]  /*1dc0*/  UMOV UR4, 0x400 ;  /* 0x0000040000047882 */ /* 0x000fe40000000000 */
[----:B0-----:R-:W-:-:S09]  /*1dd0*/  ULEA UR4, UR5, UR4, 0x18 ;  /* 0x0000000405047291 */ /* 0x001fd2000f8ec0ff */
[----:B---3--:R-:W0:Y:S04]  /*1de0*/  LDS R3, [UR4+0xc] ;  /* 0x00000c04ff037984 */ /* 0x008e280008000800 */
        /* <DEDUP_REMOVED lines=10> */
.L_x_2:
        /* <DEDUP_REMOVED lines=12> */
.L_x_32:
[----:B------:R-:W-:Y:S05]  /*1f50*/  BSYNC.RECONVERGENT B1 ;  /* 0x0000000000017941 */ /* 0x000fea0003800200 */
.L_x_31:
[----:B------:R-:W-:Y:S01]  /*1f60*/  ISETP.GE.AND P0, PT, R11, R20, PT ;  /* 0x000000140b00720c */ /* 0x000fe20003f06270 */
[----:B------:R-:W-:-:S12]  /*1f70*/  BSSY.RECONVERGENT B1, `(.L_x_33) ;  /* 0x0000074000017945 */ /* 0x000fd80003800200 */
[----:B------:R-:W-:Y:S05]  /*1f80*/  @P0 BRA `(.L_x_34) ;  /* 0x0000000400c80947 */ /* 0x000fea0003800000 */
[----:B0-----:R-:W-:Y:S01]  /*1f90*/  LOP3.LUT R3, RZ, R11, RZ, 0x33, !PT ;  /* 0x0000000bff037212 */ /* 0x001fe200078e33ff */
[----:B------:R-:W-:Y:S04]  /*1fa0*/  BSSY.RECONVERGENT B2, `(.L_x_35) ;  /* 0x0000015000027945 */ /* 0x000fe80003800200 */
[----:B------:R-:W-:-:S05]  /*1fb0*/  IMAD.IADD R4, R3, 0x1, R20 ;  /* 0x0000000103047824 */ /* 0x000fca00078e0214 */
        /* <DEDUP_REMOVED lines=10> */
.L_x_37:
[----:B------:R-:W-:-:S06]  /*2060*/  MOV R3, R5 ;  /* 0x0000000500037202 */ /* 0x000fcc0000000f00 */
[----:B------:R0:W2:Y:S01]  /*2070*/  LDG.E.CONSTANT R3, desc[UR6][R2.64] ;  /* 0x0000000602037981 */ /* 0x0000a2000c1e9900 */
[----:B------:R-:W-:Y:S02]  /*2080*/  IADD3 R4, PT, PT, R4, 0x1, RZ ;  /* 0x0000000104047810 */ /* 0x000fe40007ffe0ff */
[----:B------:R-:W-:Y:S02]  /*2090*/  IADD3 R11, PT, PT, R11, 0x100, RZ ;  /* 0x000001000b0b7810 */ /* 0x000fe40007ffe0ff */
[----:B------:R-:W-:Y:S02]  /*20a0*/  ISETP.NE.AND P0, PT, R4, RZ, PT ;  /* 0x000000ff0400720c */ /* 0x000fe40003f05270 */
[----:B0-----:R-:W-:-:S04]  /*20b0*/  IADD3 R2, P2, PT, R2, 0x400, RZ ;  /* 0x0000040002027810 */ /* 0x001fc80007f5e0ff */
[----:B------:R-:W-:Y:S01]  /*20c0*/  IADD3.X R5, PT, PT, RZ, R5, RZ, P2, !PT ;  /* 0x00000005ff057210 */ /* 0x000fe200017fe4ff */
[----:B--2--5:R-:W-:-:S06]  /*20d0*/  FADD R0, R3, R0 ;  /* 0x0000000003007221 */ /* 0x024fcc0000000000 */
[----:B------:R-:W-:Y:S05]  /*20e0*/  @P0 BRA `(.L_x_37) ;  /* 0xfffffffc00dc0947 */ /* 0x000fea000383ffff */
.L_x_36:
[----:B------:R-:W-:Y:S05]  /*20f0*/  BSYNC.RECONVERGENT B2 ;  /* 0x0000000000027941 */ /* 0x000fea0003800200 */
.L_x_35:
        /* <DEDUP_REMOVED lines=8> */
.L_x_40:
        /* <DEDUP_REMOVED lines=9> */
[----:B------:R-:W-:-:S03]  /*2210*/  VIADD R3, R11, 0x800 ;  /* 0x000008000b037836 */ /* 0x000fc60000000000 */
[----:B------:R-:W4:Y:S01]  /*2220*/  LDG.E.CONSTANT R15, desc[UR6][R4.64+0x400] ;  /* 0x00040006040f7981 */ /* 0x000f22000c1e9900 */
        /* <DEDUP_REMOVED lines=32> */
.L_x_39:
[----:B------:R-:W-:Y:S05]  /*2430*/  BSYNC.RECONVERGENT B2 ;  /* 0x0000000000027941 */ /* 0x000fea0003800200 */
.L_x_38:
[----:B------:R-:W-:Y:S01]  /*2440*/  IADD3 R2, PT, PT, -R11, R20, RZ ;  /* 0x000000140b027210 */ /* 0x000fe20007ffe1ff */
[----:B------:R-:W-:Y:S03]  /*2450*/  BSSY.RECONVERGENT B2, `(.L_x_41) ;  /* 0x0000019000027945 */ /* 0x000fe60003800200 */
[----:B------:R-:W-:-:S13]  /*2460*/  ISETP.GT.AND P1, PT, R2, 0x400, PT ;  /* 0x000004000200780c */ /* 0x000fda0003f24270 */
[----:B------:R-:W-:Y:S05]  /*2470*/  @!P1 BRA `(.L_x_42) ;  /* 0x0000000000589947 */ /* 0x000fea0003800000 */
        /* <DEDUP_REMOVED lines=22> */
.L_x_42:
[----:B------:R-:W-:Y:S05]  /*25e0*/  BSYNC.RECONVERGENT B2 ;  /* 0x0000000000027941 */ /* 0x000fea0003800200 */
.L_x_41:
        /* <DEDUP_REMOVED lines=12> */
.L_x_34:
[----:B------:R-:W-:Y:S05]  /*26b0*/  BSYNC.RECONVERGENT B1 ;  /* 0x0000000000017941 */ /* 0x000fea0003800200 */
.L_x_33:
        /* <DEDUP_REMOVED lines=35> */
[----:B--2---:R-:W0:Y:S04]  /*28f0*/  LDS R3, [UR4+0xc] ;  /* 0x00000c04ff037984 */ /* 0x004e280008000800 */
        /* <DEDUP_REMOVED lines=10> */
.L_x_43:
[----:B0-----:R-:W0:Y:S01]  /*29a0*/  S2R R2, SR_LANEID ;  /* 0x0000000000027919 */ /* 0x001e220000000000 */
[----:B------:R-:W-:-:S04]  /*29b0*/  LOP3.LUT R0, R9, 0x3e0, RZ, 0xc0, !PT ;  /* 0x000003e009007812 */ /* 0x000fc800078ec0ff */
[----:B------:R-:W-:Y:S02]  /*29c0*/  IADD3 R3, PT, PT, R0, 0x20, RZ ;  /* 0x0000002000037810 */ /* 0x000fe40007ffe0ff */
[----:B------:R-:W-:Y:S02]  /*29d0*/  LOP3.LUT R7, RZ, R0, RZ, 0x33, !PT ;  /* 0x00000000ff077212 */ /* 0x000fe400078e33ff */
[-C--:B------:R-:W-:Y:S02]  /*29e0*/  ISETP.GT.AND P0, PT, R3, R20.reuse, PT ;  /* 0x000000140300720c */ /* 0x080fe40003f04270 */
[----:B------:R-:W-:-:S04]  /*29f0*/  IADD3 R7, PT, PT, R7, R20, RZ ;  /* 0x0000001407077210 */ /* 0x000fc80007ffe0ff */
[----:B------:R-:W-:-:S05]  /*2a00*/  SEL R4, R7, 0x1f, P0 ;  /* 0x0000001f07047807 */ /* 0x000fca0000000000 */
[----:B------:R-:W1:Y:S01]  /*2a10*/  SHFL.DOWN PT, R0, R5, 0x1, R4 ;  /* 0x0820000005007989 */ /* 0x000e6200000e0004 */
[C---:B0-----:R-:W-:Y:S01]  /*2a20*/  ISETP.GE.AND P0, PT, R2.reuse, R4, PT ;  /* 0x000000040200720c */ /* 0x041fe20003f06270 */
[C---:B------:R-:W-:Y:S01]  /*2a30*/  VIADD R3, R2.reuse, 0x2 ;  /* 0x0000000202037836 */ /* 0x040fe20000000000 */
[----:B------:R-:W-:-:S11]  /*2a40*/  ISETP.NE.AND P1, PT, R2, RZ, PT ;  /* 0x000000ff0200720c */ /* 0x000fd60003f25270 */
[----:B-1----:R-:W-:Y:S01]  /*2a50*/  @!P0 FADD R5, R0, R5 ;  /* 0x0000000500058221 */ /* 0x002fe20000000000 */
[-C--:B------:R-:W-:Y:S01]  /*2a60*/  ISETP.GT.AND P0, PT, R3, R4.reuse, PT ;  /* 0x000000040300720c */ /* 0x080fe20003f04270 */
[----:B------:R-:W0:Y:S01]  /*2a70*/  @!P1 S2R R6, SR_CgaCtaId ;  /* 0x0000000000069919 */ /* 0x000e220000008800 */
[----:B------:R-:W-:Y:S02]  /*2a80*/  IADD3 R3, PT, PT, R2, 0x4, RZ ;  /* 0x0000000402037810 */ /* 0x000fe40007ffe0ff */
[----:B------:R-:W1:Y:S09]  /*2a90*/  SHFL.DOWN PT, R0, R5, 0x2, R4 ;  /* 0x0840000005007989 */ /* 0x000e7200000e0004 */
[----:B-1----:R-:W-:Y:S01]  /*2aa0*/  @!P0 FADD R5, R5, R0 ;  /* 0x0000000005058221 */ /* 0x002fe20000000000 */
[----:B------:R-:W-:-:S02]  /*2ab0*/  ISETP.GT.AND P0, PT, R3, R4, PT ;  /* 0x000000040300720c */ /* 0x000fc40003f04270 */
[----:B------:R-:W-:Y:S02]  /*2ac0*/  IADD3 R3, PT, PT, R2, 0x8, RZ ;  /* 0x0000000802037810 */ /* 0x000fe40007ffe0ff */
[----:B------:R-:W1:Y:S09]  /*2ad0*/  SHFL.DOWN PT, R0, R5, 0x4, R4 ;  /* 0x0880000005007989 */ /* 0x000e7200000e0004 */
[----:B-1----:R-:W-:Y:S01]  /*2ae0*/  @!P0 FADD R5, R5, R0 ;  /* 0x0000000005058221 */ /* 0x002fe20000000000 */
[----:B------:R-:W-:-:S02]  /*2af0*/  ISETP.GT.AND P0, PT, R3, R4, PT ;  /* 0x000000040300720c */ /* 0x000fc40003f04270 */
[----:B------:R-:W-:Y:S02]  /*2b00*/  IADD3 R3, PT, PT, R2, 0x10, RZ ;  /* 0x0000001002037810 */ /* 0x000fe40007ffe0ff */
[----:B------:R-:W1:Y:S01]  /*2b10*/  SHFL.DOWN PT, R0, R5, 0x8, R4 ;  /* 0x0900000005007989 */ /* 0x000e6200000e0004 */
[----:B------:R-:W-:-:S04]  /*2b20*/  @!P1 SHF.R.U32.HI R2, RZ, 0x3, R9 ;  /* 0x00000003ff029819 */ /* 0x000fc80000011609 */
[----:B------:R-:W-:-:S04]  /*2b30*/  @!P1 LOP3.LUT R2, R2, 0x7c, RZ, 0xc0, !PT ;  /* 0x0000007c02029812 */ /* 0x000fc800078ec0ff */
[----:B-1----:R-:W-:Y:S01]  /*2b40*/  @!P0 FADD R5, R5, R0 ;  /* 0x0000000005058221 */ /* 0x002fe20000000000 */
[----:B------:R-:W-:Y:S02]  /*2b50*/  ISETP.GT.AND P0, PT, R3, R4, PT ;  /* 0x000000040300720c */ /* 0x000fe40003f04270 */
[----:B------:R-:W-:Y:S02]  /*2b60*/  @!P1 MOV R3, 0x400 ;  /* 0x0000040000039802 */ /* 0x000fe40000000f00 */
[----:B------:R-:W1:Y:S02]  /*2b70*/  SHFL.DOWN PT, R0, R5, 0x10, R4 ;  /* 0x0a00000005007989 */ /* 0x000e6400000e0004 */
[----:B0-----:R-:W-:-:S04]  /*2b80*/  @!P1 LEA R3, R6, R3, 0x18 ;  /* 0x0000000306039211 */ /* 0x001fc800078ec0ff */
[----:B------:R-:W-:-:S03]  /*2b90*/  @!P1 IADD3 R3, PT, PT, R2, R3, RZ ;  /* 0x0000000302039210 */ /* 0x000fc60007ffe0ff */
[----:B-1----:R-:W-:Y:S01]  /*2ba0*/  @!P0 FADD R5, R5, R0 ;  /* 0x0000000005058221 */ /* 0x002fe20000000000 */
        /* <DEDUP_REMOVED lines=12> */
[----:B-1----:R-:W0:Y:S04]  /*2c70*/  LDS R3, [UR4+0xc] ;  /* 0x00000c04ff037984 */ /* 0x002e280008000800 */
        /* <DEDUP_REMOVED lines=13> */
.L_x_30:
[----:B------:R-:W0:Y:S01]  /*2d50*/  S2R R8, SR_TID.X ;  /* 0x0000000000087919 */ /* 0x000e220000002100 */
[----:B------:R-:W0:Y:S02]  /*2d60*/  LDC.64 R2, c[0x0][0x380] ;  /* 0x0000e000ff027b82 */ /* 0x000e240000000a00 */
[----:B0-----:R-:W-:-:S05]  /*2d70*/  IMAD.WIDE.U32 R2, R8, 0x4, R2 ;  /* 0x0000000408027825 */ /* 0x001fca00078e0002 */
[----:B------:R-:W2:Y:S04]  /*2d80*/  LDG.E.CONSTANT R19, desc[UR6][R2.64] ;  /* 0x0000000602137981 */ /* 0x000ea8000c1e9900 */
[----:B------:R-:W2:Y:S04]  /*2d90*/  LDG.E.CONSTANT R0, desc[UR6][R2.64+0x400] ;  /* 0x0004000602007981 */ /* 0x000ea8000c1e9900 */
[----:B------:R-:W3:Y:S04]  /*2da0*/  LDG.E.CONSTANT R4, desc[UR6][R2.64+0x800] ;  /* 0x0008000602047981 */ /* 0x000ee8000c1e9900 */
[----:B------:R-:W3:Y:S04]  /*2db0*/  LDG.E.CONSTANT R5, desc[UR6][R2.64+0xc00] ;  /* 0x000c000602057981 */ /* 0x000ee8000c1e9900 */
[----:B------:R-:W4:Y:S04]  /*2dc0*/  LDG.E.CONSTANT R6, desc[UR6][R2.64+0x1000] ;  /* 0x0010000602067981 */ /* 0x000f28000c1e9900 */
[----:B------:R-:W4:Y:S04]  /*2dd0*/  LDG.E.CONSTANT R7, desc[UR6][R2.64+0x1400] ;  /* 0x0014000602077981 */ /* 0x000f28000c1e9900 */
[----:B------:R-:W5:Y:S04]  /*2de0*/  LDG.E.CONSTANT R9, desc[UR6][R2.64+0x1800] ;  /* 0x0018000602097981 */ /* 0x000f68000c1e9900 */
        /* <DEDUP_REMOVED lines=8> */
[----:B------:R-:W5:Y:S01]  /*2e70*/  LDG.E.CONSTANT R18, desc[UR6][R2.64+0x3c00] ;  /* 0x003c000602127981 */ /* 0x000f62000c1e9900 */
[----:B------:R-:W-:Y:S01]  /*2e80*/  ISETP.GE.U32.AND P0, PT, R20, 0x2000, PT ;  /* 0x000020001400780c */ /* 0x000fe20003f06070 */
[----:B--2---:R-:W-:Y:S01]  /*2e90*/  FADD R0, R19, R0 ;  /* 0x0000000013007221 */ /* 0x004fe20000000000 */
[----:B---3--:R-:W-:-:S04]  /*2ea0*/  FADD R5, R4, R5 ;  /* 0x0000000504057221 */ /* 0x008fc80000000000 */
[----:B------:R-:W-:Y:S01]  /*2eb0*/  FADD R0, R0, R5 ;  /* 0x0000000500007221 */ /* 0x000fe20000000000 */
[----:B----4-:R-:W-:Y:S01]  /*2ec0*/  FADD R6, R6, R7 ;  /* 0x0000000706067221 */ /* 0x010fe20000000000 */
[----:B-----5:R-:W-:-:S04]  /*2ed0*/  FADD R9, R9, R10 ;  /* 0x0000000a09097221 */ /* 0x020fc80000000000 */
[----:B------:R-:W-:Y:S01]  /*2ee0*/  FADD R9, R6, R9 ;  /* 0x0000000906097221 */ /* 0x000fe20000000000 */
[----:B------:R-:W-:-:S03]  /*2ef0*/  FADD R11, R11, R12 ;  /* 0x0000000c0b0b7221 */ /* 0x000fc60000000000 */
[----:B------:R-:W-:Y:S01]  /*2f00*/  FADD R0, R0, R9 ;  /* 0x0000000900007221 */ /* 0x000fe20000000000 */
[----:B------:R-:W-:-:S04]  /*2f10*/  FADD R14, R13, R14 ;  /* 0x0000000e0d0e7221 */ /* 0x000fc80000000000 */
[----:B------:R-:W-:Y:S01]  /*2f20*/  FADD R11, R11, R14 ;  /* 0x0000000e0b0b7221 */ /* 0x000fe20000000000 */
[----:B------:R-:W-:Y:S01]  /*2f30*/  FADD R15, R15, R16 ;  /* 0x000000100f0f7221 */ /* 0x000fe20000000000 */
[----:B------:R-:W-:-:S04]  /*2f40*/  FADD R18, R17, R18 ;  /* 0x0000001211127221 */ /* 0x000fc80000000000 */
[----:B------:R-:W-:-:S04]  /*2f50*/  FADD R18, R15, R18 ;  /* 0x000000120f127221 */ /* 0x000fc80000000000 */
[----:B------:R-:W-:Y:S01]  /*2f60*/  FADD R5, R11, R18 ;  /* 0x000000120b057221 */ /* 0x000fe20000000000 */
[----:B------:R-:W-:-:S03]  /*2f70*/  HFMA2 R11, -RZ, RZ, 0, 0.00048828125 ;  /* 0x00001000ff0b7431 */ /* 0x000fc600000001ff */
[----:B------:R-:W-:Y:S01]  /*2f80*/  FADD R0, R0, R5 ;  /* 0x0000000500007221 */ /* 0x000fe20000000000 */
[----:B------:R-:W-:Y:S06]  /*2f90*/  @!P0 BRA `(.L_x_44) ;  /* 0x0000000000ac8947 */ /* 0x000fec0003800000 */
[----:B------:R-:W0:Y:S01]  /*2fa0*/  LDC R7, c[0x0][0x390] ;  /* 0x0000e400ff077b82 */ /* 0x000e220000000800 */
[----:B------:R-:W-:Y:S02]  /*2fb0*/  IADD3 R6, PT, PT, R20, -0x1000, RZ ;  /* 0xfffff00014067810 */ /* 0x000fe40007ffe0ff */
[----:B------:R-:W-:-:S07]  /*2fc0*/  MOV R11, 0x1000 ;  /* 0x00001000000b7802 */ /* 0x000fce0000000f00 */
.L_x_46:
[----:B------:R-:W-:-:S05]  /*2fd0*/  IMAD.WIDE R4, R11, 0x4, R2 ;  /* 0x000000040b047825 */ /* 0x000fca00078e0202 */
[----:B------:R-:W2:Y:S04]  /*2fe0*/  LDG.E.CONSTANT R20, desc[UR6][R4.64+0x400] ;  /* 0x0004000604147981 */ /* 0x000ea8000c1e9900 */
[----:B------:R-:W2:Y:S04]  /*2ff0*/  LDG.E.CONSTANT R21, desc[UR6][R4.64+0x800] ;  /* 0x0008000604157981 */ /* 0x000ea8000c1e9900 */
        /* <DEDUP_REMOVED lines=13> */
[----:B------:R1:W5:Y:S01]  /*30d0*/  LDG.E.CONSTANT R18, desc[UR6][R4.64+0x3c00] ;  /* 0x003c000604127981 */ /* 0x000362000c1e9900 */
[----:B--2---:R-:W-:Y:S01]  /*30e0*/  FADD R21, R20, R21 ;  /* 0x0000001514157221 */ /* 0x004fe20000000000 */
[----:B0-----:R-:W-:-:S05]  /*30f0*/  MOV R20, R7 ;  /* 0x0000000700147202 */ /* 0x001fca0000000f00 */
[----:B-1----:R-:W-:Y:S02]  /*3100*/  IMAD.IADD R4, R20, 0x1, -R11 ;  /* 0x0000000114047824 */ /* 0x002fe400078e0a0b */
[----:B---3--:R-:W-:-:S03]  /*3110*/  FADD R0, R19, R0 ;  /* 0x0000000013007221 */ /* 0x008fc60000000000 */
[----:B------:R-:W-:Y:S01]  /*3120*/  ISETP.GE.AND P0, PT, R4, 0x1000, PT ;  /* 0x000010000400780c */ /* 0x000fe20003f06270 */
[----:B----4-:R-:W-:Y:S01]  /*3130*/  FADD R22, R22, R23 ;  /* 0x0000001716167221 */ /* 0x010fe20000000000 */
[----:B------:R-:W-:Y:S01]  /*3140*/  FADD R0, R0, R21 ;  /* 0x0000001500007221 */ /* 0x000fe20000000000 */
[----:B-----5:R-:W-:-:S04]  /*3150*/  FADD R25, R24, R25 ;  /* 0x0000001918197221 */ /* 0x020fc80000000000 */
[----:B------:R-:W-:Y:S01]  /*3160*/  FADD R25, R22, R25 ;  /* 0x0000001916197221 */ /* 0x000fe20000000000 */
[----:B------:R-:W-:Y:S01]  /*3170*/  FADD R16, R16, R17 ;  /* 0x0000001110107221 */ /* 0x000fe20000000000 */
[----:B------:R-:W-:-:S04]  /*3180*/  FADD R15, R15, R10 ;  /* 0x0000000a0f0f7221 */ /* 0x000fc80000000000 */
[----:B------:R-:W-:Y:S01]  /*3190*/  FADD R15, R16, R15 ;  /* 0x0000000f100f7221 */ /* 0x000fe20000000000 */
[----:B------:R-:W-:Y:S01]  /*31a0*/  FADD R9, R14, R9 ;  /* 0x000000090e097221 */ /* 0x000fe20000000000 */
[----:B------:R-:W-:-:S04]  /*31b0*/  FADD R12, R13, R12 ;  /* 0x0000000c0d0c7221 */ /* 0x000fc80000000000 */
[----:B------:R-:W-:Y:S01]  /*31c0*/  FADD R12, R9, R12 ;  /* 0x0000000c090c7221 */ /* 0x000fe20000000000 */
[----:B------:R-:W-:-:S03]  /*31d0*/  FADD R0, R0, R25 ;  /* 0x0000001900007221 */ /* 0x000fc60000000000 */
[----:B------:R-:W-:-:S04]  /*31e0*/  FADD R15, R15, R12 ;  /* 0x0000000c0f0f7221 */ /* 0x000fc80000000000 */
[----:B------:R-:W-:-:S04]  /*31f0*/  FADD R15, R0, R15 ;  /* 0x0000000f000f7221 */ /* 0x000fc80000000000 */
[----:B------:R-:W-:Y:S01]  /*3200*/  FADD R0, R18, R15 ;  /* 0x0000000f12007221 */ /* 0x000fe20000000000 */
[----:B------:R-:W-:Y:S06]  /*3210*/  @!P0 BRA `(.L_x_45) ;  /* 0x0000000800308947 */ /* 0x000fec0003800000 */
[----:B------:R-:W-:-:S04]  /*3220*/  IADD3 R11, PT, PT, R11, 0x1000, RZ ;  /* 0x000010000b0b7810 */ /* 0x000fc80007ffe0ff */
[----:B------:R-:W-:-:S13]  /*3230*/  ISETP.GT.AND P0, PT, R11, R6, PT ;  /* 0x000000060b00720c */ /* 0x000fda0003f04270 */
[----:B------:R-:W-:Y:S05]  /*3240*/  @!P0 BRA `(.L_x_46) ;  /* 0xfffffffc00608947 */ /* 0x000fea000383ffff */
.L_x_44:
[----:B------:R-:W-:-:S13]  /*3250*/  ISETP.GE.AND P0, PT, R11, R20, PT ;  /* 0x000000140b00720c */ /* 0x000fda0003f06270 */
[----:B------:R-:W-:Y:S05]  /*3260*/  @P0 BRA `(.L_x_45) ;  /* 0x00000008001c0947 */ /* 0x000fea0003800000 */
[----:B------:R-:W-:Y:S01]  /*3270*/  IADD3 R9, PT, PT, -R11, R20, RZ ;  /* 0x000000140b097210 */ /* 0x000fe20007ffe1ff */
[----:B------:R-:W-:Y:S03]  /*3280*/  BSSY.RECONVERGENT B1, `(.L_x_45) ;  /* 0x0000085000017945 */ /* 0x000fe60003800200 */
        /* <DEDUP_REMOVED lines=16> */
.L_x_50:
        /* <DEDUP_REMOVED lines=8> */
.L_x_49:
[----:B------:R-:W-:Y:S05]  /*3410*/  BSYNC.RECONVERGENT B2 ;  /* 0x0000000000027941 */ /* 0x000fea0003800200 */
.L_x_48:
[----:B------:R-:W-:Y:S05]  /*3420*/  @!P1 BRA `(.L_x_47) ;  /* 0x0000000400a89947 */ /* 0x000fea0003800000 */
[----:B------:R-:W0:Y:S01]  /*3430*/  LDCU.64 UR4, c[0x0][0x380] ;  /* 0x00007000ff0477ac */ /* 0x000e220008000a00 */
[----:B------:R-:W-:Y:S01]  /*3440*/  IADD3 R5, PT, PT, R9, -R10, RZ ;  /* 0x8000000a09057210 */ /* 0x000fe20007ffe0ff */
[----:B------:R-:W-:Y:S01]  /*3450*/  BSSY.RECONVERGENT B2, `(.L_x_51) ;  /* 0x000003b000027945 */ /* 0x000fe20003800200 */
[CC--:B------:R-:W-:Y:S02]  /*3460*/  IADD3 R3, P0, PT, R10.reuse, R11.reuse, RZ ;  /* 0x0000000b0a037210 */ /* 0x0c0fe40007f1e0ff */
[----:B------:R-:W-:Y:S02]  /*3470*/  ISETP.GT.AND P1, PT, R5, 0xc00, PT ;  /* 0x00000c000500780c */ /* 0x000fe40003f24270 */
[----:B------:R-:W-:Y:S01]  /*3480*/  IADD3 R11, PT, PT, R10, R11, RZ ;  /* 0x0000000b0a0b7210 */ /* 0x000fe20007ffe0ff */
[----:B------:R-:W-:Y:S01]  /*3490*/  IMAD.X R4, RZ, RZ, RZ, P0 ;  /* 0x000000ffff047224 */ /* 0x000fe200000e06ff */
[----:B0-----:R-:W-:-:S04]  /*34a0*/  LEA R2, P0, R3, UR4, 0x2 ;  /* 0x0000000403027c11 */ /* 0x001fc8000f8010ff */
[----:B------:R-:W-:Y:S02]  /*34b0*/  LEA.HI.X R3, R3, UR5, R4, 0x2, P0 ;  /* 0x0000000503037c11 */ /* 0x000fe400080f1404 */
[----:B------:R-:W-:-:S04]  /*34c0*/  IADD3 R2, P0, PT, R2, 0x800, RZ ;  /* 0x0000080002027810 */ /* 0x000fc80007f1e0ff */
[----:B------:R-:W-:Y:S02]  /*34d0*/  IADD3.X R3, PT, PT, RZ, R3, RZ, P0, !PT ;  /* 0x00000003ff037210 */ /* 0x000fe400007fe4ff */
[----:B------:R-:W-:Y:S01]  /*34e0*/  PLOP3.LUT P0, PT, PT, PT, PT, 0x80, 0x8 ;  /* 0x000000000008781c */ /* 0x000fe20003f0f070 */
[----:B------:R-:W-:-:S12]  /*34f0*/  @!P1 BRA `(.L_x_52) ;  /* 0x0000000000c09947 */ /* 0x000fd80003800000 */
[----:B------:R-:W-:Y:S02]  /*3500*/  PLOP3.LUT P0, PT, PT, PT, PT, 0x8, 0x80 ;  /* 0x000000000080781c */ /* 0x000fe40003f0e170 */
[----:B------:R-:W-:-:S11]  /*3510*/  IADD3 R13, PT, PT, R9, -0xc00, RZ ;  /* 0xfffff400090d7810 */ /* 0x000fd60007ffe0ff */
.L_x_53:
[----:B------:R-:W0:Y:S01]  /*3520*/  LDC.64 R4, c[0x0][0x380] ;  /* 0x0000e000ff047b82 */ /* 0x000e220000000a00 */
[----:B------:R-:W2:Y:S01]  /*3530*/  LDG.E.CONSTANT R12, desc[UR6][R2.64+-0x400] ;  /* 0xfffc0006020c7981 */ /* 0x000ea2000c1e9900 */
[----:B------:R-:W-:-:S03]  /*3540*/  IADD3 R25, PT, PT, R11, 0x400, RZ ;  /* 0x000004000b197810 */ /* 0x000fc60007ffe0ff */
[----:B------:R-:W3:Y:S04]  /*3550*/  LDG.E.CONSTANT R20, desc[UR6][R2.64] ;  /* 0x0000000602147981 */ /* 0x000ee8000c1e9900 */
[----:B------:R-:W4:Y:S01]  /*3560*/  LDG.E.CONSTANT R19, desc[UR6][R2.64+0x400] ;  /* 0x0004000602137981 */ /* 0x000f22000c1e9900 */
[----:B------:R-:W-:-:S03]  /*3570*/  IADD3 R7, PT, PT, R11, 0x800, RZ ;  /* 0x000008000b077810 */ /* 0x000fc60007ffe0ff */
[----:B------:R-:W5:Y:S04]  /*3580*/  LDG.E.CONSTANT R17, desc[UR6][R2.64+0xc00] ;  /* 0x000c000602117981 */ /* 0x000f68000c1e9900 */
[----:B------:R-:W5:Y:S01]  /*3590*/  LDG.E.CONSTANT R16, desc[UR6][R2.64+0x1000] ;  /* 0x0010000602107981 */ /* 0x000f62000c1e9900 */
[----:B------:R-:W-:-:S03]  /*35a0*/  IADD3 R23, PT, PT, R11, 0xc00, RZ ;  /* 0x00000c000b177810 */ /* 0x000fc60007ffe0ff */
[----:B------:R-:W5:Y:S01]  /*35b0*/  LDG.E.CONSTANT R22, desc[UR6][R2.64+0x1c00] ;  /* 0x001c000602167981 */ /* 0x000f62000c1e9900 */
[----:B0-----:R-:W-:-:S03]  /*35c0*/  IMAD.WIDE.U32 R14, R11, 0x4, R4 ;  /* 0x000000040b0e7825 */ /* 0x001fc600078e0004 */
[----:B------:R-:W5:Y:S04]  /*35d0*/  LDG.E.CONSTANT R21, desc[UR6][R2.64+0x2000] ;  /* 0x0020000602157981 */ /* 0x000f68000c1e9900 */
[----:B------:R-:W5:Y:S04]  /*35e0*/  LDG.E.CONSTANT R26, desc[UR6][R2.64+0x3000] ;  /* 0x00300006021a7981 */ /* 0x000f68000c1e9900 */
[----:B------:R-:W2:Y:S01]  /*35f0*/  LDG.E.CONSTANT R15, desc[UR6][R14.64] ;  /* 0x000000060e0f7981 */ /* 0x000ea2000c1e9900 */
[----:B------:R-:W-:-:S05]  /*3600*/  IMAD.WIDE.U32 R24, R25, 0x4, R4 ;  /* 0x0000000419187825 */ /* 0x000fca00078e0004 */
[----:B------:R-:W5:Y:S01]  /*3610*/  LDG.E.CONSTANT R18, desc[UR6][R24.64] ;  /* 0x0000000618127981 */ /* 0x000f62000c1e9900 */
[----:B------:R-:W-:-:S03]  /*3620*/  IMAD.WIDE.U32 R6, R7, 0x4, R4 ;  /* 0x0000000407067825 */ /* 0x000fc600078e0004 */
        /* <DEDUP_REMOVED lines=8> */
[----:B------:R-:W-:Y:S01]  /*36b0*/  ISETP.GE.AND P1, PT, R10, R13, PT ;  /* 0x0000000d0a00720c */ /* 0x000fe20003f26270 */
[----:B------:R-:W-:Y:S01]  /*36c0*/  VIADD R11, R11, 0x1000 ;  /* 0x000010000b0b7836 */ /* 0x000fe20000000000 */
[----:B0-----:R-:W-:-:S04]  /*36d0*/  IADD3 R2, P2, PT, R2, 0x4000, RZ ;  /* 0x0000400002027810 */ /* 0x001fc80007f5e0ff */
        /* <DEDUP_REMOVED lines=18> */
.L_x_52:
[----:B------:R-:W-:Y:S05]  /*3800*/  BSYNC.RECONVERGENT B2 ;  /* 0x0000000000027941 */ /* 0x000fea0003800200 */
.L_x_51:
[----:B------:R-:W-:Y:S01]  /*3810*/  IADD3 R4, PT, PT, R9, -R10, RZ ;  /* 0x8000000a09047210 */ /* 0x000fe20007ffe0ff */
[----:B------:R-:W-:Y:S03]  /*3820*/  BSSY.RECONVERGENT B2, `(.L_x_54) ;  /* 0x000001e000027945 */ /* 0x000fe60003800200 */
[----:B------:R-:W-:-:S13]  /*3830*/  ISETP.GT.AND P1, PT, R4, 0x400, PT ;  /* 0x000004000400780c */ /* 0x000fda0003f24270 */
[----:B------:R-:W-:Y:S05]  /*3840*/  @!P1 BRA `(.L_x_55) ;  /* 0x00000000006c9947 */ /* 0x000fea0003800000 */
[----:B------:R-:W0:Y:S01]  /*3850*/  LDC.64 R6, c[0x0][0x380] ;  /* 0x0000e000ff067b82 */ /* 0x000e220000000a00 */
[----:B------:R-:W2:Y:S01]  /*3860*/  LDG.E.CONSTANT R13, desc[UR6][R2.64+-0x400] ;  /* 0xfffc0006020d7981 */ /* 0x000ea2000c1e9900 */
[----:B------:R-:W-:-:S03]  /*3870*/  IADD3 R17, PT, PT, R11, 0x400, RZ ;  /* 0x000004000b117810 */ /* 0x000fc60007ffe0ff */
[----:B------:R-:W3:Y:S04]  /*3880*/  LDG.E.CONSTANT R15, desc[UR6][R2.64] ;  /* 0x00000006020f7981 */ /* 0x000ee8000c1e9900 */
[----:B------:R-:W4:Y:S04]  /*3890*/  LDG.E.CONSTANT R19, desc[UR6][R2.64+0xc00] ;  /* 0x000c000602137981 */ /* 0x000f28000c1e9900 */
[----:B------:R-:W5:Y:S04]  /*38a0*/  LDG.E.CONSTANT R21, desc[UR6][R2.64+0x1000] ;  /* 0x0010000602157981 */ /* 0x000f68000c1e9900 */
[----:B------:R-:W5:Y:S01]  /*38b0*/  LDG.E.CONSTANT R23, desc[UR6][R2.64+0x1400] ;  /* 0x0014000602177981 */ /* 0x000f62000c1e9900 */
[----:B0-----:R-:W-:-:S06]  /*38c0*/  IMAD.WIDE.U32 R4, R11, 0x4, R6 ;  /* 0x000000040b047825 */ /* 0x001fcc00078e0006 */
[----:B------:R0:W2:Y:S01]  /*38d0*/  LDG.E.CONSTANT R5, desc[UR6][R4.64] ;  /* 0x0000000604057981 */ /* 0x0000a2000c1e9900 */
[----:B------:R-:W-:-:S03]  /*38e0*/  IMAD.WIDE.U32 R6, R17, 0x4, R6 ;  /* 0x0000000411067825 */ /* 0x000fc600078e0006 */
[----:B------:R1:W4:Y:S04]  /*38f0*/  LDG.E.CONSTANT R17, desc[UR6][R2.64+0x400] ;  /* 0x0004000602117981 */ /* 0x000328000c1e9900 */
[----:B------:R-:W5:Y:S01]  /*3900*/  LDG.E.CONSTANT R7, desc[UR6][R6.64] ;  /* 0x0000000606077981 */ /* 0x000f62000c1e9900 */
[----:B0-----:R-:W-:Y:S02]  /*3910*/  IADD3 R4, P1, PT, R2, 0x2000, RZ ;  /* 0x0000200002047810 */ /* 0x001fe40007f3e0ff */
[----:B------:R-:W-:Y:S02]  /*3920*/  PLOP3.LUT P0, PT, PT, PT, PT, 0x8, 0x80 ;  /* 0x000000000080781c */ /* 0x000fe40003f0e170 */
[----:B------:R-:W-:Y:S02]  /*3930*/  IADD3 R10, PT, PT, R10, 0x800, RZ ;  /* 0x000008000a0a7810 */ /* 0x000fe40007ffe0ff */
[----:B------:R-:W-:-:S02]  /*3940*/  IADD3 R11, PT, PT, R11, 0x800, RZ ;  /* 0x000008000b0b7810 */ /* 0x000fc40007ffe0ff */
[----:B-1----:R-:W-:Y:S01]  /*3950*/  MOV R2, R4 ;  /* 0x0000000400027202 */ /* 0x002fe20000000f00 */
[----:B--2---:R-:W-:-:S04]  /*3960*/  FADD R0, R0, R5 ;  /* 0x0000000500007221 */ /* 0x004fc80000000000 */
[----:B------:R-:W-:-:S04]  /*3970*/  FADD R0, R0, R13 ;  /* 0x0000000d00007221 */ /* 0x000fc80000000000 */
[----:B---3--:R-:W-:-:S04]  /*3980*/  FADD R0, R0, R15 ;  /* 0x0000000f00007221 */ /* 0x008fc80000000000 */
[----:B----4-:R-:W-:-:S04]  /*3990*/  FADD R0, R0, R17 ;  /* 0x0000001100007221 */ /* 0x010fc80000000000 */
[----:B-----5:R-:W-:-:S04]  /*39a0*/  FADD R0, R0, R7 ;  /* 0x0000000700007221 */ /* 0x020fc80000000000 */
[----:B------:R-:W-:Y:S01]  /*39b0*/  FADD R0, R0, R19 ;  /* 0x0000001300007221 */ /* 0x000fe20000000000 */
[----:B------:R-:W-:-:S03]  /*39c0*/  IADD3.X R5, PT, PT, RZ, R3, RZ, P1, !PT ;  /* 0x00000003ff057210 */ /* 0x000fc60000ffe4ff */
[----:B------:R-:W-:Y:S01]  /*39d0*/  FADD R0, R0, R21 ;  /* 0x0000001500007221 */ /* 0x000fe20000000000 */
[----:B------:R-:W-:-:S03]  /*39e0*/  MOV R3, R5 ;  /* 0x0000000500037202 */ /* 0x000fc60000000f00 */
[----:B------:R-:W-:-:S07]  /*39f0*/  FADD R0, R0, R23 ;  /* 0x0000001700007221 */ /* 0x000fce0000000000 */
.L_x_55:
[----:B------:R-:W-:Y:S05]  /*3a00*/  BSYNC.RECONVERGENT B2 ;  /* 0x0000000000027941 */ /* 0x000fea0003800200 */
.L_x_54:
[----:B------:R-:W-:-:S13]  /*3a10*/  ISETP.LT.OR P0, PT, R10, R9, P0 ;  /* 0x000000090a00720c */ /* 0x000fda0000701670 */
[----:B------:R-:W-:Y:S05]  /*3a20*/  @!P0 BRA `(.L_x_47) ;  /* 0x0000000000288947 */ /* 0x000fea0003800000 */
[----:B------:R-:W0:Y:S01]  /*3a30*/  LDC.64 R4, c[0x0][0x380] ;  /* 0x0000e000ff047b82 */ /* 0x000e220000000a00 */
[----:B------:R-:W2:Y:S04]  /*3a40*/  LDG.E.CONSTANT R7, desc[UR6][R2.64+-0x400] ;  /* 0xfffc000602077981 */ /* 0x000ea8000c1e9900 */
[----:B------:R-:W3:Y:S01]  /*3a50*/  LDG.E.CONSTANT R9, desc[UR6][R2.64] ;  /* 0x0000000602097981 */ /* 0x000ee2000c1e9900 */
[----:B0-----:R-:W-:-:S03]  /*3a60*/  IMAD.WIDE.U32 R4, R11, 0x4, R4 ;  /* 0x000000040b047825 */ /* 0x001fc600078e0004 */
[----:B------:R-:W4:Y:S04]  /*3a70*/  LDG.E.CONSTANT R11, desc[UR6][R2.64+0x400] ;  /* 0x00040006020b7981 */ /* 0x000f28000c1e9900 */
[----:B------:R-:W5:Y:S02]  /*3a80*/  LDG.E.CONSTANT R5, desc[UR6][R4.64] ;  /* 0x0000000604057981 */ /* 0x000f64000c1e9900 */
[----:B-----5:R-:W-:-:S04]  /*3a90*/  FADD R0, R0, R5 ;  /* 0x0000000500007221 */ /* 0x020fc80000000000 */
[----:B--2---:R-:W-:-:S04]  /*3aa0*/  FADD R0, R0, R7 ;  /* 0x0000000700007221 */ /* 0x004fc80000000000 */
[----:B---3--:R-:W-:-:S04]  /*3ab0*/  FADD R0, R0, R9 ;  /* 0x0000000900007221 */ /* 0x008fc80000000000 */
[----:B----4-:R-:W-:-:S07]  /*3ac0*/  FADD R0, R0, R11 ;  /* 0x0000000b00007221 */ /* 0x010fce0000000000 */
.L_x_47:
[----:B------:R-:W-:Y:S05]  /*3ad0*/  BSYNC.RECONVERGENT B1 ;  /* 0x0000000000017941 */ /* 0x000fea0003800200 */
.L_x_45:
[----:B------:R-:W0:Y:S01]  /*3ae0*/  S2R R6, SR_LANEID ;  /* 0x0000000000067919 */ /* 0x000e220000000000 */
[----:B------:R-:W-:-:S05]  /*3af0*/  MOV R3, R0 ;  /* 0x0000000000037202 */ /* 0x000fca0000000f00 */
        /* <DEDUP_REMOVED lines=30> */
[----:B------:R-:W1:Y:S04]  /*3ce0*/  LDS R3, [UR4+0xc] ;  /* 0x00000c04ff037984 */ /* 0x000e680008000800 */
[----:B0-----:R-:W0:Y:S04]  /*3cf0*/  LDS.128 R4, [UR4+0x10] ;  /* 0x00001004ff047984 */ /* 0x001e280008000c00 */
[----:B------:R-:W2:Y:S01]  /*3d00*/  LDS.64 R8, [UR4+0x20] ;  /* 0x00002004ff087984 */ /* 0x000ea20008000a00 */
[----:B-1----:R-:W-:-:S04]  /*3d10*/  FADD R3, R0, R3 ;  /* 0x0000000300037221 */ /* 0x002fc80000000000 */
[----:B0-----:R-:W-:-:S04]  /*3d20*/  FADD R4, R3, R4 ;  /* 0x0000000403047221 */ /* 0x001fc80000000000 */
[----:B------:R-:W-:-:S04]  /*3d30*/  FADD R5, R4, R5 ;  /* 0x0000000504057221 */ /* 0x000fc80000000000 */
[----:B------:R-:W-:-:S04]  /*3d40*/  FADD R6, R5, R6 ;  /* 0x0000000605067221 */ /* 0x000fc80000000000 */
[----:B------:R-:W-:-:S04]  /*3d50*/  FADD R7, R6, R7 ;  /* 0x0000000706077221 */ /* 0x000fc80000000000 */
[----:B--2---:R-:W-:-:S04]  /*3d60*/  FADD R8, R7, R8 ;  /* 0x0000000807087221 */ /* 0x004fc80000000000 */
[----:B------:R-:W-:-:S07]  /*3d70*/  FADD R0, R8, R9 ;  /* 0x0000000908007221 */ /* 0x000fce0000000000 */
.L_x_17:
[----:B------:R-:W-:Y:S05]  /*3d80*/  BSYNC.RECONVERGENT B0 ;  /* 0x0000000000007941 */ /* 0x000fea0003800200 */
.L_x_1:
[----:B------:R-:W-:Y:S05]  /*3d90*/  @P0 EXIT ;  /* 0x000000000000094d */ /* 0x000fea0003800000 */
[----:B01234-:R-:W0:Y:S01]  /*3da0*/  LDC.64 R2, c[0x0][0x388] ;  /* 0x0000e200ff027b82 */ /* 0x01fe220000000a00 */
[----:B------:R-:W1:Y:S02]  /*3db0*/  LDCU UR4, c[0x0][0x398] ;  /* 0x00007300ff0477ac */ /* 0x000e640008000800 */
[----:B-1----:R-:W-:-:S05]  /*3dc0*/  FADD R5, R0, UR4 ;  /* 0x0000000400057e21 */ /* 0x002fca0008000000 */
[----:B0-----:R-:W-:Y:S01]  /*3dd0*/  STG.E desc[UR6][R2.64], R5 ;  /* 0x0000000502007986 */ /* 0x001fe2000c101906 */
[----:B------:R-:W-:Y:S05]  /*3de0*/  EXIT ;  /* 0x000000000000794d */ /* 0x000fea0003800000 */
.L_x_56:
[----:B------:R-:W-:-:S00]  /*3df0*/  BRA `(.L_x_56) ;  /* 0xfffffffc00fc7947 */ /* 0x000fc0000383ffff */
[----:B------:R-:W-:-:S00]  /*3e00*/  NOP ;  /* 0x0000000000007918 */ /* 0x000fc00000000000 */
[----:B------:R-:W-:-:S00]  /*3e10*/  NOP ;  /* 0x0000000000007918 */ /* 0x000fc00000000000 */
[----:B------:R-:W-:-:S00]  /*3e20*/  NOP ;  /* 0x0000000000007918 */ /* 0x000fc00000000000 */
[----:B------:R-:W-:-:S00]  /*3e30*/  NOP ;  /* 0x0000000000007918 */ /* 0x000fc00000000000 */
[----:B------:R-:W-:-:S00]  /*3e40*/  NOP ;  /* 0x0000000000007918 */ /* 0x000fc00000000000 */
[----:B------:R-:W-:-:S00]  /*3e50*/  NOP ;  /* 0x0000000000007918 */ /* 0x000fc00000000000 */
[----:B------:R-:W-:-:S00]  /*3e60*/  NOP ;  /* 0x0000000000007918 */ /* 0x000fc00000000000 */
[----:B------:R-:W-:-:S00]  /*3e70*/  NOP ;  /* 0x0000000000007918 */ /* 0x000fc00000000000 */
.L_x_297:


//--------------------- .text._ZN3cub18CUB_300001_SM_10006detail6reduce18DeviceReduceKernelINS2_10policy_hubIfyN4cuda3std3__44plusIfEEE10Policy1000EN6thrust24THRUST_300001_SM_1000_NS18transform_iteratorINSD_12zip_functionINS7_10multipliesIfEEEENSD_12zip_iteratorINS7_5tupleIJNSD_6detail15normal_iteratorINSD_10device_ptrIdEEEESP_EEEEENSD_11use_defaultESS_EEyS9_fNS7_10__identityEEEvT0_PT3_T1_NS0_13GridEvenShareISY_EET2_T4_ --------------------------
	.section	.text._ZN3cub18CUB_300001_SM_10006detail6reduce18DeviceReduceKernelINS2_10policy_hubIfyN4cuda3std3__44plusIfEEE10Policy1000EN6thrust24THRUST_300001_SM_1000_NS18transform_iteratorINSD_12zip_functionINS7_10multipliesIfEEEENSD_12zip_iteratorINS7_5tupleIJNSD_6detail15normal_iteratorINSD_10device_ptrIdEEEESP_EEEEENSD_11use_defaultESS_EEyS9_fNS7_10__identityEEEvT0_PT3_T1_NS0_13GridEvenShareISY_EET2_T4_,"ax",@progbits
	.align	128
        .global         _ZN3cub18CUB_300001_SM_10006detail6reduce18DeviceReduceKernelINS2_10policy_hubIfyN4cuda3std3__44plusIfEEE10Policy1000EN6thrust24THRUST_300001_SM_1000_NS18transform_iteratorINSD_12zip_functionINS7_10multipliesIfEEEENSD_12zip_iteratorINS7_5tupleIJNSD_6detail15normal_iteratorINSD_10device_ptrIdEEEESP_EEEEENSD_11use_defaultESS_EEyS9_fNS7_10__identityEEEvT0_PT3_T1_NS0_13GridEvenShareISY_EET2_T4_
        .type           _ZN3cub18CUB_300001_SM_10006detail6reduce18DeviceReduceKernelINS2_10policy_hubIfyN4cuda3std3__44plusIfEEE10Policy1000EN6thrust24THRUST_300001_SM_1000_NS18transform_iteratorINSD_12zip_functionINS7_10multipliesIfEEEENSD_12zip_iteratorINS7_5tupleIJNSD_6detail15normal_iteratorINSD_10device_ptrIdEEEESP_EEEEENSD_11use_defaultESS_EEyS9_fNS7_10__identityEEEvT0_PT3_T1_NS0_13GridEvenShareISY_EET2_T4_,@function
        .size           _ZN3cub18CUB_300001_SM_10006detail6reduce18DeviceReduceKernelINS2_10policy_hubIfyN4cuda3std3__44plusIfEEE10Policy1000EN6thrust24THRUST_300001_SM_1000_NS18transform_iteratorINSD_12zip_functionINS7_10multipliesIfEEEENSD_12zip_iteratorINS7_5tupleIJNSD_6detail15normal_iteratorINSD_10device_ptrIdEEEESP_EEEEENSD_11use_defaultESS_EEyS9_fNS7_10__identityEEEvT0_PT3_T1_NS0_13GridEvenShareISY_EET2_T4_,(.L_x_298 - _ZN3cub18CUB_300001_SM_10006detail6reduce18DeviceReduceKernelINS2_10policy_hubIfyN4cuda3std3__44plusIfEEE10Policy1000EN6thrust24THRUST_300001_SM_1000_NS18transform_iteratorINSD_12zip_functionINS7_10multipliesIfEEEENSD_12zip_iteratorINS7_5tupleIJNSD_6detail15normal_iteratorINSD_10device_ptrIdEEEESP_EEEEENSD_11use_defaultESS_EEyS9_fNS7_10__identityEEEvT0_PT3_T1_NS0_13GridEvenShareISY_EET2_T4_)
        .other          _ZN3cub18CUB_300001_SM_10006detail6reduce18DeviceReduceKernelINS2_10policy_hubIfyN4cuda3std3__44plusIfEEE10Policy1000EN6thrust24THRUST_300001_SM_1000_NS18transform_iteratorINSD_12zip_functionINS7_10multipliesIfEEEENSD_12zip_iteratorINS7_5tupleIJNSD_6detail15normal_iteratorINSD_10device_ptrIdEEEESP_EEEEENSD_11use_defaultESS_EEyS9_fNS7_10__identityEEEvT0_PT3_T1_NS0_13GridEvenShareISY_EET2_T4_,@"STO_CUDA_ENTRY STV_DEFAULT"
_ZN3cub18CUB_300001_SM_10006detail6reduce18DeviceReduceKernelINS2_10policy_hubIfyN4cuda3std3__44plusIfEEE10Policy1000EN6thrust24THRUST_300001_SM_1000_NS18transform_iteratorINSD_12zip_functionINS7_10multipliesIfEEEENSD_12zip_iteratorINS7_5tupleIJNSD_6detail15normal_iteratorINSD_10device_ptrIdEEEESP_EEEEENSD_11use_defaultESS_EEyS9_fNS7_10__identityEEEvT0_PT3_T1_NS0_13GridEvenShareISY_EET2_T4_:
.text._ZN3cub18CUB_300001_SM_10006detail6reduce18DeviceReduceKernelINS2_10policy_hubIfyN4cuda3std3__44plusIfEEE10Policy1000EN6thrust24THRUST_300001_SM_1000_NS18transform_iteratorINSD_12zip_functionINS7_10multipliesIfEEEENSD_12zip_iteratorINS7_5tupleIJNSD_6detail15normal_iteratorINSD_10device_ptrIdEEEESP_EEEEENSD_11use_defaultESS_EEyS9_fNS7_10__identityEEEvT0_PT3_T1_NS0_13GridEvenShareISY_EET2_T4_:
[----:B------:R-:W-:Y:S08]  /*0000*/  LDC R1, c[0x0][0x37c] ;  /* 0x0000df00ff017b82 */ /* 0x000ff00000000800 */
[----:B------:R-:W0:Y:S01]  /*0010*/  S2UR UR16, SR_CTAID.X ;  /* 0x00000000001079c3 */ /* 0x000e220000002500 */
[----:B------:R-:W1:Y:S01]  /*0020*/  LDCU.64 UR12, c[0x0][0x3c8] ;  /* 0x00007900ff0c77ac */ /* 0x000e620008000a00 */
[----:B------:R-:W-:Y:S01]  /*0030*/  BSSY.RECONVERGENT B0, `(.L_x_57) ;  /* 0x00002e0000007945 */ /* 0x000fe20003800200 */
[----:B------:R-:W2:Y:S01]  /*0040*/  LDCU UR6, c[0x0][0x3d0] ;  /* 0x00007a00ff0677ac */ /* 0x000ea20008000800 */
[----:B------:R-:W3:Y:S01]  /*0050*/  LDCU.64 UR14, c[0x0][0x358] ;  /* 0x00006b00ff0e77ac */ /* 0x000ee20008000a00 */
[----:B--2---:R-:W-:-:S02]  /*0060*/  USHF.L.U32 UR4, UR6, 0xc, URZ ;  /* 0x0000000c06047899 */ /* 0x004fc400080006ff */
[----:B0-----:R-:W-:Y:S02]  /*0070*/  USHF.L.U32 UR7, UR16, 0xc, URZ ;  /* 0x0000000c10077899 */ /* 0x001fe400080006ff */
[----:B------:R-:W-:Y:S02]  /*0080*/  USHF.R.S32.HI UR17, URZ, 0x1f, UR4 ;  /* 0x0000001fff117899 */ /* 0x000fe40008011404 */
[----:B-1----:R-:W-:-:S04]  /*0090*/  UIADD3 UR5, UP0, UPT, -UR7, UR12, URZ ;  /* 0x0000000c07057290 */ /* 0x002fc8000ff1e1ff */
[----:B------:R-:W-:Y:S02]  /*00a0*/  UIADD3.X UR18, UPT, UPT, UR13, -0x1, URZ, UP0, !UPT ;  /* 0xffffffff0d127890 */ /* 0x000fe400087fe4ff */
[----:B------:R-:W-:-:S04]  /*00b0*/  UISETP.GT.U32.AND UP0, UPT, UR5, 0xfff, UPT ;  /* 0x00000fff0500788c */ /* 0x000fc8000bf04070 */
[----:B------:R-:W-:-:S09]  /*00c0*/  UISETP.GT.U32.AND.EX UP0, UPT, UR18, URZ, UPT, UP0 ;  /* 0x000000ff1200728c */ /* 0x000fd2000bf04100 */
[----:B---3--:R-:W-:Y:S05]  /*00d0*/  BRA.U UP0, `(.L_x_58) ;  /* 0x0000001100687547 */ /* 0x008fea000b800000 */
[----:B------:R-:W0:Y:S01]  /*00e0*/  S2R R0, SR_TID.X ;  /* 0x0000000000007919 */ /* 0x000e220000002100 */
[----:B------:R-:W-:Y:S01]  /*00f0*/  UIADD3 UR6, UPT, UPT, -UR7, UR12, URZ ;  /* 0x0000000c07067290 */ /* 0x000fe2000fffe1ff */
[----:B------:R-:W-:Y:S01]  /*0100*/  BSSY.RECONVERGENT B1, `(.L_x_59) ;  /* 0x0000010000017945 */ /* 0x000fe20003800200 */
[----:B------:R-:W-:-:S04]  /*0110*/  IMAD.MOV.U32 R27, RZ, RZ, RZ ;  /* 0x000000ffff1b7224 */ /* 0x000fc800078e00ff */
[----:B0-----:R-:W-:Y:S01]  /*0120*/  ISETP.GE.AND P0, PT, R0, UR6, PT ;  /* 0x0000000600007c0c */ /* 0x001fe2000bf06270 */
[----:B------:R-:W-:-:S12]  /*0130*/  IMAD.MOV.U32 R2, RZ, RZ, R0 ;  /* 0x000000ffff027224 */ /* 0x000fd800078e0000 */
[----:B------:R-:W-:Y:S05]  /*0140*/  @P0 BRA `(.L_x_60) ;  /* 0x00000000002c0947 */ /* 0x000fea0003800000 */
[----:B------:R-:W0:Y:S01]  /*0150*/  LDC.64 R4, c[0x0][0x380] ;  /* 0x0000e000ff047b82 */ /* 0x000e220000000a00 */
[----:B------:R-:W-:-:S07]  /*0160*/  VIADD R3, R0, UR7 ;  /* 0x0000000700037c36 */ /* 0x000fce0008000000 */
[----:B------:R-:W1:Y:S01]  /*0170*/  LDC.64 R6, c[0x0][0x388] ;  /* 0x0000e200ff067b82 */ /* 0x000e620000000a00 */
[----:B0-----:R-:W-:-:S06]  /*0180*/  IMAD.WIDE.U32 R4, R3, 0x8, R4 ;  /* 0x0000000803047825 */ /* 0x001fcc00078e0004 */
[----:B------:R-:W2:Y:S01]  /*0190*/  LDG.E.64 R4, desc[UR14][R4.64] ;  /* 0x0000000e04047981 */ /* 0x000ea2000c1e1b00 */
[----:B-1----:R-:W-:-:S06]  /*01a0*/  IMAD.WIDE.U32 R6, R3, 0x8, R6 ;  /* 0x0000000803067825 */ /* 0x002fcc00078e0006 */
[----:B------:R-:W3:Y:S01]  /*01b0*/  LDG.E.64 R6, desc[UR14][R6.64] ;  /* 0x0000000e06067981 */ /* 0x000ee2000c1e1b00 */
[----:B------:R-:W-:Y:S01]  /*01c0*/  IADD3 R2, PT, PT, R0, 0x100, RZ ;  /* 0x0000010000027810 */ /* 0x000fe20007ffe0ff */
[----:B--2---:R-:W-:Y:S08]  /*01d0*/  F2F.F32.F64 R27, R4 ;  /* 0x00000004001b7310 */ /* 0x004ff00000301000 */
[----:B---3--:R-:W0:Y:S02]  /*01e0*/  F2F.F32.F64 R8, R6 ;  /* 0x0000000600087310 */ /* 0x008e240000301000 */
[----:B0-----:R-:W-:-:S07]  /*01f0*/  FMUL R27, R27, R8 ;  /* 0x000000081b1b7220 */ /* 0x001fce0000400000 */
.L_x_60:
[----:B------:R-:W-:Y:S05]  /*0200*/  BSYNC.RECONVERGENT B1 ;  /* 0x0000000000017941 */ /* 0x000fea0003800200 */
.L_x_59:
[----:B------:R-:W-:Y:S01]  /*0210*/  ISETP.GE.AND P0, PT, R2, UR6, PT ;  /* 0x0000000602007c0c */ /* 0x000fe2000bf06270 */
[----:B------:R-:W-:-:S12]  /*0220*/  BSSY.RECONVERGENT B1, `(.L_x_61) ;  /* 0x0000096000017945 */ /* 0x000fd80003800200 */
[----:B------:R-:W-:Y:S05]  /*0230*/  @P0 BRA `(.L_x_62) ;  /* 0x0000000800500947 */ /* 0x000fea0003800000 */
[----:B------:R-:W-:Y:S01]  /*0240*/  LOP3.LUT R3, RZ, R2, RZ, 0x33, !PT ;  /* 0x00000002ff037212 */ /* 0x000fe200078e33ff */
[----:B------:R-:W-:Y:S04]  /*0250*/  BSSY.RECONVERGENT B2, `(.L_x_63) ;  /* 0x0000045000027945 */ /* 0x000fe80003800200 */
[----:B------:R-:W-:-:S04]  /*0260*/  VIADD R3, R3, UR12 ;  /* 0x0000000c03037c36 */ /* 0x000fc80008000000 */
[----:B------:R-:W-:-:S05]  /*0270*/  VIADD R6, R3, -UR7 ;  /* 0x8000000703067c36 */ /* 0x000fca0008000000 */
[C---:B------:R-:W-:Y:S02]  /*0280*/  ISETP.GE.U32.AND P1, PT, R6.reuse, 0x700, PT ;  /* 0x000007000600780c */ /* 0x040fe40003f26070 */
[----:B------:R-:W-:-:S04]  /*0290*/  LEA.HI R4, R6, 0x1, RZ, 0x18 ;  /* 0x0000000106047811 */ /* 0x000fc800078fc0ff */
[----:B------:R-:W-:-:S04]  /*02a0*/  LOP3.LUT R5, R4, 0x7, RZ, 0xc0, !PT ;  /* 0x0000000704057812 */ /* 0x000fc800078ec0ff */
[----:B------:R-:W-:-:S03]  /*02b0*/  ISETP.NE.AND P0, PT, R5, RZ, PT ;  /* 0x000000ff0500720c */ /* 0x000fc60003f05270 */
[----:B------:R-:W-:Y:S10]  /*02c0*/  @!P1 BRA `(.L_x_64) ;  /* 0x0000000000f49947 */ /* 0x000ff40003800000 */
[----:B------:R-:W0:Y:S01]  /*02d0*/  LDCU.128 UR8, c[0x0][0x380] ;  /* 0x00007000ff0877ac */ /* 0x000e220008000c00 */
[----:B------:R-:W-:Y:S01]  /*02e0*/  IMAD.WIDE.U32 R6, R2, 0x8, RZ ;  /* 0x0000000802067825 */ /* 0x000fe200078e00ff */
[----:B------:R-:W-:-:S06]  /*02f0*/  UIMAD.WIDE.U32 UR4, UR16, 0x8000, URZ ;  /* 0x00008000100478a5 */ /* 0x000fcc000f8e00ff */
[----:B------:R-:W-:Y:S02]  /*0300*/  LOP3.LUT R12, R6, UR4, RZ, 0xfc, !PT ;  /* 0x00000004060c7c12 */ /* 0x000fe4000f8efcff */
[----:B------:R-:W-:Y:S02]  /*0310*/  LOP3.LUT R13, R7, UR5, RZ, 0xfc, !PT ;  /* 0x00000005070d7c12 */ /* 0x000fe4000f8efcff */
[----:B------:R-:W-:Y:S02]  /*0320*/  IADD3 R12, P1, PT, R12, 0x2000, RZ ;  /* 0x000020000c0c7810 */ /* 0x000fe40007f3e0ff */
[----:B------:R-:W-:Y:S02]  /*0330*/  LOP3.LUT R7, R4, 0x1fffff8, RZ, 0xc0, !PT ;  /* 0x01fffff804077812 */ /* 0x000fe400078ec0ff */
[C---:B0-----:R-:W-:Y:S01]  /*0340*/  IADD3 R10, P2, PT, R12.reuse, UR8, RZ ;  /* 0x000000080c0a7c10 */ /* 0x041fe2000ff5e0ff */
[----:B------:R-:W-:Y:S01]  /*0350*/  IMAD.X R13, RZ, RZ, R13, P1 ;  /* 0x000000ffff0d7224 */ /* 0x000fe200008e060d */
[----:B------:R-:W-:-:S02]  /*0360*/  IADD3 R12, P3, PT, R12, UR10, RZ ;  /* 0x0000000a0c0c7c10 */ /* 0x000fc4000ff7e0ff */
[----:B------:R-:W-:Y:S02]  /*0370*/  IADD3 R7, PT, PT, -R7, RZ, RZ ;  /* 0x000000ff07077210 */ /* 0x000fe40007ffe1ff */
[C---:B------:R-:W-:Y:S02]  /*0380*/  IADD3.X R11, PT, PT, R13.reuse, UR9, RZ, P2, !PT ;  /* 0x000000090d0b7c10 */ /* 0x040fe400097fe4ff */
[----:B------:R-:W-:-:S07]  /*0390*/  IADD3.X R13, PT, PT, R13, UR11, RZ, P3, !PT ;  /* 0x0000000b0d0d7c10 */ /* 0x000fce0009ffe4ff */
.L_x_65:
[----:B------:R-:W2:Y:S04]  /*03a0*/  LDG.E.64 R24, desc[UR14][R10.64+-0x2000] ;  /* 0xffe0000e0a187981 */ /* 0x000ea8000c1e1b00 */
[----:B------:R-:W3:Y:S04]  /*03b0*/  LDG.E.64 R8, desc[UR14][R12.64+-0x2000] ;  /* 0xffe0000e0c087981 */ /* 0x000ee8000c1e1b00 */
[----:B------:R-:W4:Y:S04]  /*03c0*/  LDG.E.64 R36, desc[UR14][R10.64+-0x1800] ;  /* 0xffe8000e0a247981 */ /* 0x000f28000c1e1b00 */
[----:B------:R-:W5:Y:S04]  /*03d0*/  LDG.E.64 R34, desc[UR14][R12.64+-0x1800] ;  /* 0xffe8000e0c227981 */ /* 0x000f68000c1e1b00 */
[----:B------:R-:W5:Y:S04]  /*03e0*/  LDG.E.64 R30, desc[UR14][R12.64+-0x1000] ;  /* 0xfff0000e0c1e7981 */ /* 0x000f68000c1e1b00 */
[----:B------:R-:W5:Y:S04]  /*03f0*/  LDG.E.64 R32, desc[UR14][R10.64+-0x1000] ;  /* 0xfff0000e0a207981 */ /* 0x000f68000c1e1b00 */
[----:B------:R-:W5:Y:S04]  /*0400*/  LDG.E.64 R22, desc[UR14][R10.64+-0x800] ;  /* 0xfff8000e0a167981 */ /* 0x000f68000c1e1b00 */
[----:B------:R-:W5:Y:S04]  /*0410*/  LDG.E.64 R14, desc[UR14][R12.64+-0x800] ;  /* 0xfff8000e0c0e7981 */ /* 0x000f68000c1e1b00 */
[----:B------:R-:W5:Y:S04]  /*0420*/  LDG.E.64 R16, desc[UR14][R10.64] ;  /* 0x0000000e0a107981 */ /* 0x000f68000c1e1b00 */
[----:B------:R-:W5:Y:S04]  /*0430*/  LDG.E.64 R18, desc[UR14][R12.64] ;  /* 0x0000000e0c127981 */ /* 0x000f68000c1e1b00 */
[----:B------:R-:W5:Y:S01]  /*0440*/  LDG.E.64 R20, desc[UR14][R10.64+0x800] ;  /* 0x0008000e0a147981 */ /* 0x000f62000c1e1b00 */
[----:B--2---:R0:W-:Y:S08]  /*0450*/  F2F.F32.F64 R28, R24 ;  /* 0x00000018001c7310 */ /* 0x0041f00000301000 */
[----:B---3--:R-:W1:Y:S01]  /*0460*/  F2F.F32.F64 R8, R8 ;  /* 0x0000000800087310 */ /* 0x008e620000301000 */
[----:B0-----:R-:W2:Y:S07]  /*0470*/  LDG.E.64 R24, desc[UR14][R12.64+0x800] ;  /* 0x0008000e0c187981 */ /* 0x001eae000c1e1b00 */
[----:B----4-:R-:W-:Y:S08]  /*0480*/  F2F.F32.F64 R26, R36 ;  /* 0x00000024001a7310 */ /* 0x010ff00000301000 */
[----:B-----5:R1:W0:Y:S02]  /*0490*/  F2F.F32.F64 R29, R34 ;  /* 0x00000022001d7310 */ /* 0x0202240000301000 */
[----:B-1----:R-:W-:-:S06]  /*04a0*/  FFMA R35, R28, R8, R27 ;  /* 0x000000081c237223 */ /* 0x002fcc000000001b */
[----:B------:R1:W-:Y:S01]  /*04b0*/  F2F.F32.F64 R9, R30 ;  /* 0x0000001e00097310 */ /* 0x0003e20000301000 */
[----:B0-----:R-:W-:Y:S02]  /*04c0*/  FFMA R35, R26, R29, R35 ;  /* 0x0000001d1a237223 */ /* 0x001fe40000000023 */
[----:B------:R-:W3:Y:S04]  /*04d0*/  LDG.E.64 R28, desc[UR14][R12.64+0x1000] ;  /* 0x0010000e0c1c7981 */ /* 0x000ee8000c1e1b00 */
[----:B-1----:R-:W4:Y:S01]  /*04e0*/  LDG.E.64 R30, desc[UR14][R10.64+0x1000] ;  /* 0x0010000e0a1e7981 */ /* 0x002f22000c1e1b00 */
[----:B------:R0:W1:Y:S03]  /*04f0*/  F2F.F32.F64 R6, R32 ;  /* 0x0000002000067310 */ /* 0x0000660000301000 */
[----:B------:R5:W4:Y:S04]  /*0500*/  LDG.E.64 R26, desc[UR14][R10.64+0x1800] ;  /* 0x0018000e0a1a7981 */ /* 0x000b28000c1e1b00 */
[----:B0-----:R0:W4:Y:S01]  /*0510*/  LDG.E.64 R32, desc[UR14][R12.64+0x1800] ;  /* 0x0018000e0c207981 */ /* 0x001122000c1e1b00 */
[----:B------:R-:W-:Y:S08]  /*0520*/  F2F.F32.F64 R22, R22 ;  /* 0x0000001600167310 */ /* 0x000ff00000301000 */
[----:B------:R-:W5:Y:S01]  /*0530*/  F2F.F32.F64 R15, R14 ;  /* 0x0000000e000f7310 */ /* 0x000f620000301000 */
[----:B-1----:R-:W-:-:S07]  /*0540*/  FFMA R9, R6, R9, R35 ;  /* 0x0000000906097223 */ /* 0x002fce0000000023 */
[----:B------:R-:W-:Y:S01]  /*0550*/  F2F.F32.F64 R16, R16 ;  /* 0x0000001000107310 */ /* 0x000fe20000301000 */
[----:B------:R-:W-:-:S07]  /*0560*/  VIADD R7, R7, 0x8 ;  /* 0x0000000807077836 */ /* 0x000fce0000000000 */
[----:B------:R-:W1:Y:S01]  /*0570*/  F2F.F32.F64 R19, R18 ;  /* 0x0000001200137310 */ /* 0x000e620000301000 */
[----:B-----5:R-:W-:-:S07]  /*0580*/  FFMA R9, R22, R15, R9 ;  /* 0x0000000f16097223 */ /* 0x020fce0000000009 */
[----:B------:R-:W-:Y:S01]  /*0590*/  F2F.F32.F64 R20, R20 ;  /* 0x0000001400147310 */ /* 0x000fe20000301000 */
[----:B------:R-:W-:Y:S01]  /*05a0*/  ISETP.NE.AND P1, PT, R7, RZ, PT ;  /* 0x000000ff0700720c */ /* 0x000fe20003f25270 */
[----:B-1----:R-:W-:Y:S01]  /*05b0*/  FFMA R9, R16, R19, R9 ;  /* 0x0000001310097223 */ /* 0x002fe20000000009 */
[----:B------:R-:W-:Y:S02]  /*05c0*/  IADD3 R10, P2, PT, R10, 0x4000, RZ ;  /* 0x000040000a0a7810 */ /* 0x000fe40007f5e0ff */
[----:B0-----:R-:W-:Y:S02]  /*05d0*/  IADD3 R12, P3, PT, R12, 0x4000, RZ ;  /* 0x000040000c0c7810 */ /* 0x001fe40007f7e0ff */
[----:B------:R-:W-:Y:S01]  /*05e0*/  IADD3 R2, PT, PT, R2, 0x800, RZ ;  /* 0x0000080002027810 */ /* 0x000fe20007ffe0ff */
[----:B------:R-:W-:Y:S02]  /*05f0*/  IMAD.X R11, RZ, RZ, R11, P2 ;  /* 0x000000ffff0b7224 */ /* 0x000fe400010e060b */
[----:B------:R-:W-:Y:S01]  /*0600*/  IMAD.X R13, RZ, RZ, R13, P3 ;  /* 0x000000ffff0d7224 */ /* 0x000fe200018e060d */
[----:B--2---:R-:W0:Y:S02]  /*0610*/  F2F.F32.F64 R25, R24 ;  /* 0x0000001800197310 */ /* 0x004e240000301000 */
[----:B0-----:R-:W-:-:S06]  /*0620*/  FFMA R9, R20, R25, R9 ;  /* 0x0000001914097223 */ /* 0x001fcc0000000009 */
[----:B---3--:R-:W-:Y:S08]  /*0630*/  F2F.F32.F64 R29, R28 ;  /* 0x0000001c001d7310 */ /* 0x008ff00000301000 */
[----:B----4-:R-:W0:Y:S08]  /*0640*/  F2F.F32.F64 R30, R30 ;  /* 0x0000001e001e7310 */ /* 0x010e300000301000 */
[----:B------:R-:W-:Y:S08]  /*0650*/  F2F.F32.F64 R27, R26 ;  /* 0x0000001a001b7310 */ /* 0x000ff00000301000 */
[----:B------:R-:W1:Y:S01]  /*0660*/  F2F.F32.F64 R32, R32 ;  /* 0x0000002000207310 */ /* 0x000e620000301000 */
[----:B0-----:R-:W-:-:S04]  /*0670*/  FFMA R30, R30, R29, R9 ;  /* 0x0000001d1e1e7223 */ /* 0x001fc80000000009 */
[----:B-1----:R-:W-:Y:S01]  /*0680*/  FFMA R27, R27, R32, R30 ;  /* 0x000000201b1b7223 */ /* 0x002fe2000000001e */
[----:B------:R-:W-:Y:S06]  /*0690*/  @P1 BRA `(.L_x_65) ;  /* 0xfffffffc00401947 */ /* 0x000fec000383ffff */
.L_x_64:
[----:B------:R-:W-:Y:S05]  /*06a0*/  BSYNC.RECONVERGENT B2 ;  /* 0x0000000000027941 */ /* 0x000fea0003800200 */
.L_x_63:
[----:B------:R-:W-:Y:S05]  /*06b0*/  @!P0 BRA `(.L_x_62) ;  /* 0x0000000400308947 */ /* 0x000fea0003800000 */
[----:B------:R-:W-:Y:S01]  /*06c0*/  ISETP.GE.U32.AND P0, PT, R5, 0x4, PT ;  /* 0x000000040500780c */ /* 0x000fe20003f06070 */
[----:B------:R-:W-:Y:S01]  /*06d0*/  BSSY.RECONVERGENT B2, `(.L_x_66) ;  /* 0x0000021000027945 */ /* 0x000fe20003800200 */
[----:B------:R-:W-:-:S11]  /*06e0*/  LOP3.LUT P1, R20, R4, 0x3, RZ, 0xc0, !PT ;  /* 0x0000000304147812 */ /* 0x000fd6000782c0ff */
[----:B------:R-:W-:Y:S05]  /*06f0*/  @!P0 BRA `(.L_x_67) ;  /* 0x0000000000788947 */ /* 0x000fea0003800000 */
[----:B------:R-:W0:Y:S01]  /*0700*/  LDCU.128 UR8, c[0x0][0x380] ;  /* 0x00007000ff0877ac */ /* 0x000e220008000c00 */
[----:B------:R-:W-:-:S04]  /*0710*/  IADD3 R4, P0, PT, R2, UR7, RZ ;  /* 0x0000000702047c10 */ /* 0x000fc8000ff1e0ff */
[----:B------:R-:W-:Y:S01]  /*0720*/  LEA.HI.X.SX32 R5, R2, RZ, 0x1, P0 ;  /* 0x000000ff02057211 */ /* 0x000fe200000f0eff */
[----:B------:R-:W-:-:S03]  /*0730*/  IMAD.SHL.U32 R22, R4, 0x8, RZ ;  /* 0x0000000804167824 */ /* 0x000fc600078e00ff */
[----:B------:R-:W-:Y:S02]  /*0740*/  SHF.L.U64.HI R4, R4, 0x3, R5 ;  /* 0x0000000304047819 */ /* 0x000fe40000010205 */
[C---:B0-----:R-:W-:Y:S02]  /*0750*/  IADD3 R24, P0, PT, R22.reuse, UR8, RZ ;  /* 0x0000000816187c10 */ /* 0x041fe4000ff1e0ff */
[----:B------:R-:W-:Y:S02]  /*0760*/  IADD3 R22, P2, PT, R22, UR10, RZ ;  /* 0x0000000a16167c10 */ /* 0x000fe4000ff5e0ff */
[C---:B------:R-:W-:Y:S02]  /*0770*/  IADD3.X R25, PT, PT, R4.reuse, UR9, RZ, P0, !PT ;  /* 0x0000000904197c10 */ /* 0x040fe400087fe4ff */
[----:B------:R-:W-:-:S03]  /*0780*/  IADD3.X R23, PT, PT, R4, UR11, RZ, P2, !PT ;  /* 0x0000000b04177c10 */ /* 0x000fc600097fe4ff */
[----:B------:R-:W2:Y:S04]  /*0790*/  LDG.E.64 R4, desc[UR14][R24.64] ;  /* 0x0000000e18047981 */ /* 0x000ea8000c1e1b00 */
[----:B------:R-:W3:Y:S04]  /*07a0*/  LDG.E.64 R6, desc[UR14][R22.64] ;  /* 0x0000000e16067981 */ /* 0x000ee8000c1e1b00 */
[----:B------:R-:W4:Y:S04]  /*07b0*/  LDG.E.64 R8, desc[UR14][R24.64+0x800] ;  /* 0x0008000e18087981 */ /* 0x000f28000c1e1b00 */
[----:B------:R-:W5:Y:S04]  /*07c0*/  LDG.E.64 R10, desc[UR14][R22.64+0x800] ;  /* 0x0008000e160a7981 */ /* 0x000f68000c1e1b00 */
[----:B------:R-:W5:Y:S04]  /*07d0*/  LDG.E.64 R12, desc[UR14][R24.64+0x1000] ;  /* 0x0010000e180c7981 */ /* 0x000f68000c1e1b00 */
[----:B------:R-:W5:Y:S04]  /*07e0*/  LDG.E.64 R14, desc[UR14][R22.64+0x1000] ;  /* 0x0010000e160e7981 */ /* 0x000f68000c1e1b00 */
[----:B------:R-:W5:Y:S04]  /*07f0*/  LDG.E.64 R16, desc[UR14][R24.64+0x1800] ;  /* 0x0018000e18107981 */ /* 0x000f68000c1e1b00 */
[----:B------:R-:W5:Y:S01]  /*0800*/  LDG.E.64 R18, desc[UR14][R22.64+0x1800] ;  /* 0x0018000e16127981 */ /* 0x000f62000c1e1b00 */
[----:B------:R-:W-:Y:S01]  /*0810*/  VIADD R2, R2, 0x400 ;  /* 0x0000040002027836 */ /* 0x000fe20000000000 */
[----:B--2---:R-:W-:Y:S08]  /*0820*/  F2F.F32.F64 R4, R4 ;  /* 0x0000000400047310 */ /* 0x004ff00000301000 */
[----:B---3--:R-:W0:Y:S08]  /*0830*/  F2F.F32.F64 R6, R6 ;  /* 0x0000000600067310 */ /* 0x008e300000301000 */
[----:B----4-:R-:W-:Y:S08]  /*0840*/  F2F.F32.F64 R8, R8 ;  /* 0x0000000800087310 */ /* 0x010ff00000301000 */
[----:B-----5:R-:W1:Y:S01]  /*0850*/  F2F.F32.F64 R10, R10 ;  /* 0x0000000a000a7310 */ /* 0x020e620000301000 */
[----:B0-----:R-:W-:-:S07]  /*0860*/  FFMA R27, R4, R6, R27 ;  /* 0x00000006041b7223 */ /* 0x001fce000000001b */
[----:B------:R-:W-:Y:S08]  /*0870*/  F2F.F32.F64 R12, R12 ;  /* 0x0000000c000c7310 */ /* 0x000ff00000301000 */
[----:B------:R-:W0:Y:S01]  /*0880*/  F2F.F32.F64 R14, R14 ;  /* 0x0000000e000e7310 */ /* 0x000e220000301000 */
[----:B-1----:R-:W-:-:S07]  /*0890*/  FFMA R27, R8, R10, R27 ;  /* 0x0000000a081b7223 */ /* 0x002fce000000001b */
[----:B------:R-:W-:Y:S08]  /*08a0*/  F2F.F32.F64 R16, R16 ;  /* 0x0000001000107310 */ /* 0x000ff00000301000 */
[----:B------:R-:W1:Y:S01]  /*08b0*/  F2F.F32.F64 R18, R18 ;  /* 0x0000001200127310 */ /* 0x000e620000301000 */
[----:B0-----:R-:W-:-:S04]  /*08c0*/  FFMA R27, R12, R14, R27 ;  /* 0x0000000e0c1b7223 */ /* 0x001fc8000000001b */
[----:B-1----:R-:W-:-:S07]  /*08d0*/  FFMA R27, R16, R18, R27 ;  /* 0x00000012101b7223 */ /* 0x002fce000000001b */
.L_x_67:
[----:B------:R-:W-:Y:S05]  /*08e0*/  BSYNC.RECONVERGENT B2 ;  /* 0x0000000000027941 */ /* 0x000fea0003800200 */
.L_x_66:
[----:B------:R-:W-:Y:S05]  /*08f0*/  @!P1 BRA `(.L_x_62) ;  /* 0x0000000000a09947 */ /* 0x000fea0003800000 */
[----:B------:R-:W-:Y:S01]  /*0900*/  ISETP.NE.AND P1, PT, R20, 0x1, PT ;  /* 0x000000011400780c */ /* 0x000fe20003f25270 */
[----:B------:R-:W-:Y:S01]  /*0910*/  BSSY.RECONVERGENT B2, `(.L_x_68) ;  /* 0x0000017000027945 */ /* 0x000fe20003800200 */
[----:B------:R-:W-:-:S11]  /*0920*/  LOP3.LUT P0, RZ, R3, 0x100, RZ, 0xc0, !PT ;  /* 0x0000010003ff7812 */ /* 0x000fd6000780c0ff */
        /* <DEDUP_REMOVED lines=13> */
[----:B------:R-:W5:Y:S01]  /*0a00*/  LDG.E.64 R14, desc[UR14][R6.64+0x800] ;  /* 0x0008000e060e7981 */ /* 0x000f62000c1e1b00 */
[----:B------:R-:W-:Y:S01]  /*0a10*/  IADD3 R2, PT, PT, R2, 0x200, RZ ;  /* 0x0000020002027810 */ /* 0x000fe20007ffe0ff */
[----:B--2---:R-:W-:Y:S08]  /*0a20*/  F2F.F32.F64 R8, R8 ;  /* 0x0000000800087310 */ /* 0x004ff00000301000 */
[----:B---3--:R-:W0:Y:S08]  /*0a30*/  F2F.F32.F64 R10, R10 ;  /* 0x0000000a000a7310 */ /* 0x008e300000301000 */
[----:B----4-:R-:W-:Y:S08]  /*0a40*/  F2F.F32.F64 R12, R12 ;  /* 0x0000000c000c7310 */ /* 0x010ff00000301000 */
[----:B-----5:R-:W1:Y:S01]  /*0a50*/  F2F.F32.F64 R14, R14 ;  /* 0x0000000e000e7310 */ /* 0x020e620000301000 */
[----:B0-----:R-:W-:-:S04]  /*0a60*/  FFMA R27, R8, R10, R27 ;  /* 0x0000000a081b7223 */ /* 0x001fc8000000001b */
[----:B-1----:R-:W-:-:S07]  /*0a70*/  FFMA R27, R12, R14, R27 ;  /* 0x0000000e0c1b7223 */ /* 0x002fce000000001b */
.L_x_69:
[----:B------:R-:W-:Y:S05]  /*0a80*/  BSYNC.RECONVERGENT B2 ;  /* 0x0000000000027941 */ /* 0x000fea0003800200 */
.L_x_68:
[----:B------:R-:W-:Y:S05]  /*0a90*/  @P0 BRA `(.L_x_62) ;  /* 0x0000000000380947 */ /* 0x000fea0003800000 */
        /* <DEDUP_REMOVED lines=8> */
[----:B------:R-:W-:-:S04]  /*0b20*/  IADD3.X R5, PT, PT, R5, UR11, RZ, P1, !PT ;  /* 0x0000000b05057c10 */ /* 0x000fc80008ffe4ff */
[----:B------:R-:W2:Y:S04]  /*0b30*/  LDG.E.64 R2, desc[UR14][R2.64] ;  /* 0x0000000e02027981 */ /* 0x000ea8000c1e1b00 */
[----:B------:R-:W3:Y:S01]  /*0b40*/  LDG.E.64 R4, desc[UR14][R4.64] ;  /* 0x0000000e04047981 */ /* 0x000ee2000c1e1b00 */
[----:B--2---:R-:W-:Y:S08]  /*0b50*/  F2F.F32.F64 R6, R2 ;  /* 0x0000000200067310 */ /* 0x004ff00000301000 */
[----:B---3--:R-:W0:Y:S02]  /*0b60*/  F2F.F32.F64 R7, R4 ;  /* 0x0000000400077310 */ /* 0x008e240000301000 */
[----:B0-----:R-:W-:-:S07]  /*0b70*/  FFMA R27, R6, R7, R27 ;  /* 0x00000007061b7223 */ /* 0x001fce000000001b */
.L_x_62:
[----:B------:R-:W-:Y:S05]  /*0b80*/  BSYNC.RECONVERGENT B1 ;  /* 0x0000000000017941 */ /* 0x000fea0003800200 */
.L_x_61:
[----:B------:R-:W-:-:S09]  /*0b90*/  UISETP.GE.AND UP0, UPT, UR6, 0x100, UPT ;  /* 0x000001000600788c */ /* 0x000fd2000bf06270 */
[----:B------:R-:W-:Y:S05]  /*0ba0*/  BRA.U !UP0, `(.L_x_70) ;  /* 0x0000000108ac7547 */ /* 0x000fea000b800000 */
[----:B------:R-:W0:Y:S01]  /*0bb0*/  S2R R7, SR_LANEID ;  /* 0x0000000000077919 */ /* 0x000e220000000000 */
[----:B------:R-:W1:Y:S02]  /*0bc0*/  SHFL.DOWN PT, R2, R27, 0x1, 0x1f ;  /* 0x08201f001b027f89 */ /* 0x000e6400000e0000 */
[----:B-1----:R-:W-:Y:S01]  /*0bd0*/  FADD R2, R2, R27 ;  /* 0x0000001b02027221 */ /* 0x002fe20000000000 */
[C---:B0-----:R-:W-:Y:S02]  /*0be0*/  ISETP.GT.AND P0, PT, R7.reuse, 0x1e, PT ;  /* 0x0000001e0700780c */ /* 0x041fe40003f04270 */
[----:B------:R-:W-:Y:S02]  /*0bf0*/  ISETP.NE.AND P1, PT, R7, RZ, PT ;  /* 0x000000ff0700720c */ /* 0x000fe40003f25270 */
[----:B------:R-:W-:Y:S02]  /*0c00*/  FSEL R2, R27, R2, P0 ;  /* 0x000000021b027208 */ /* 0x000fe40000000000 */
[----:B------:R-:W-:-:S03]  /*0c10*/  ISETP.GT.AND P0, PT, R7, 0x1d, PT ;  /* 0x0000001d0700780c */ /* 0x000fc60003f04270 */
[----:B------:R-:W0:Y:S06]  /*0c20*/  SHFL.DOWN PT, R3, R2, 0x2, 0x1f ;  /* 0x08401f0002037f89 */ /* 0x000e2c00000e0000 */
[----:B------:R-:W1:Y:S01]  /*0c30*/  @!P1 S2R R6, SR_CgaCtaId ;  /* 0x0000000000069919 */ /* 0x000e620000008800 */
[----:B------:R-:W-:Y:S02]  /*0c40*/  @!P1 MOV R5, 0x400 ;  /* 0x0000040000059802 */ /* 0x000fe40000000f00 */
[----:B------:R-:W-:-:S04]  /*0c50*/  @!P1 SHF.R.U32.HI R4, RZ, 0x3, R0 ;  /* 0x00000003ff049819 */ /* 0x000fc80000011600 */
[----:B------:R-:W-:Y:S01]  /*0c60*/  @!P1 LOP3.LUT R4, R4, 0x7c, RZ, 0xc0, !PT ;  /* 0x0000007c04049812 */ /* 0x000fe200078ec0ff */
[----:B0-----:R-:W-:Y:S01]  /*0c70*/  @!P0 FADD R2, R2, R3 ;  /* 0x0000000302028221 */ /* 0x001fe20000000000 */
[----:B------:R-:W-:-:S04]  /*0c80*/  ISETP.GT.AND P0, PT, R7, 0x1b, PT ;  /* 0x0000001b0700780c */ /* 0x000fc80003f04270 */
[----:B------:R-:W0:Y:S01]  /*0c90*/  SHFL.DOWN PT, R3, R2, 0x4, 0x1f ;  /* 0x08801f0002037f89 */ /* 0x000e2200000e0000 */
[----:B-1----:R-:W-:-:S05]  /*0ca0*/  @!P1 LEA R5, R6, R5, 0x18 ;  /* 0x0000000506059211 */ /* 0x002fca00078ec0ff */
[----:B------:R-:W-:-:S03]  /*0cb0*/  @!P1 IMAD.IADD R4, R4, 0x1, R5 ;  /* 0x0000000104049824 */ /* 0x000fc600078e0205 */
        /* <DEDUP_REMOVED lines=15> */
[----:B------:R-:W0:Y:S04]  /*0db0*/  LDS R0, [UR4+0xc] ;  /* 0x00000c04ff007984 */ /* 0x000e280008000800 */
[----:B--2---:R-:W1:Y:S04]  /*0dc0*/  LDS.128 R4, [UR4+0x10] ;  /* 0x00001004ff047984 */ /* 0x004e680008000c00 */
        /* <DEDUP_REMOVED lines=9> */
.L_x_70:
[----:B------:R-:W0:Y:S01]  /*0e60*/  S2R R7, SR_LANEID ;  /* 0x0000000000077919 */ /* 0x000e220000000000 */
[----:B------:R-:W-:-:S04]  /*0e70*/  LOP3.LUT R2, R0, 0x3e0, RZ, 0xc0, !PT ;  /* 0x000003e000027812 */ /* 0x000fc800078ec0ff */
[----:B------:R-:W-:Y:S02]  /*0e80*/  IADD3 R3, PT, PT, R2, 0x20, RZ ;  /* 0x0000002002037810 */ /* 0x000fe40007ffe0ff */
[----:B------:R-:W-:Y:S02]  /*0e90*/  LOP3.LUT R2, RZ, R2, RZ, 0x33, !PT ;  /* 0x00000002ff027212 */ /* 0x000fe400078e33ff */
[----:B------:R-:W-:-:S03]  /*0ea0*/  ISETP.GT.AND P0, PT, R3, UR6, PT ;  /* 0x0000000603007c0c */ /* 0x000fc6000bf04270 */
[----:B------:R-:W-:-:S05]  /*0eb0*/  VIADD R2, R2, UR6 ;  /* 0x0000000602027c36 */ /* 0x000fca0008000000 */
[----:B------:R-:W-:-:S05]  /*0ec0*/  SEL R2, R2, 0x1f, P0 ;  /* 0x0000001f02027807 */ /* 0x000fca0000000000 */
[----:B------:R-:W1:Y:S01]  /*0ed0*/  SHFL.DOWN PT, R3, R27, 0x1, R2 ;  /* 0x082000001b037989 */ /* 0x000e6200000e0002 */
[C---:B0-----:R-:W-:Y:S01]  /*0ee0*/  ISETP.GE.AND P0, PT, R7.reuse, R2, PT ;  /* 0x000000020700720c */ /* 0x041fe20003f06270 */
[C---:B------:R-:W-:Y:S01]  /*0ef0*/  VIADD R5, R7.reuse, 0x2 ;  /* 0x0000000207057836 */ /* 0x040fe20000000000 */
[----:B------:R-:W-:-:S11]  /*0f00*/  ISETP.NE.AND P1, PT, R7, RZ, PT ;  /* 0x000000ff0700720c */ /* 0x000fd60003f25270 */
[----:B-1----:R-:W-:Y:S01]  /*0f10*/  @!P0 FADD R27, R3, R27 ;  /* 0x0000001b031b8221 */ /* 0x002fe20000000000 */
[----:B------:R-:W-:Y:S01]  /*0f20*/  ISETP.GT.AND P0, PT, R5, R2, PT ;  /* 0x000000020500720c */ /* 0x000fe20003f04270 */
[----:B------:R-:W0:Y:S01]  /*0f30*/  @!P1 S2R R6, SR_CgaCtaId ;  /* 0x0000000000069919 */ /* 0x000e220000008800 */
[----:B------:R-:W-:Y:S02]  /*0f40*/  IADD3 R5, PT, PT, R7, 0x4, RZ ;  /* 0x0000000407057810 */ /* 0x000fe40007ffe0ff */
[----:B------:R-:W-:Y:S01]  /*0f50*/  @!P1 SHF.R.U32.HI R4, RZ, 0x3, R0 ;  /* 0x00000003ff049819 */ /* 0x000fe20000011600 */
[----:B------:R-:W1:Y:S03]  /*0f60*/  SHFL.DOWN PT, R3, R27, 0x2, R2 ;  /* 0x084000001b037989 */ /* 0x000e6600000e0002 */
[----:B------:R-:W-:-:S05]  /*0f70*/  @!P1 LOP3.LUT R4, R4, 0x7c, RZ, 0xc0, !PT ;  /* 0x0000007c04049812 */ /* 0x000fca00078ec0ff */
[----:B-1----:R-:W-:Y:S01]  /*0f80*/  @!P0 FADD R27, R27, R3 ;  /* 0x000000031b1b8221 */ /* 0x002fe20000000000 */
[----:B------:R-:W-:Y:S01]  /*0f90*/  ISETP.GT.AND P0, PT, R5, R2, PT ;  /* 0x000000020500720c */ /* 0x000fe20003f04270 */
[----:B------:R-:W-:-:S03]  /*0fa0*/  VIADD R5, R7, 0x8 ;  /* 0x0000000807057836 */ /* 0x000fc60000000000 */
[----:B------:R-:W1:Y:S09]  /*0fb0*/  SHFL.DOWN PT, R3, R27, 0x4, R2 ;  /* 0x088000001b037989 */ /* 0x000e7200000e0002 */
[----:B-1----:R-:W-:Y:S01]  /*0fc0*/  @!P0 FADD R27, R27, R3 ;  /* 0x000000031b1b8221 */ /* 0x002fe20000000000 */
[----:B------:R-:W-:Y:S01]  /*0fd0*/  ISETP.GT.AND P0, PT, R5, R2, PT ;  /* 0x000000020500720c */ /* 0x000fe20003f04270 */
[----:B------:R-:W-:-:S03]  /*0fe0*/  VIADD R5, R7, 0x10 ;  /* 0x0000001007057836 */ /* 0x000fc60000000000 */
[----:B------:R-:W1:Y:S09]  /*0ff0*/  SHFL.DOWN PT, R3, R27, 0x8, R2 ;  /* 0x090000001b037989 */ /* 0x000e7200000e0002 */
[----:B-1----:R-:W-:Y:S01]  /*1000*/  @!P0 FADD R27, R27, R3 ;  /* 0x000000031b1b8221 */ /* 0x002fe20000000000 */
[----:B------:R-:W-:-:S02]  /*1010*/  ISETP.GT.AND P0, PT, R5, R2, PT ;  /* 0x000000020500720c */ /* 0x000fc40003f04270 */
[----:B------:R-:W-:Y:S02]  /*1020*/  @!P1 MOV R5, 0x400 ;  /* 0x0000040000059802 */ /* 0x000fe40000000f00 */
[----:B------:R-:W1:Y:S02]  /*1030*/  SHFL.DOWN PT, R3, R27, 0x10, R2 ;  /* 0x0a0000001b037989 */ /* 0x000e6400000e0002 */
[----:B0-----:R-:W-:-:S04]  /*1040*/  @!P1 LEA R5, R6, R5, 0x18 ;  /* 0x0000000506059211 */ /* 0x001fc800078ec0ff */
[----:B------:R-:W-:-:S03]  /*1050*/  @!P1 IADD3 R4, PT, PT, R4, R5, RZ ;  /* 0x0000000504049210 */ /* 0x000fc60007ffe0ff */
[----:B-1----:R-:W-:Y:S01]  /*1060*/  @!P0 FADD R27, R27, R3 ;  /* 0x000000031b1b8221 */ /* 0x002fe20000000000 */
[----:B------:R-:W-:-:S03]  /*1070*/  ISETP.NE.AND P0, PT, R0, RZ, PT ;  /* 0x000000ff0000720c */ /* 0x000fc60003f05270 */
[----:B------:R-:W-:-:S05]  /*1080*/  IMAD.MOV.U32 R9, RZ, RZ, R27 ;  /* 0x000000ffff097224 */ /* 0x000fca00078e001b */
[----:B------:R1:W-:Y:S01]  /*1090*/  @!P1 STS [R4+0x8], R9 ;  /* 0x0000080904009388 */ /* 0x0003e20000000800 */
[----:B------:R-:W-:Y:S06]  /*10a0*/  BAR.SYNC.DEFER_BLOCKING 0x0 ;  /* 0x0000000000007b1d */ /* 0x000fec0000010000 */
[----:B------:R-:W-:Y:S05]  /*10b0*/  @P0 BRA `(.L_x_71) ;  /* 0x0000001c005c0947 */ /* 0x000fea0003800000 */
[----:B------:R-:W0:Y:S01]  /*10c0*/  S2UR UR5, SR_CgaCtaId ;  /* 0x00000000000579c3 */ /* 0x000e220000008800 */
[----:B------:R-:W-:Y:S01]  /*10d0*/  UMOV UR4, 0x400 ;  /* 0x0000040000047882 */ /* 0x000fe20000000000 */
[----:B------:R-:W-:Y:S02]  /*10e0*/  UISETP.GT.AND UP1, UPT, UR6, 0x20, UPT ;  /* 0x000000200600788c */ /* 0x000fe4000bf24270 */
[----:B------:R-:W-:-:S04]  /*10f0*/  UISETP.GT.AND UP0, UPT, UR6, 0x40, UPT ;  /* 0x000000400600788c */ /* 0x000fc8000bf04270 */
[----:B------:R-:W-:Y:S01]  /*1100*/  PLOP3.LUT P2, PT, PT, PT, UP1, 0x80, 0x8 ;  /* 0x000000000008781c */ /* 0x000fe20003f4f018 */
[----:B------:R-:W-:Y:S01]  /*1110*/  UISETP.GT.AND UP1, UPT, UR6, 0x60, UPT ;  /* 0x000000600600788c */ /* 0x000fe2000bf24270 */
[----:B------:R-:W-:Y:S01]  /*1120*/  PLOP3.LUT P4, PT, PT, PT, UP0, 0x80, 0x8 ;  /* 0x000000000008781c */ /* 0x000fe20003f8f008 */
[----:B------:R-:W-:-:S04]  /*1130*/  UISETP.GT.AND UP0, UPT, UR6, 0x80, UPT ;  /* 0x000000800600788c */ /* 0x000fc8000bf04270 */
[----:B------:R-:W-:Y:S01]  /*1140*/  PLOP3.LUT P3, PT, PT, PT, UP1, 0x80, 0x8 ;  /* 0x000000000008781c */ /* 0x000fe20003f6f018 */
[----:B------:R-:W-:Y:S01]  /*1150*/  UISETP.GT.AND UP1, UPT, UR6, 0xa0, UPT ;  /* 0x000000a00600788c */ /* 0x000fe2000bf24270 */
[----:B------:R-:W-:Y:S01]  /*1160*/  PLOP3.LUT P1, PT, PT, PT, UP0, 0x80, 0x8 ;  /* 0x000000000008781c */ /* 0x000fe20003f2f008 */
[----:B------:R-:W-:Y:S02]  /*1170*/  UISETP.GT.AND UP0, UPT, UR6, 0xc0, UPT ;  /* 0x000000c00600788c */ /* 0x000fe4000bf04270 */
[----:B0-----:R-:W-:-:S09]  /*1180*/  ULEA UR4, UR5, UR4, 0x18 ;  /* 0x0000000405047291 */ /* 0x001fd2000f8ec0ff */
[----:B------:R-:W0:Y:S04]  /*1190*/  LDS R0, [UR4+0xc] ;  /* 0x00000c04ff007984 */ /* 0x000e280008000800 */
[----:B-1----:R-:W1:Y:S04]  /*11a0*/  LDS.128 R4, [UR4+0x10] ;  /* 0x00001004ff047984 */ /* 0x002e680008000c00 */
[----:B------:R-:W2:Y:S01]  /*11b0*/  LDS.64 R2, [UR4+0x20] ;  /* 0x00002004ff027984 */ /* 0x000ea20008000a00 */
[----:B0-----:R-:W-:Y:S01]  /*11c0*/  @P2 FADD R9, R9, R0 ;  /* 0x0000000009092221 */ /* 0x001fe20000000000 */
[----:B------:R-:W-:Y:S01]  /*11d0*/  PLOP3.LUT P2, PT, PT, PT, UP1, 0x80, 0x8 ;  /* 0x000000000008781c */ /* 0x000fe20003f4f018 */
[----:B------:R-:W-:-:S02]  /*11e0*/  UISETP.GT.AND UP1, UPT, UR6, 0xe0, UPT ;  /* 0x000000e00600788c */ /* 0x000fc4000bf24270 */
[----:B-1----:R-:W-:Y:S01]  /*11f0*/  @P4 FADD R9, R9, R4 ;  /* 0x0000000409094221 */ /* 0x002fe20000000000 */
[----:B------:R-:W-:-:S03]  /*1200*/  PLOP3.LUT P4, PT, PT, PT, UP0, 0x80, 0x8 ;  /* 0x000000000008781c */ /* 0x000fc60003f8f008 */
[----:B------:R-:W-:Y:S01]  /*1210*/  @P3 FADD R9, R9, R5 ;  /* 0x0000000509093221 */ /* 0x000fe20000000000 */
[----:B------:R-:W-:-:S03]  /*1220*/  PLOP3.LUT P3, PT, PT, PT, UP1, 0x80, 0x8 ;  /* 0x000000000008781c */ /* 0x000fc60003f6f018 */
[----:B------:R-:W-:-:S04]  /*1230*/  @P1 FADD R9, R9, R6 ;  /* 0x0000000609091221 */ /* 0x000fc80000000000 */
[----:B------:R-:W-:-:S04]  /*1240*/  @P2 FADD R9, R9, R7 ;  /* 0x0000000709092221 */ /* 0x000fc80000000000 */
[----:B--2---:R-:W-:-:S04]  /*1250*/  @P4 FADD R9, R9, R2 ;  /* 0x0000000209094221 */ /* 0x004fc80000000000 */
[----:B------:R-:W-:Y:S01]  /*1260*/  @P3 FADD R9, R9, R3 ;  /* 0x0000000309093221 */ /* 0x000fe20000000000 */
[----:B------:R-:W-:Y:S06]  /*1270*/  BRA `(.L_x_71) ;  /* 0x0000001800ec7947 */ /* 0x000fec0003800000 */
.L_x_58:
[----:B------:R-:W0:Y:S01]  /*1280*/  S2R R0, SR_TID.X ;  /* 0x0000000000007919 */ /* 0x000e220000002100 */
[----:B------:R-:W1:Y:S01]  /*1290*/  LDCU.128 UR8, c[0x0][0x380] ;  /* 0x00007000ff0877ac */ /* 0x000e620008000c00 */
[----:B0-----:R-:W-:-:S04]  /*12a0*/  IADD3 R2, P0, PT, R0, UR7, RZ ;  /* 0x0000000700027c10 */ /* 0x001fc8000ff1e0ff */
[----:B------:R-:W-:Y:S01]  /*12b0*/  SHF.L.U32 R14, R2, 0x3, RZ ;  /* 0x00000003020e7819 */ /* 0x000fe200000006ff */
[----:B------:R-:W-:-:S03]  /*12c0*/  IMAD.X R3, RZ, RZ, RZ, P0 ;  /* 0x000000ffff037224 */ /* 0x000fc600000e06ff */
[----:B-1----:R-:W-:Y:S02]  /*12d0*/  IADD3 R34, P0, PT, R14, UR8, RZ ;  /* 0x000000080e227c10 */ /* 0x002fe4000ff1e0ff */
[----:B------:R-:W-:Y:S02]  /*12e0*/  SHF.L.U64.HI R2, R2, 0x3, R3 ;  /* 0x0000000302027819 */ /* 0x000fe40000010203 */
        /* <DEDUP_REMOVED lines=16> */
[----:B--2---:R0:W-:Y:S03]  /*13f0*/  F2F.F32.F64 R8, R16 ;  /* 0x0000001000087310 */ /* 0x0041e60000301000 */
[----:B0-----:R-:W2:Y:S05]  /*1400*/  LDG.E.64 R16, desc[UR14][R14.64+0x5800] ;  /* 0x0058000e0e107981 */ /* 0x001eaa000c1e1b00 */
[----:B---3--:R0:W-:Y:S02]  /*1410*/  F2F.F32.F64 R7, R26 ;  /* 0x0000001a00077310 */ /* 0x0081e40000301000 */
[----:B0-----:R-:W3:Y:S06]  /*1420*/  LDG.E.64 R26, desc[UR14][R34.64+0x1000] ;  /* 0x0010000e221a7981 */ /* 0x001eec000c1e1b00 */
[----:B----4-:R0:W-:Y:S08]  /*1430*/  F2F.F32.F64 R6, R20 ;  /* 0x0000001400067310 */ /* 0x0101f00000301000 */
[----:B-----5:R-:W1:Y:S01]  /*1440*/  F2F.F32.F64 R3, R2 ;  /* 0x0000000200037310 */ /* 0x020e620000301000 */
[----:B0-----:R-:W4:Y:S07]  /*1450*/  LDG.E.64 R20, desc[UR14][R34.64+0x3000] ;  /* 0x0030000e22147981 */ /* 0x001f2e000c1e1b00 */
[----:B------:R-:W-:Y:S08]  /*1460*/  F2F.F32.F64 R24, R24 ;  /* 0x0000001800187310 */ /* 0x000ff00000301000 */
[----:B------:R0:W5:Y:S01]  /*1470*/  F2F.F32.F64 R9, R28 ;  /* 0x0000001c00097310 */ /* 0x0001620000301000 */
[----:B-1----:R-:W-:-:S07]  /*1480*/  FMUL R3, R8, R3 ;  /* 0x0000000308037220 */ /* 0x002fce0000400000 */
[----:B------:R1:W-:Y:S01]  /*1490*/  F2F.F32.F64 R2, R30 ;  /* 0x0000001e00027310 */ /* 0x0003e20000301000 */
[----:B0-----:R-:W4:Y:S01]  /*14a0*/  LDG.E.64 R28, desc[UR14][R34.64] ;  /* 0x0000000e221c7981 */ /* 0x001f22000c1e1b00 */
[----:B-----5:R-:W-:-:S03]  /*14b0*/  FMUL R24, R24, R9 ;  /* 0x0000000918187220 */ /* 0x020fc60000400000 */
[----:B------:R-:W5:Y:S04]  /*14c0*/  LDG.E.64 R8, desc[UR14][R34.64+0x6000] ;  /* 0x0060000e22087981 */ /* 0x000f68000c1e1b00 */
[----:B-1----:R-:W4:Y:S01]  /*14d0*/  LDG.E.64 R30, desc[UR14][R34.64+0x7000] ;  /* 0x0070000e221e7981 */ /* 0x002f22000c1e1b00 */
[----:B--2---:R-:W0:Y:S08]  /*14e0*/  F2F.F32.F64 R17, R16 ;  /* 0x0000001000117310 */ /* 0x004e300000301000 */
[----:B---3--:R1:W-:Y:S01]  /*14f0*/  F2F.F32.F64 R25, R26 ;  /* 0x0000001a00197310 */ /* 0x0083e20000301000 */
[----:B0-----:R-:W-:-:S02]  /*1500*/  FMUL R6, R6, R17 ;  /* 0x0000001106067220 */ /* 0x001fc40000400000 */
[----:B------:R-:W2:Y:S04]  /*1510*/  LDG.E.64 R16, desc[UR14][R14.64+0x6000] ;  /* 0x0060000e0e107981 */ /* 0x000ea8000c1e1b00 */
[----:B-1----:R-:W3:Y:S01]  /*1520*/  LDG.E.64 R26, desc[UR14][R34.64+0x5000] ;  /* 0x0050000e221a7981 */ /* 0x002ee2000c1e1b00 */
[----:B------:R0:W-:Y:S08]  /*1530*/  F2F.F32.F64 R5, R22 ;  /* 0x0000001600057310 */ /* 0x0001f00000301000 */
[----:B------:R-:W1:Y:S01]  /*1540*/  F2F.F32.F64 R10, R10 ;  /* 0x0000000a000a7310 */ /* 0x000e620000301000 */
[----:B0-----:R-:W3:Y:S07]  /*1550*/  LDG.E.64 R22, desc[UR14][R34.64+0x2000] ;  /* 0x0020000e22167981 */ /* 0x001eee000c1e1b00 */
[----:B------:R0:W-:Y:S01]  /*1560*/  F2F.F32.F64 R4, R36 ;  /* 0x0000002400047310 */ /* 0x0001e20000301000 */
[----:B-1----:R-:W-:Y:S01]  /*1570*/  FMUL R5, R5, R10 ;  /* 0x0000000a05057220 */ /* 0x002fe20000400000 */
[----:B0-----:R-:W3:Y:S06]  /*1580*/  LDG.E.64 R36, desc[UR14][R34.64+0x4000] ;  /* 0x0040000e22247981 */ /* 0x001eec000c1e1b00 */
[----:B------:R-:W-:Y:S08]  /*1590*/  F2F.F32.F64 R12, R12 ;  /* 0x0000000c000c7310 */ /* 0x000ff00000301000 */
[----:B-----5:R-:W-:Y:S08]  /*15a0*/  F2F.F32.F64 R9, R8 ;  /* 0x0000000800097310 */ /* 0x020ff00000301000 */
[----:B------:R0:W-:Y:S08]  /*15b0*/  F2F.F32.F64 R13, R32 ;  /* 0x00000020000d7310 */ /* 0x0001f00000301000 */
[----:B----4-:R1:W-:Y:S01]  /*15c0*/  F2F.F32.F64 R8, R30 ;  /* 0x0000001e00087310 */ /* 0x0103e20000301000 */
[----:B0-----:R-:W4:Y:S04]  /*15d0*/  LDG.E.64 R32, desc[UR14][R34.64+0x7800] ;  /* 0x0078000e22207981 */ /* 0x001f28000c1e1b00 */
[----:B-1----:R-:W5:Y:S03]  /*15e0*/  LDG.E.64 R30, desc[UR14][R14.64+0x1000] ;  /* 0x0010000e0e1e7981 */ /* 0x002f66000c1e1b00 */
[----:B------:R-:W0:Y:S01]  /*15f0*/  F2F.F32.F64 R19, R18 ;  /* 0x0000001200137310 */ /* 0x000e220000301000 */
[----:B------:R-:W5:Y:S07]  /*1600*/  LDG.E.64 R34, desc[UR14][R14.64+0x3000] ;  /* 0x0030000e0e227981 */ /* 0x000f6e000c1e1b00 */
[----:B--2---:R1:W-:Y:S08]  /*1610*/  F2F.F32.F64 R10, R16 ;  /* 0x00000010000a7310 */ /* 0x0043f00000301000 */
[----:B---3--:R2:W-:Y:S01]  /*1620*/  F2F.F32.F64 R11, R26 ;  /* 0x0000001a000b7310 */ /* 0x0085e20000301000 */
[----:B-1----:R-:W3:Y:S04]  /*1630*/  LDG.E.64 R16, desc[UR14][R14.64+0x7000] ;  /* 0x0070000e0e107981 */ /* 0x002ee8000c1e1b00 */
[----:B--2---:R-:W2:Y:S03]  /*1640*/  LDG.E.64 R26, desc[UR14][R14.64] ;  /* 0x0000000e0e1a7981 */ /* 0x004ea6000c1e1b00 */
[----:B------:R-:W-:Y:S01]  /*1650*/  F2F.F32.F64 R28, R28 ;  /* 0x0000001c001c7310 */ /* 0x000fe20000301000 */
[----:B0-----:R-:W-:-:S07]  /*1660*/  FMUL R4, R19, R4 ;  /* 0x0000000413047220 */ /* 0x001fce0000400000 */
[----:B------:R0:W-:Y:S02]  /*1670*/  F2F.F32.F64 R18, R36 ;  /* 0x0000002400127310 */ /* 0x0001e40000301000 */
[----:B0-----:R-:W5:Y:S06]  /*1680*/  LDG.E.64 R36, desc[UR14][R14.64+0x2000] ;  /* 0x0020000e0e247981 */ /* 0x001f6c000c1e1b00 */
[----:B----4-:R0:W-:Y:S02]  /*1690*/  F2F.F32.F64 R19, R32 ;  /* 0x0000002000137310 */ /* 0x0101e40000301000 */
[----:B0-----:R-:W4:Y:S06]  /*16a0*/  LDG.E.64 R32, desc[UR14][R14.64+0x4000] ;  /* 0x0040000e0e207981 */ /* 0x001f2c000c1e1b00 */
[----:B---3--:R0:W-:Y:S08]  /*16b0*/  F2F.F32.F64 R29, R16 ;  /* 0x00000010001d7310 */ /* 0x0081f00000301000 */
[----:B--2---:R-:W1:Y:S01]  /*16c0*/  F2F.F32.F64 R27, R26 ;  /* 0x0000001a001b7310 */ /* 0x004e620000301000 */
[----:B0-----:R-:W2:Y:S07]  /*16d0*/  LDG.E.64 R16, desc[UR14][R14.64+0x7800] ;  /* 0x0078000e0e107981 */ /* 0x001eae000c1e1b00 */
[----:B-----5:R0:W3:Y:S02]  /*16e0*/  F2F.F32.F64 R26, R30 ;  /* 0x0000001e001a7310 */ /* 0x0200e40000301000 */
[----:B0-----:R-:W5:Y:S06]  /*16f0*/  LDG.E.64 R30, desc[UR14][R14.64+0x5000] ;  /* 0x0050000e0e1e7981 */ /* 0x001f6c000c1e1b00 */
[----:B------:R-:W-:Y:S01]  /*1700*/  F2F.F32.F64 R23, R22 ;  /* 0x0000001600177310 */ /* 0x000fe20000301000 */
[----:B------:R-:W-:Y:S01]  /*1710*/  FMUL R7, R7, R12 ;  /* 0x0000000c07077220 */ /* 0x000fe20000400000 */
[----:B------:R-:W-:-:S06]  /*1720*/  FMUL R2, R13, R2 ;  /* 0x000000020d027220 */ /* 0x000fcc0000400000 */
[----:B------:R-:W0:Y:S08]  /*1730*/  F2F.F32.F64 R22, R36 ;  /* 0x0000002400167310 */ /* 0x000e300000301000 */
[----:B------:R-:W-:Y:S08]  /*1740*/  F2F.F32.F64 R20, R20 ;  /* 0x0000001400147310 */ /* 0x000ff00000301000 */
[----:B------:R-:W0:Y:S08]  /*1750*/  F2F.F32.F64 R21, R34 ;  /* 0x0000002200157310 */ /* 0x000e300000301000 */
[----:B----4-:R-:W4:Y:S01]  /*1760*/  F2F.F32.F64 R13, R32 ;  /* 0x00000020000d7310 */ /* 0x010f220000301000 */
[----:B------:R-:W-:Y:S01]  /*1770*/  UISETP.GE.U32.AND UP0, UPT, UR5, UR4, UPT ;  /* 0x000000040500728c */ /* 0x000fe2000bf06070 */
[----:B-1----:R-:W-:Y:S01]  /*1780*/  FFMA R3, R28, R27, R3 ;  /* 0x0000001b1c037223 */ /* 0x002fe20000000003 */
[----:B---3--:R-:W-:Y:S01]  /*1790*/  FFMA R24, R25, R26, R24 ;  /* 0x0000001a19187223 */ /* 0x008fe20000000018 */
[----:B0-----:R-:W-:Y:S01]  /*17a0*/  FFMA R4, R23, R22, R4 ;  /* 0x0000001617047223 */ /* 0x001fe20000000004 */
[----:B------:R-:W-:Y:S01]  /*17b0*/  FFMA R2, R9, R10, R2 ;  /* 0x0000000a09027223 */ /* 0x000fe20000000002 */
[----:B------:R-:W-:Y:S01]  /*17c0*/  UISETP.GE.U32.AND.EX UP0, UPT, UR18, UR17, UPT, UP0 ;  /* 0x000000111200728c */ /* 0x000fe2000bf06100 */
[----:B------:R-:W-:Y:S01]  /*17d0*/  FFMA R7, R20, R21, R7 ;  /* 0x0000001514077223 */ /* 0x000fe20000000007 */
[----:B------:R-:W-:-:S03]  /*17e0*/  FADD R3, R3, R24 ;  /* 0x0000001803037221 */ /* 0x000fc60000000000 */
[----:B------:R-:W-:Y:S01]  /*17f0*/  FADD R4, R4, R7 ;  /* 0x0000000704047221 */ /* 0x000fe20000000000 */
[----:B----4-:R-:W-:-:S03]  /*1800*/  FFMA R5, R18, R13, R5 ;  /* 0x0000000d12057223 */ /* 0x010fc60000000005 */
[----:B------:R-:W-:Y:S01]  /*1810*/  FADD R3, R3, R4 ;  /* 0x0000000403037221 */ /* 0x000fe20000000000 */
[----:B--2---:R-:W0:Y:S08]  /*1820*/  F2F.F32.F64 R36, R16 ;  /* 0x0000001000247310 */ /* 0x004e300000301000 */
[----:B-----5:R-:W1:Y:S01]  /*1830*/  F2F.F32.F64 R12, R30 ;  /* 0x0000001e000c7310 */ /* 0x020e620000301000 */
[----:B0-----:R-:W-:-:S04]  /*1840*/  FMUL R19, R19, R36 ;  /* 0x0000002413137220 */ /* 0x001fc80000400000 */
[----:B------:R-:W-:-:S04]  /*1850*/  FFMA R19, R8, R29, R19 ;  /* 0x0000001d08137223 */ /* 0x000fc80000000013 */
[----:B------:R-:W-:Y:S01]  /*1860*/  FADD R2, R2, R19 ;  /* 0x0000001302027221 */ /* 0x000fe20000000000 */
[----:B-1----:R-:W-:-:S04]  /*1870*/  FFMA R6, R11, R12, R6 ;  /* 0x0000000c0b067223 */ /* 0x002fc80000000006 */
[----:B------:R-:W-:-:S04]  /*1880*/  FADD R5, R5, R6 ;  /* 0x0000000605057221 */ /* 0x000fc80000000000 */
[----:B------:R-:W-:-:S04]  /*1890*/  FADD R2, R5, R2 ;  /* 0x0000000205027221 */ /* 0x000fc80000000000 */
[----:B------:R-:W-:Y:S01]  /*18a0*/  FADD R6, R3, R2 ;  /* 0x0000000203067221 */ /* 0x000fe20000000000 */
[----:B------:R-:W-:Y:S06]  /*18b0*/  BRA.U !UP0, `(.L_x_72) ;  /* 0x0000001108b47547 */ /* 0x000fec000b800000 */
[----:B------:R-:W-:Y:S02]  /*18c0*/  UIADD3 UR21, UP0, UPT, UR4, UR7, URZ ;  /* 0x0000000704157290 */ /* 0x000fe4000ff1e0ff */
[----:B------:R-:W-:Y:S01]  /*18d0*/  IMAD.U32 R3, RZ, RZ, UR4 ;  /* 0x00000004ff037e24 */ /* 0x000fe2000f8e00ff */
[----:B------:R-:W-:Y:S01]  /*18e0*/  UIADD3 UR19, UP1, UPT, UR12, -0x1000, URZ ;  /* 0xfffff0000c137890 */ /* 0x000fe2000ff3e0ff */
[----:B------:R-:W-:Y:S01]  /*18f0*/  IMAD.U32 R5, RZ, RZ, UR4 ;  /* 0x00000004ff057e24 */ /* 0x000fe2000f8e00ff */
[----:B------:R-:W-:Y:S01]  /*1900*/  UIADD3.X UR5, UPT, UPT, URZ, UR17, URZ, UP0, !UPT ;  /* 0x00000011ff057290 */ /* 0x000fe200087fe4ff */
[----:B------:R-:W-:Y:S01]  /*1910*/  LOP3.LUT R2, RZ, R0, RZ, 0x33, !PT ;  /* 0x00000000ff027212 */ /* 0x000fe200078e33ff */
[----:B------:R-:W-:Y:S01]  /*1920*/  UIADD3.X UR20, UPT, UPT, UR13, -0x1, URZ, UP1, !UPT ;  /* 0xffffffff0d147890 */ /* 0x000fe20008ffe4ff */
[----:B------:R-:W-:Y:S01]  /*1930*/  IADD3 R3, P0, P1, R0, UR7, R3 ;  /* 0x0000000700037c10 */ /* 0x000fe2000f91e003 */
[----:B------:R-:W-:Y:S01]  /*1940*/  UISETP.GT.U32.AND UP0, UPT, UR21, UR19, UPT ;  /* 0x000000131500728c */ /* 0x000fe2000bf04070 */
[----:B------:R-:W-:-:S02]  /*1950*/  IADD3 R5, PT, PT, -R5, UR12, R2 ;  /* 0x0000000c05057c10 */ /* 0x000fc4000fffe102 */
[----:B------:R-:W-:Y:S01]  /*1960*/  LEA R4, P2, R3, 0x2000, 0x3 ;  /* 0x0000200003047811 */ /* 0x000fe200078418ff */
[----:B------:R-:W-:Y:S01]  /*1970*/  UISETP.GT.U32.AND.EX UP0, UPT, UR5, UR20, UPT, UP0 ;  /* 0x000000140500728c */ /* 0x000fe2000bf04100 */
[----:B------:R-:W-:Y:S01]  /*1980*/  IADD3.X R8, PT, PT, RZ, UR17, RZ, P0, P1 ;  /* 0x00000011ff087c10 */ /* 0x000fe200087e24ff */
[----:B------:R-:W-:Y:S01]  /*1990*/  VIADD R5, R5, -UR7 ;  /* 0x8000000705057c36 */ /* 0x000fe20008000000 */
[C---:B------:R-:W-:Y:S02]  /*19a0*/  IADD3 R2, P0, PT, R4.reuse, UR8, RZ ;  /* 0x0000000804027c10 */ /* 0x040fe4000ff1e0ff */
[----:B------:R-:W-:Y:S02]  /*19b0*/  LEA.HI.X R3, R3, RZ, R8, 0x3, P2 ;  /* 0x000000ff03037211 */ /* 0x000fe400010f1c08 */
[----:B------:R-:W-:Y:S02]  /*19c0*/  IADD3 R4, P1, PT, R4, UR10, RZ ;  /* 0x0000000a04047c10 */ /* 0x000fe4000ff3e0ff */
[----:B------:R-:W-:-:S02]  /*19d0*/  IADD3.X R7, PT, PT, R3, UR9, RZ, P0, !PT ;  /* 0x0000000903077c10 */ /* 0x000fc400087fe4ff */
[----:B------:R-:W-:Y:S02]  /*19e0*/  IADD3.X R3, PT, PT, R3, UR11, RZ, P1, !PT ;  /* 0x0000000b03037c10 */ /* 0x000fe40008ffe4ff */
[----:B------:R-:W-:Y:S01]  /*19f0*/  MOV R8, UR4 ;  /* 0x0000000400087c02 */ /* 0x000fe20008000f00 */
[----:B------:R-:W-:Y:S01]  /*1a00*/  UMOV UR4, URZ ;  /* 0x000000ff00047c82 */ /* 0x000fe20008000000 */
[----:B------:R-:W-:Y:S05]  /*1a10*/  BRA.U UP0, `(.L_x_73) ;  /* 0x0000000500f47547 */ /* 0x000fea000b800000 */
[----:B------:R-:W0:Y:S01]  /*1a20*/  LDCU UR6, c[0x0][0x3d0] ;  /* 0x00007a00ff0677ac */ /* 0x000e220008000800 */
[----:B------:R-:W1:Y:S01]  /*1a30*/  LDCU.64 UR12, c[0x0][0x3c8] ;  /* 0x00007900ff0c77ac */ /* 0x000e620008000a00 */
[----:B------:R-:W2:Y:S01]  /*1a40*/  LDCU.128 UR8, c[0x0][0x380] ;  /* 0x00007000ff0877ac */ /* 0x000ea20008000c00 */
[----:B------:R-:W-:Y:S01]  /*1a50*/  NOP ;  /* 0x0000000000007918 */ /* 0x000fe20000000000 */
.L_x_74:
[----:B------:R-:W-:-:S04]  /*1a60*/  IADD3 R8, P0, PT, R0, UR21, RZ ;  /* 0x0000001500087c10 */ /* 0x000fc8000ff1e0ff */
[----:B------:R-:W-:Y:S01]  /*1a70*/  SHF.L.U32 R14, R8, 0x3, RZ ;  /* 0x00000003080e7819 */ /* 0x000fe200000006ff */
[----:B------:R-:W-:-:S03]  /*1a80*/  IMAD.X R9, RZ, RZ, UR5, P0 ;  /* 0x00000005ff097e24 */ /* 0x000fc600080e06ff */
[----:B--2---:R-:W-:Y:S02]  /*1a90*/  IADD3 R26, P0, PT, R14, UR8, RZ ;  /* 0x000000080e1a7c10 */ /* 0x004fe4000ff1e0ff */
        /* <DEDUP_REMOVED lines=17> */
[----:B--2---:R-:W2:Y:S05]  /*1bb0*/  LDG.E.64 R28, desc[UR14][R14.64+0x5000] ;  /* 0x0050000e0e1c7981 */ /* 0x004eaa000c1e1b00 */
[----:B---3--:R-:W-:Y:S08]  /*1bc0*/  F2F.F32.F64 R12, R12 ;  /* 0x0000000c000c7310 */ /* 0x008ff00000301000 */
[----:B----4-:R-:W3:Y:S08]  /*1bd0*/  F2F.F32.F64 R17, R16 ;  /* 0x0000001000117310 */ /* 0x010ef00000301000 */
[----:B-----5:R4:W5:Y:S01]  /*1be0*/  F2F.F32.F64 R19, R22 ;  /* 0x0000001600137310 */ /* 0x0209620000301000 */
[----:B---3--:R-:W-:-:S07]  /*1bf0*/  FMUL R17, R12, R17 ;  /* 0x000000110c117220 */ /* 0x008fce0000400000 */
[----:B------:R5:W-:Y:S01]  /*1c00*/  F2F.F32.F64 R24, R24 ;  /* 0x0000001800187310 */ /* 0x000be20000301000 */
[----:B----4-:R-:W3:Y:S01]  /*1c10*/  LDG.E.64 R22, desc[UR14][R26.64+0x5000] ;  /* 0x0050000e1a167981 */ /* 0x010ee2000c1e1b00 */
[----:B-----5:R-:W-:-:S06]  /*1c20*/  FFMA R25, R18, R19, R17 ;  /* 0x0000001312197223 */ /* 0x020fcc0000000011 */
[----:B------:R-:W-:Y:S01]  /*1c30*/  F2F.F32.F64 R8, R8 ;  /* 0x0000000800087310 */ /* 0x000fe20000301000 */
[----:B------:R-:W4:Y:S07]  /*1c40*/  LDG.E.64 R18, desc[UR14][R14.64+0x7000] ;  /* 0x0070000e0e127981 */ /* 0x000f2e000c1e1b00 */
[----:B--2---:R2:W-:Y:S02]  /*1c50*/  F2F.F32.F64 R17, R28 ;  /* 0x0000001c00117310 */ /* 0x0045e40000301000 */
[----:B--2---:R-:W2:Y:S06]  /*1c60*/  LDG.E.64 R28, desc[UR14][R26.64+0x6000] ;  /* 0x0060000e1a1c7981 */ /* 0x004eac000c1e1b00 */
[----:B------:R-:W5:Y:S08]  /*1c70*/  F2F.F32.F64 R21, R20 ;  /* 0x0000001400157310 */ /* 0x000f700000301000 */
[----:B------:R0:W-:Y:S02]  /*1c80*/  F2F.F32.F64 R9, R36 ;  /* 0x0000002400097310 */ /* 0x0001e40000301000 */
[----:B0-----:R-:W4:Y:S01]  /*1c90*/  LDG.E.64 R36, desc[UR14][R14.64+0x6000] ;  /* 0x0060000e0e247981 */ /* 0x001f22000c1e1b00 */
[----:B-----5:R-:W-:-:S05]  /*1ca0*/  FFMA R6, R21, R24, R6 ;  /* 0x0000001815067223 */ /* 0x020fca0000000006 */
[----:B--2---:R0:W-:Y:S02]  /*1cb0*/  F2F.F32.F64 R24, R28 ;  /* 0x0000001c00187310 */ /* 0x0041e40000301000 */
[----:B0-----:R-:W2:Y:S06]  /*1cc0*/  LDG.E.64 R28, desc[UR14][R26.64+0x4800] ;  /* 0x0048000e1a1c7981 */ /* 0x001eac000c1e1b00 */
[----:B------:R-:W0:Y:S08]  /*1cd0*/  F2F.F32.F64 R11, R10 ;  /* 0x0000000a000b7310 */ /* 0x000e300000301000 */
[----:B------:R-:W5:Y:S08]  /*1ce0*/  F2F.F32.F64 R10, R34 ;  /* 0x00000022000a7310 */ /* 0x000f700000301000 */
[----:B---3--:R-:W3:Y:S08]  /*1cf0*/  F2F.F32.F64 R16, R22 ;  /* 0x0000001600107310 */ /* 0x008ef00000301000 */
[----:B----4-:R4:W1:Y:S01]  /*1d00*/  F2F.F32.F64 R21, R36 ;  /* 0x0000002400157310 */ /* 0x0108620000301000 */
[----:B0-----:R-:W-:Y:S01]  /*1d10*/  FMUL R8, R8, R11 ;  /* 0x0000000b08087220 */ /* 0x001fe20000400000 */
[----:B-----5:R-:W-:Y:S01]  /*1d20*/  FMUL R9, R9, R10 ;  /* 0x0000000a09097220 */ /* 0x020fe20000400000 */
[----:B------:R-:W5:Y:S01]  /*1d30*/  LDG.E.64 R34, desc[UR14][R26.64+0x7000] ;  /* 0x0070000e1a227981 */ /* 0x000f62000c1e1b00 */
[----:B------:R-:W-:-:S03]  /*1d40*/  FADD R6, R6, R25 ;  /* 0x0000001906067221 */ /* 0x000fc60000000000 */
[----:B------:R-:W5:Y:S01]  /*1d50*/  LDG.E.64 R10, desc[UR14][R26.64+0x1800] ;  /* 0x0018000e1a0a7981 */ /* 0x000f62000c1e1b00 */
[----:B------:R0:W-:Y:S01]  /*1d60*/  F2F.F32.F64 R13, R32 ;  /* 0x00000020000d7310 */ /* 0x0001e20000301000 */
[----:B---3--:R-:W-:Y:S02]  /*1d70*/  FMUL R16, R16, R17 ;  /* 0x0000001110107220 */ /* 0x008fe40000400000 */
[----:B----4-:R-:W3:Y:S01]  /*1d80*/  LDG.E.64 R36, desc[UR14][R26.64+0x5800] ;  /* 0x0058000e1a247981 */ /* 0x010ee2000c1e1b00 */
[----:B-1----:R-:W-:-:S03]  /*1d90*/  FMUL R21, R24, R21 ;  /* 0x0000001518157220 */ /* 0x002fc60000400000 */
[----:B------:R-:W4:Y:S04]  /*1da0*/  LDG.E.64 R24, desc[UR14][R14.64+0x2800] ;  /* 0x0028000e0e187981 */ /* 0x000f28000c1e1b00 */
[----:B0-----:R-:W3:Y:S01]  /*1db0*/  LDG.E.64 R32, desc[UR14][R26.64+0x2800] ;  /* 0x0028000e1a207981 */ /* 0x001ee2000c1e1b00 */
[----:B--2---:R0:W-:Y:S03]  /*1dc0*/  F2F.F32.F64 R17, R28 ;  /* 0x0000001c00117310 */ /* 0x0041e60000301000 */
[----:B0-----:R-:W2:Y:S05]  /*1dd0*/  LDG.E.64 R28, desc[UR14][R14.64+0x3800] ;  /* 0x0038000e0e1c7981 */ /* 0x001eaa000c1e1b00 */
[----:B------:R0:W-:Y:S02]  /*1de0*/  F2F.F32.F64 R20, R30 ;  /* 0x0000001e00147310 */ /* 0x0001e40000301000 */
[----:B0-----:R-:W2:Y:S06]  /*1df0*/  LDG.E.64 R30, desc[UR14][R26.64+0x3800] ;  /* 0x0038000e1a1e7981 */ /* 0x001eac000c1e1b00 */
[----:B-----5:R0:W-:Y:S08]  /*1e00*/  F2F.F32.F64 R23, R34 ;  /* 0x0000002200177310 */ /* 0x0201f00000301000 */
[----:B------:R-:W-:Y:S01]  /*1e10*/  F2F.F32.F64 R11, R10 ;  /* 0x0000000a000b7310 */ /* 0x000fe20000301000 */
[----:B0-----:R-:W5:Y:S07]  /*1e20*/  LDG.E.64 R34, desc[UR14][R26.64+0x6800] ;  /* 0x0068000e1a227981 */ /* 0x001f6e000c1e1b00 */
[----:B----4-:R-:W-:Y:S08]  /*1e30*/  F2F.F32.F64 R24, R24 ;  /* 0x0000001800187310 */ /* 0x010ff00000301000 */
[----:B---3--:R0:W-:Y:S02]  /*1e40*/  F2F.F32.F64 R10, R32 ;  /* 0x00000020000a7310 */ /* 0x0081e40000301000 */
[----:B0-----:R0:W3:Y:S04]  /*1e50*/  LDG.E.64 R32, desc[UR14][R26.64+0x7800] ;  /* 0x0078000e1a207981 */ /* 0x0010e8000c1e1b00 */
[----:B------:R-:W0:Y:S02]  /*1e60*/  LDG.E.64 R26, desc[UR14][R14.64+0x4800] ;  /* 0x0048000e0e1a7981 */ /* 0x000e24000c1e1b00 */
[----:B--2---:R1:W-:Y:S02]  /*1e70*/  F2F.F32.F64 R25, R28 ;  /* 0x0000001c00197310 */ /* 0x0043e40000301000 */
[----:B-1----:R-:W2:Y:S06]  /*1e80*/  LDG.E.64 R28, desc[UR14][R14.64+0x5800] ;  /* 0x0058000e0e1c7981 */ /* 0x002eac000c1e1b00 */
[----:B------:R1:W-:Y:S02]  /*1e90*/  F2F.F32.F64 R12, R30 ;  /* 0x0000001e000c7310 */ /* 0x0003e40000301000 */
[----:B-1----:R-:W4:Y:S06]  /*1ea0*/  LDG.E.64 R30, desc[UR14][R14.64+0x1800] ;  /* 0x0018000e0e1e7981 */ /* 0x002f2c000c1e1b00 */
[----:B0-----:R-:W-:Y:S08]  /*1eb0*/  F2F.F32.F64 R26, R26 ;  /* 0x0000001a001a7310 */ /* 0x001ff00000301000 */
[----:B--2---:R0:W-:Y:S02]  /*1ec0*/  F2F.F32.F64 R27, R28 ;  /* 0x0000001c001b7310 */ /* 0x0041e40000301000 */
[----:B0-----:R-:W2:Y:S04]  /*1ed0*/  LDG.E.64 R28, desc[UR14][R14.64+0x6800] ;  /* 0x0068000e0e1c7981 */ /* 0x001ea8000c1e1b00 */
[----:B------:R-:W2:Y:S02]  /*1ee0*/  LDG.E.64 R14, desc[UR14][R14.64+0x7800] ;  /* 0x0078000e0e0e7981 */ /* 0x000ea4000c1e1b00 */
[----:B------:R-:W0:Y:S08]  /*1ef0*/  F2F.F32.F64 R22, R18 ;  /* 0x0000001200167310 */ /* 0x000e300000301000 */
[----:B------:R-:W1:Y:S01]  /*1f00*/  F2F.F32.F64 R18, R36 ;  /* 0x0000002400127310 */ /* 0x000e620000301000 */
[----:B0-----:R-:W-:-:S07]  /*1f10*/  FMUL R22, R23, R22 ;  /* 0x0000001617167220 */ /* 0x001fce0000400000 */
[----:B-----5:R-:W-:Y:S08]  /*1f20*/  F2F.F32.F64 R19, R34 ;  /* 0x0000002200137310 */ /* 0x020ff00000301000 */
[----:B----4-:R-:W0:Y:S01]  /*1f30*/  F2F.F32.F64 R23, R30 ;  /* 0x0000001e00177310 */ /* 0x010e220000301000 */
[----:B------:R-:W-:Y:S01]  /*1f40*/  FMUL R13, R13, R20 ;  /* 0x000000140d0d7220 */ /* 0x000fe20000400000 */
[----:B------:R-:W-:-:S02]  /*1f50*/  UIADD3 UR17, UP0, UPT, -UR21, UR12, URZ ;  /* 0x0000000c15117290 */ /* 0x000fc4000ff1e1ff */
[----:B------:R-:W-:Y:S01]  /*1f60*/  USHF.L.U32 UR22, UR6, 0xc, URZ ;  /* 0x0000000c06167899 */ /* 0x000fe200080006ff */
[----:B------:R-:W-:Y:S01]  /*1f70*/  FFMA R9, R10, R24, R9 ;  /* 0x000000180a097223 */ /* 0x000fe20000000009 */
[----:B------:R-:W-:Y:S01]  /*1f80*/  FFMA R12, R12, R25, R13 ;  /* 0x000000190c0c7223 */ /* 0x000fe2000000000d */
[----:B------:R-:W-:Y:S01]  /*1f90*/  FFMA R17, R17, R26, R16 ;  /* 0x0000001a11117223 */ /* 0x000fe20000000010 */
[----:B-1----:R-:W-:Y:S01]  /*1fa0*/  FFMA R18, R18, R27, R21 ;  /* 0x0000001b12127223 */ /* 0x002fe20000000015 */
[----:B------:R-:W-:Y:S01]  /*1fb0*/  UIADD3.X UR18, UPT, UPT, ~UR5, UR13, URZ, UP0, !UPT ;  /* 0x0000000d05127290 */ /* 0x000fe200087fe5ff */
[----:B---3--:R-:W-:Y:S01]  /*1fc0*/  F2F.F32.F64 R20, R32 ;  /* 0x0000002000147310 */ /* 0x008fe20000301000 */
[----:B------:R-:W-:Y:S02]  /*1fd0*/  USHF.R.S32.HI UR7, URZ, 0x1f, UR22 ;  /* 0x0000001fff077899 */ /* 0x000fe40008011416 */
[----:B------:R-:W-:Y:S01]  /*1fe0*/  UISETP.GE.U32.AND UP0, UPT, UR17, UR22, UPT ;  /* 0x000000161100728c */ /* 0x000fe2000bf06070 */
[----:B0-----:R-:W-:Y:S01]  /*1ff0*/  FFMA R8, R11, R23, R8 ;  /* 0x000000170b087223 */ /* 0x001fe20000000008 */
[----:B------:R-:W-:-:S02]  /*2000*/  FADD R12, R12, R17 ;  /* 0x000000110c0c7221 */ /* 0x000fc40000000000 */
[----:B------:R-:W-:Y:S01]  /*2010*/  UISETP.GE.U32.AND.EX UP0, UPT, UR18, UR7, UPT, UP0 ;  /* 0x000000071200728c */ /* 0x000fe2000bf06100 */
[----:B------:R-:W-:-:S04]  /*2020*/  FADD R9, R8, R9 ;  /* 0x0000000908097221 */ /* 0x000fc80000000000 */
[----:B------:R-:W-:Y:S01]  /*2030*/  FADD R6, R6, R9 ;  /* 0x0000000906067221 */ /* 0x000fe20000000000 */
[----:B--2---:R-:W0:Y:S08]  /*2040*/  F2F.F32.F64 R28, R28 ;  /* 0x0000001c001c7310 */ /* 0x004e300000301000 */
[----:B------:R-:W1:Y:S01]  /*2050*/  F2F.F32.F64 R15, R14 ;  /* 0x0000000e000f7310 */ /* 0x000e620000301000 */
[----:B0-----:R-:W-:-:S04]  /*2060*/  FFMA R19, R19, R28, R22 ;  /* 0x0000001c13137223 */ /* 0x001fc80000000016 */
[----:B------:R-:W-:-:S04]  /*2070*/  FADD R19, R18, R19 ;  /* 0x0000001312137221 */ /* 0x000fc80000000000 */
[----:B------:R-:W-:-:S04]  /*2080*/  FADD R19, R12, R19 ;  /* 0x000000130c137221 */ /* 0x000fc80000000000 */
[----:B------:R-:W-:-:S04]  /*2090*/  FADD R19, R6, R19 ;  /* 0x0000001306137221 */ /* 0x000fc80000000000 */
[----:B-1----:R-:W-:Y:S01]  /*20a0*/  FFMA R6, R20, R15, R19 ;  /* 0x0000000f14067223 */ /* 0x002fe20000000013 */
[----:B------:R-:W-:Y:S06]  /*20b0*/  BRA.U !UP0, `(.L_x_72) ;  /* 0x0000000908b47547 */ /* 0x000fec000b800000 */
[----:B------:R-:W-:Y:S01]  /*20c0*/  UIADD3 UR21, UP0, UPT, UR22, UR21, URZ ;  /* 0x0000001516157290 */ /* 0x000fe2000ff1e0ff */
[----:B------:R-:W-:Y:S01]  /*20d0*/  MOV R9, R7 ;  /* 0x0000000700097202 */ /* 0x000fe20000000f00 */
[----:B------:R-:W-:Y:S01]  /*20e0*/  IMAD.U32 R11, RZ, RZ, UR22 ;  /* 0x00000016ff0b7e24 */ /* 0x000fe2000f8e00ff */
[----:B------:R-:W-:Y:S01]  /*20f0*/  UIADD3 UR4, UPT, UPT, UR4, 0x1, URZ ;  /* 0x0000000104047890 */ /* 0x000fe2000fffe0ff */
[----:B------:R-:W-:Y:S01]  /*2100*/  IMAD.MOV.U32 R8, RZ, RZ, R2 ;  /* 0x000000ffff087224 */ /* 0x000fe200078e0002 */
[----:B------:R-:W-:Y:S01]  /*2110*/  UIADD3.X UR5, UPT, UPT, UR7, UR5, URZ, UP0, !UPT ;  /* 0x0000000507057290 */ /* 0x000fe200087fe4ff */
[----:B------:R-:W-:Y:S01]  /*2120*/  IMAD.U32 R7, RZ, RZ, UR22 ;  /* 0x00000016ff077e24 */ /* 0x000fe2000f8e00ff */
[----:B------:R-:W-:Y:S01]  /*2130*/  UISETP.GT.U32.AND UP0, UPT, UR21, UR19, UPT ;  /* 0x000000131500728c */ /* 0x000fe2000bf04070 */
[----:B------:R-:W-:Y:S02]  /*2140*/  IMAD.MOV.U32 R2, RZ, RZ, R4 ;  /* 0x000000ffff027224 */ /* 0x000fe400078e0004 */
[----:B------:R-:W-:Y:S01]  /*2150*/  IMAD.WIDE R8, R11, 0x8, R8 ;  /* 0x000000080b087825 */ /* 0x000fe200078e0208 */
[----:B------:R-:W-:-:S03]  /*2160*/  UISETP.GT.U32.AND.EX UP0, UPT, UR5, UR20, UPT, UP0 ;  /* 0x000000140500728c */ /* 0x000fc6000bf04100 */
[----:B------:R-:W-:Y:S01]  /*2170*/  IMAD.WIDE R10, R7, 0x8, R2 ;  /* 0x00000008070a7825 */ /* 0x000fe200078e0202 */
[----:B------:R-:W-:-:S03]  /*2180*/  MOV R2, R8 ;  /* 0x0000000800027202 */ /* 0x000fc60000000f00 */
[----:B------:R-:W-:Y:S01]  /*2190*/  IMAD.MOV.U32 R7, RZ, RZ, R9 ;  /* 0x000000ffff077224 */ /* 0x000fe200078e0009 */
[----:B------:R-:W-:Y:S01]  /*21a0*/  MOV R3, R11 ;  /* 0x0000000b00037202 */ /* 0x000fe20000000f00 */
[----:B------:R-:W-:Y:S02]  /*21b0*/  IMAD.MOV.U32 R4, RZ, RZ, R10 ;  /* 0x000000ffff047224 */ /* 0x000fe400078e000a */
[----:B------:R-:W-:Y:S01]  /*21c0*/  VIADD R5, R5, -UR22 ;  /* 0x8000001605057c36 */ /* 0x000fe20008000000 */
[----:B------:R-:W-:Y:S06]  /*21d0*/  BRA.U !UP0, `(.L_x_74) ;  /* 0xfffffff908207547 */ /* 0x000fec000b83ffff */
[----:B------:R-:W-:-:S07]  /*21e0*/  IMAD.U32 R8, RZ, RZ, UR22 ;  /* 0x00000016ff087e24 */ /* 0x000fce000f8e00ff */
.L_x_73:
[----:B------:R-:W-:Y:S01]  /*21f0*/  UIADD3 UR7, UPT, UPT, -UR21, UR12, URZ ;  /* 0x0000000c15077290 */ /* 0x000fe2000fffe1ff */
[----:B------:R-:W-:Y:S01]  /*2200*/  MOV R9, UR5 ;  /* 0x0000000500097c02 */ /* 0x000fe20008000f00 */
[----:B------:R-:W-:Y:S01]  /*2210*/  UISETP.GE.U32.AND UP0, UPT, UR21, UR12, UPT ;  /* 0x0000000c1500728c */ /* 0x000fe2000bf06070 */
[----:B------:R-:W-:Y:S03]  /*2220*/  BSSY.RECONVERGENT B1, `(.L_x_72) ;  /* 0x0000096000017945 */ /* 0x000fe60003800200 */
[----:B------:R-:W-:Y:S02]  /*2230*/  ISETP.GE.AND P0, PT, R0, UR7, PT ;  /* 0x0000000700007c0c */ /* 0x000fe4000bf06270 */
[----:B------:R-:W-:-:S04]  /*2240*/  PLOP3.LUT P1, PT, PT, PT, UP0, 0x80, 0x8 ;  /* 0x000000000008781c */ /* 0x000fc80003f2f008 */
[----:B------:R-:W-:-:S13]  /*2250*/  ISETP.GE.U32.OR.EX P0, PT, R9, UR13, P0, P1 ;  /* 0x0000000d09007c0c */ /* 0x000fda0008706510 */
[----:B------:R-:W-:Y:S05]  /*2260*/  @P0 BRA `(.L_x_75) ;  /* 0x0000000800440947 */ /* 0x000fea0003800000 */
[----:B------:R-:W-:Y:S01]  /*2270*/  LOP3.LUT R9, RZ, R0, RZ, 0x33, !PT ;  /* 0x00000000ff097212 */ /* 0x000fe200078e33ff */
[----:B------:R-:W-:Y:S01]  /*2280*/  USHF.L.U32 UR13, UR16, 0xc, URZ ;  /* 0x0000000c100d7899 */ /* 0x000fe200080006ff */
[----:B------:R-:W-:Y:S01]  /*2290*/  BSSY.RECONVERGENT B2, `(.L_x_76) ;  /* 0x0000044000027945 */ /* 0x000fe20003800200 */
[----:B------:R-:W-:Y:S02]  /*22a0*/  UIMAD UR7, UR4, UR6, URZ ;  /* 0x00000006040772a4 */ /* 0x000fe4000f8e02ff */
[----:B------:R-:W-:-:S04]  /*22b0*/  VIADD R9, R9, UR12 ;  /* 0x0000000c09097c36 */ /* 0x000fc80008000000 */
[----:B------:R-:W-:Y:S01]  /*22c0*/  IMAD.U32 R11, RZ, RZ, UR7 ;  /* 0x00000007ff0b7e24 */ /* 0x000fe2000f8e00ff */
[----:B------:R-:W-:-:S05]  /*22d0*/  IADD3 R8, PT, PT, R9, -UR13, -R8 ;  /* 0x8000000d09087c10 */ /* 0x000fca000fffe808 */
[----:B------:R-:W-:-:S05]  /*22e0*/  IMAD R8, R11, -0x1000, R8 ;  /* 0xfffff0000b087824 */ /* 0x000fca00078e0208 */
[C---:B------:R-:W-:Y:S02]  /*22f0*/  ISETP.GE.U32.AND P0, PT, R8.reuse, 0x700, PT ;  /* 0x000007000800780c */ /* 0x040fe40003f06070 */
[----:B------:R-:W-:Y:S02]  /*2300*/  LEA.HI R10, R8, 0x1, RZ, 0x18 ;  /* 0x00000001080a7811 */ /* 0x000fe400078fc0ff */
[----:B------:R-:W-:Y:S02]  /*2310*/  MOV R8, R0 ;  /* 0x0000000000087202 */ /* 0x000fe40000000f00 */
[----:B------:R-:W-:-:S04]  /*2320*/  LOP3.LUT R11, R10, 0x7, RZ, 0xc0, !PT ;  /* 0x000000070a0b7812 */ /* 0x000fc800078ec0ff */
[----:B------:R-:W-:-:S03]  /*2330*/  ISETP.NE.AND P1, PT, R11, RZ, PT ;  /* 0x000000ff0b00720c */ /* 0x000fc60003f25270 */
[----:B------:R-:W-:Y:S10]  /*2340*/  @!P0 BRA `(.L_x_77) ;  /* 0x0000000000e08947 */ /* 0x000ff40003800000 */
[----:B------:R-:W-:Y:S01]  /*2350*/  LEA.HI R5, R5, 0x1, RZ, 0x18 ;  /* 0x0000000105057811 */ /* 0x000fe200078fc0ff */
[----:B------:R-:W-:-:S03]  /*2360*/  IMAD.MOV.U32 R8, RZ, RZ, R0 ;  /* 0x000000ffff087224 */ /* 0x000fc600078e0000 */
[----:B------:R-:W-:-:S05]  /*2370*/  LOP3.LUT R5, R5, 0x1fffff8, RZ, 0xc0, !PT ;  /* 0x01fffff805057812 */ /* 0x000fca00078ec0ff */
[----:B------:R-:W-:-:S07]  /*2380*/  IMAD.MOV R5, RZ, RZ, -R5 ;  /* 0x000000ffff057224 */ /* 0x000fce00078e0a05 */
.L_x_78:
[----:B------:R-:W-:Y:S01]  /*2390*/  MOV R14, R2 ;  /* 0x00000002000e7202 */ /* 0x000fe20000000f00 */
[----:B------:R-:W-:Y:S01]  /*23a0*/  IMAD.MOV.U32 R15, RZ, RZ, R7 ;  /* 0x000000ffff0f7224 */ /* 0x000fe200078e0007 */
[----:B------:R-:W-:Y:S01]  /*23b0*/  MOV R13, R3 ;  /* 0x00000003000d7202 */ /* 0x000fe20000000f00 */
[----:B------:R-:W-:-:S03]  /*23c0*/  IMAD.MOV.U32 R12, RZ, RZ, R4 ;  /* 0x000000ffff0c7224 */ /* 0x000fc600078e0004 */
        /* <DEDUP_REMOVED lines=15> */
[----:B-----5:R-:W0:Y:S01]  /*24c0*/  F2F.F32.F64 R29, R28 ;  /* 0x0000001c001d7310 */ /* 0x020e220000301000 */
[----:B-1----:R-:W-:-:S02]  /*24d0*/  FFMA R3, R31, R3, R6 ;  /* 0x000000031f037223 */ /* 0x002fc40000000006 */
[----:B------:R-:W3:Y:S05]  /*24e0*/  LDG.E.64 R30, desc[UR14][R12.64+0x1000] ;  /* 0x0010000e0c1e7981 */ /* 0x000eea000c1e1b00 */
[----:B------:R1:W-:Y:S01]  /*24f0*/  F2F.F32.F64 R7, R32 ;  /* 0x0000002000077310 */ /* 0x0003e20000301000 */
[----:B0-----:R-:W-:-:S07]  /*2500*/  FFMA R3, R4, R29, R3 ;  /* 0x0000001d04037223 */ /* 0x001fce0000000003 */
[----:B------:R0:W4:Y:S01]  /*2510*/  F2F.F32.F64 R2, R34 ;  /* 0x0000002200027310 */ /* 0x0001220000301000 */
[----:B------:R-:W5:Y:S04]  /*2520*/  LDG.E.64 R28, desc[UR14][R14.64+0x1800] ;  /* 0x0018000e0e1c7981 */ /* 0x000f68000c1e1b00 */
[----:B-1----:R-:W5:Y:S04]  /*2530*/  LDG.E.64 R32, desc[UR14][R14.64+0x1000] ;  /* 0x0010000e0e207981 */ /* 0x002f68000c1e1b00 */
[----:B0-----:R-:W5:Y:S01]  /*2540*/  LDG.E.64 R34, desc[UR14][R12.64+0x1800] ;  /* 0x0018000e0c227981 */ /* 0x001f62000c1e1b00 */
[----:B------:R-:W-:Y:S08]  /*2550*/  F2F.F32.F64 R24, R24 ;  /* 0x0000001800187310 */ /* 0x000ff00000301000 */
[----:B------:R-:W0:Y:S01]  /*2560*/  F2F.F32.F64 R17, R16 ;  /* 0x0000001000117310 */ /* 0x000e220000301000 */
[----:B----4-:R-:W-:-:S07]  /*2570*/  FFMA R3, R2, R7, R3 ;  /* 0x0000000702037223 */ /* 0x010fce0000000003 */
[----:B------:R-:W-:Y:S01]  /*2580*/  F2F.F32.F64 R18, R18 ;  /* 0x0000001200127310 */ /* 0x000fe20000301000 */
[----:B------:R-:W-:-:S07]  /*2590*/  VIADD R5, R5, 0x8 ;  /* 0x0000000805057836 */ /* 0x000fce0000000000 */
[----:B------:R-:W1:Y:S01]  /*25a0*/  F2F.F32.F64 R21, R20 ;  /* 0x0000001400157310 */ /* 0x000e620000301000 */
[----:B0-----:R-:W-:-:S07]  /*25b0*/  FFMA R3, R24, R17, R3 ;  /* 0x0000001118037223 */ /* 0x001fce0000000003 */
[----:B------:R-:W-:Y:S01]  /*25c0*/  F2F.F32.F64 R22, R22 ;  /* 0x0000001600167310 */ /* 0x000fe20000301000 */
[----:B------:R-:W-:Y:S01]  /*25d0*/  ISETP.NE.AND P0, PT, R5, RZ, PT ;  /* 0x000000ff0500720c */ /* 0x000fe20003f05270 */
[----:B-1----:R-:W-:Y:S01]  /*25e0*/  FFMA R3, R18, R21, R3 ;  /* 0x0000001512037223 */ /* 0x002fe20000000003 */
[----:B------:R-:W-:Y:S02]  /*25f0*/  IADD3 R2, P2, PT, R14, 0x4000, RZ ;  /* 0x000040000e027810 */ /* 0x000fe40007f5e0ff */
[----:B------:R-:W-:Y:S01]  /*2600*/  IADD3 R4, P3, PT, R12, 0x4000, RZ ;  /* 0x000040000c047810 */ /* 0x000fe20007f7e0ff */
[----:B------:R-:W-:Y:S02]  /*2610*/  VIADD R8, R8, 0x800 ;  /* 0x0000080008087836 */ /* 0x000fe40000000000 */
[----:B------:R-:W-:Y:S01]  /*2620*/  IMAD.X R7, RZ, RZ, R15, P2 ;  /* 0x000000ffff077224 */ /* 0x000fe200010e060f */
[----:B--2---:R-:W0:Y:S08]  /*2630*/  F2F.F32.F64 R27, R26 ;  /* 0x0000001a001b7310 */ /* 0x004e300000301000 */
[----:B---3--:R-:W-:Y:S01]  /*2640*/  F2F.F32.F64 R31, R30 ;  /* 0x0000001e001f7310 */ /* 0x008fe20000301000 */
[----:B0-----:R-:W-:-:S07]  /*2650*/  FFMA R3, R22, R27, R3 ;  /* 0x0000001b16037223 */ /* 0x001fce0000000003 */
[----:B-----5:R-:W-:Y:S08]  /*2660*/  F2F.F32.F64 R28, R28 ;  /* 0x0000001c001c7310 */ /* 0x020ff00000301000 */
[----:B------:R-:W0:Y:S08]  /*2670*/  F2F.F32.F64 R32, R32 ;  /* 0x0000002000207310 */ /* 0x000e300000301000 */
[----:B------:R-:W1:Y:S01]  /*2680*/  F2F.F32.F64 R34, R34 ;  /* 0x0000002200227310 */ /* 0x000e620000301000 */
[----:B0-----:R-:W-:Y:S01]  /*2690*/  FFMA R31, R32, R31, R3 ;  /* 0x0000001f201f7223 */ /* 0x001fe20000000003 */
[----:B------:R-:W-:-:S03]  /*26a0*/  IADD3.X R3, PT, PT, RZ, R13, RZ, P3, !PT ;  /* 0x0000000dff037210 */ /* 0x000fc60001ffe4ff */
[----:B-1----:R-:W-:Y:S01]  /*26b0*/  FFMA R6, R28, R34, R31 ;  /* 0x000000221c067223 */ /* 0x002fe2000000001f */
[----:B------:R-:W-:Y:S06]  /*26c0*/  @P0 BRA `(.L_x_78) ;  /* 0xfffffffc00300947 */ /* 0x000fec000383ffff */
.L_x_77:
[----:B------:R-:W-:Y:S05]  /*26d0*/  BSYNC.RECONVERGENT B2 ;  /* 0x0000000000027941 */ /* 0x000fea0003800200 */
.L_x_76:
[----:B------:R-:W-:Y:S05]  /*26e0*/  @!P1 BRA `(.L_x_75) ;  /* 0x0000000400249947 */ /* 0x000fea0003800000 */
[----:B------:R-:W-:Y:S01]  /*26f0*/  ISETP.GE.U32.AND P0, PT, R11, 0x4, PT ;  /* 0x000000040b00780c */ /* 0x000fe20003f06070 */
[----:B------:R-:W-:Y:S01]  /*2700*/  BSSY.RECONVERGENT B2, `(.L_x_79) ;  /* 0x0000020000027945 */ /* 0x000fe20003800200 */
[----:B------:R-:W-:-:S11]  /*2710*/  LOP3.LUT P1, R7, R10, 0x3, RZ, 0xc0, !PT ;  /* 0x000000030a077812 */ /* 0x000fd6000782c0ff */
[----:B------:R-:W-:Y:S05]  /*2720*/  @!P0 BRA `(.L_x_80) ;  /* 0x0000000000748947 */ /* 0x000fea0003800000 */
[----:B------:R-:W-:-:S04]  /*2730*/  IADD3 R2, P0, PT, R8, UR21, RZ ;  /* 0x0000001508027c10 */ /* 0x000fc8000ff1e0ff */
[----:B------:R-:W-:Y:S01]  /*2740*/  SHF.L.U32 R22, R2, 0x3, RZ ;  /* 0x0000000302167819 */ /* 0x000fe200000006ff */
[----:B------:R-:W-:-:S03]  /*2750*/  IMAD.X R3, RZ, RZ, UR5, P0 ;  /* 0x00000005ff037e24 */ /* 0x000fc600080e06ff */
[----:B------:R-:W-:Y:S02]  /*2760*/  IADD3 R24, P0, PT, R22, UR8, RZ ;  /* 0x0000000816187c10 */ /* 0x000fe4000ff1e0ff */
        /* <DEDUP_REMOVED lines=25> */
.L_x_80:
[----:B------:R-:W-:Y:S05]  /*2900*/  BSYNC.RECONVERGENT B2 ;  /* 0x0000000000027941 */ /* 0x000fea0003800200 */
.L_x_79:
[----:B------:R-:W-:Y:S05]  /*2910*/  @!P1 BRA `(.L_x_75) ;  /* 0x0000000000989947 */ /* 0x000fea0003800000 */
[----:B------:R-:W-:Y:S01]  /*2920*/  ISETP.NE.AND P1, PT, R7, 0x1, PT ;  /* 0x000000010700780c */ /* 0x000fe20003f25270 */
[----:B------:R-:W-:Y:S01]  /*2930*/  BSSY.RECONVERGENT B2, `(.L_x_81) ;  /* 0x0000016000027945 */ /* 0x000fe20003800200 */
[----:B------:R-:W-:-:S11]  /*2940*/  LOP3.LUT P0, RZ, R9, 0x100, RZ, 0xc0, !PT ;  /* 0x0000010009ff7812 */ /* 0x000fd6000780c0ff */
[----:B------:R-:W-:Y:S05]  /*2950*/  @!P1 BRA `(.L_x_82) ;  /* 0x00000000004c9947 */ /* 0x000fea0003800000 */
[----:B------:R-:W-:-:S04]  /*2960*/  IADD3 R2, P1, PT, R8, UR21, RZ ;  /* 0x0000001508027c10 */ /* 0x000fc8000ff3e0ff */
[----:B------:R-:W-:Y:S01]  /*2970*/  SHF.L.U32 R4, R2, 0x3, RZ ;  /* 0x0000000302047819 */ /* 0x000fe200000006ff */
[----:B------:R-:W-:-:S05]  /*2980*/  IMAD.X R3, RZ, RZ, UR5, P1 ;  /* 0x00000005ff037e24 */ /* 0x000fca00088e06ff */
[----:B------:R-:W-:Y:S02]  /*2990*/  SHF.L.U64.HI R5, R2, 0x3, R3 ;  /* 0x0000000302057819 */ /* 0x000fe40000010203 */
[C---:B------:R-:W-:Y:S02]  /*29a0*/  IADD3 R2, P1, PT, R4.reuse, UR8, RZ ;  /* 0x0000000804027c10 */ /* 0x040fe4000ff3e0ff */
[----:B------:R-:W-:Y:S02]  /*29b0*/  IADD3 R4, P2, PT, R4, UR10, RZ ;  /* 0x0000000a04047c10 */ /* 0x000fe4000ff5e0ff */
[C---:B------:R-:W-:Y:S02]  /*29c0*/  IADD3.X R3, PT, PT, R5.reuse, UR9, RZ, P1, !PT ;  /* 0x0000000905037c10 */ /* 0x040fe40008ffe4ff */
[----:B------:R-:W-:-:S03]  /*29d0*/  IADD3.X R5, PT, PT, R5, UR11, RZ, P2, !PT ;  /* 0x0000000b05057c10 */ /* 0x000fc600097fe4ff */
[----:B------:R-:W2:Y:S04]  /*29e0*/  LDG.E.64 R10, desc[UR14][R2.64] ;  /* 0x0000000e020a7981 */ /* 0x000ea8000c1e1b00 */
[----:B------:R-:W3:Y:S04]  /*29f0*/  LDG.E.64 R12, desc[UR14][R4.64] ;  /* 0x0000000e040c7981 */ /* 0x000ee8000c1e1b00 */
[----:B------:R-:W4:Y:S04]  /*2a00*/  LDG.E.64 R14, desc[UR14][R2.64+0x800] ;  /* 0x0008000e020e7981 */ /* 0x000f28000c1e1b00 */
[----:B------:R-:W5:Y:S01]  /*2a10*/  LDG.E.64 R16, desc[UR14][R4.64+0x800] ;  /* 0x0008000e04107981 */ /* 0x000f62000c1e1b00 */
[----:B------:R-:W-:Y:S01]  /*2a20*/  VIADD R8, R8, 0x200 ;  /* 0x0000020008087836 */ /* 0x000fe20000000000 */
[----:B--2---:R-:W-:Y:S08]  /*2a30*/  F2F.F32.F64 R11, R10 ;  /* 0x0000000a000b7310 */ /* 0x004ff00000301000 */
[----:B---3--:R-:W0:Y:S08]  /*2a40*/  F2F.F32.F64 R12, R12 ;  /* 0x0000000c000c7310 */ /* 0x008e300000301000 */
[----:B----4-:R-:W-:Y:S08]  /*2a50*/  F2F.F32.F64 R15, R14 ;  /* 0x0000000e000f7310 */ /* 0x010ff00000301000 */
[----:B-----5:R-:W1:Y:S01]  /*2a60*/  F2F.F32.F64 R16, R16 ;  /* 0x0000001000107310 */ /* 0x020e620000301000 */
[----:B0-----:R-:W-:-:S04]  /*2a70*/  FFMA R6, R11, R12, R6 ;  /* 0x0000000c0b067223 */ /* 0x001fc80000000006 */
[----:B-1----:R-:W-:-:S07]  /*2a80*/  FFMA R6, R15, R16, R6 ;  /* 0x000000100f067223 */ /* 0x002fce0000000006 */
.L_x_82:
[----:B------:R-:W-:Y:S05]  /*2a90*/  BSYNC.RECONVERGENT B2 ;  /* 0x0000000000027941 */ /* 0x000fea0003800200 */
.L_x_81:
[----:B------:R-:W-:Y:S05]  /*2aa0*/  @P0 BRA `(.L_x_75) ;  /* 0x0000000000340947 */ /* 0x000fea0003800000 */
[----:B------:R-:W-:-:S04]  /*2ab0*/  IADD3 R5, P0, PT, R8, UR21, RZ ;  /* 0x0000001508057c10 */ /* 0x000fc8000ff1e0ff */
[----:B------:R-:W-:Y:S01]  /*2ac0*/  SHF.L.U32 R4, R5, 0x3, RZ ;  /* 0x0000000305047819 */ /* 0x000fe200000006ff */
[----:B------:R-:W-:-:S05]  /*2ad0*/  IMAD.X R2, RZ, RZ, UR5, P0 ;  /* 0x00000005ff027e24 */ /* 0x000fca00080e06ff */
[----:B------:R-:W-:Y:S02]  /*2ae0*/  SHF.L.U64.HI R5, R5, 0x3, R2 ;  /* 0x0000000305057819 */ /* 0x000fe40000010202 */
[C---:B------:R-:W-:Y:S02]  /*2af0*/  IADD3 R2, P0, PT, R4.reuse, UR8, RZ ;  /* 0x0000000804027c10 */ /* 0x040fe4000ff1e0ff */
        /* <DEDUP_REMOVED lines=8> */
.L_x_75:
[----:B------:R-:W-:Y:S05]  /*2b80*/  BSYNC.RECONVERGENT B1 ;  /* 0x0000000000017941 */ /* 0x000fea0003800200 */
.L_x_72:
[----:B------:R-:W0:Y:S01]  /*2b90*/  S2R R7, SR_LANEID ;  /* 0x0000000000077919 */ /* 0x000e220000000000 */
[----:B------:R-:W-:-:S05]  /*2ba0*/  IMAD.MOV.U32 R9, RZ, RZ, R6 ;  /* 0x000000ffff097224 */ /* 0x000fca00078e0006 */
        /* <DEDUP_REMOVED lines=13> */
[----:B------:R-:W0:Y:S03]  /*2c80*/  SHFL.DOWN PT, R2, R9, 0x4, 0x1f ;  /* 0x08801f0009027f89 */ /* 0x000e2600000e0000 */
[----:B------:R-:W-:-:S06]  /*2c90*/  @!P1 IMAD.IADD R3, R3, 0x1, R4 ;  /* 0x0000000103039824 */ /* 0x000fcc00078e0204 */
        /* <DEDUP_REMOVED lines=16> */
[----:B------:R-:W2:Y:S04]  /*2da0*/  LDS.128 R4, [UR4+0x10] ;  /* 0x00001004ff047984 */ /* 0x000ea80008000c00 */
[----:B0-----:R-:W0:Y:S01]  /*2db0*/  LDS.64 R2, [UR4+0x20] ;  /* 0x00002004ff027984 */ /* 0x001e220008000a00 */
[----:B-1----:R-:W-:-:S04]  /*2dc0*/  FADD R9, R9, R0 ;  /* 0x0000000009097221 */ /* 0x002fc80000000000 */
[----:B--2---:R-:W-:-:S04]  /*2dd0*/  FADD R4, R9, R4 ;  /* 0x0000000409047221 */ /* 0x004fc80000000000 */
[----:B------:R-:W-:-:S04]  /*2de0*/  FADD R5, R4, R5 ;  /* 0x0000000504057221 */ /* 0x000fc80000000000 */
[----:B------:R-:W-:-:S04]  /*2df0*/  FADD R6, R5, R6 ;  /* 0x0000000605067221 */ /* 0x000fc80000000000 */
[----:B------:R-:W-:-:S04]  /*2e00*/  FADD R7, R6, R7 ;  /* 0x0000000706077221 */ /* 0x000fc80000000000 */
[----:B0-----:R-:W-:-:S04]  /*2e10*/  FADD R2, R7, R2 ;  /* 0x0000000207027221 */ /* 0x001fc80000000000 */
[----:B------:R-:W-:-:S07]  /*2e20*/  FADD R9, R2, R3 ;  /* 0x0000000302097221 */ /* 0x000fce0000000000 */
.L_x_71:
[----:B------:R-:W-:Y:S05]  /*2e30*/  BSYNC.RECONVERGENT B0 ;  /* 0x0000000000007941 */ /* 0x000fea0003800200 */
.L_x_57:
[----:B------:R-:W-:Y:S05]  /*2e40*/  @P0 EXIT ;  /* 0x000000000000094d */ /* 0x000fea0003800000 */
[----:B------:R-:W3:Y:S02]  /*2e50*/  LDCU.64 UR4, c[0x0][0x398] ;  /* 0x00007300ff0477ac */ /* 0x000ee40008000a00 */
[----:B---3--:R-:W-:-:S06]  /*2e60*/  UIMAD.WIDE.U32 UR4, UR16, 0x4, UR4 ;  /* 0x00000004100478a5 */ /* 0x008fcc000f8e0004 */
[----:B0-----:R-:W-:Y:S01]  /*2e70*/  MOV R2, UR4 ;  /* 0x0000000400027c02 */ /* 0x001fe20008000f00 */
[----:B--2---:R-:W-:-:S05]  /*2e80*/  IMAD.U32 R3, RZ, RZ, UR5 ;  /* 0x00000005ff037e24 */ /* 0x004fca000f8e00ff */
[----:B------:R-:W-:Y:S01]  /*2e90*/  STG.E desc[UR14][R2.64], R9 ;  /* 0x0000000902007986 */ /* 0x000fe2000c10190e */
[----:B------:R-:W-:Y:S05]  /*2ea0*/  EXIT ;  /* 0x000000000000794d */ /* 0x000fea0003800000 */
.L_x_83:
        /* <DEDUP_REMOVED lines=13> */
.L_x_298:


//--------------------- .text._ZN3cub18CUB_300001_SM_10006detail6reduce28DeviceReduceSingleTileKernelINS2_10policy_hubIfyN4cuda3std3__44plusIfEEE10Policy1000EN6thrust24THRUST_300001_SM_1000_NS18transform_iteratorINSD_12zip_functionINS7_10multipliesIfEEEENSD_12zip_iteratorINS7_5tupleIJNSD_6detail15normal_iteratorINSD_10device_ptrIdEEEESP_EEEEENSD_11use_defaultESS_EEPfyS9_ffNS7_10__identityEEEvT0_T1_T2_T3_T4_T6_ --------------------------
	.section	.text._ZN3cub18CUB_300001_SM_10006detail6reduce28DeviceReduceSingleTileKernelINS2_10policy_hubIfyN4cuda3std3__44plusIfEEE10Policy1000EN6thrust24THRUST_300001_SM_1000_NS18transform_iteratorINSD_12zip_functionINS7_10multipliesIfEEEENSD_12zip_iteratorINS7_5tupleIJNSD_6detail15normal_iteratorINSD_10device_ptrIdEEEESP_EEEEENSD_11use_defaultESS_EEPfyS9_ffNS7_10__identityEEEvT0_T1_T2_T3_T4_T6_,"ax",@progbits
	.align	128
        .global         _ZN3cub18CUB_300001_SM_10006detail6reduce28DeviceReduceSingleTileKernelINS2_10policy_hubIfyN4cuda3std3__44plusIfEEE10Policy1000EN6thrust24THRUST_300001_SM_1000_NS18transform_iteratorINSD_12zip_functionINS7_10multipliesIfEEEENSD_12zip_iteratorINS7_5tupleIJNSD_6detail15normal_iteratorINSD_10device_ptrIdEEEESP_EEEEENSD_11use_defaultESS_EEPfyS9_ffNS7_10__identityEEEvT0_T1_T2_T3_T4_T6_
        .type           _ZN3cub18CUB_300001_SM_10006detail6reduce28DeviceReduceSingleTileKernelINS2_10policy_hubIfyN4cuda3std3__44plusIfEEE10Policy1000EN6thrust24THRUST_300001_SM_1000_NS18transform_iteratorINSD_12zip_functionINS7_10multipliesIfEEEENSD_12zip_iteratorINS7_5tupleIJNSD_6detail15normal_iteratorINSD_10device_ptrIdEEEESP_EEEEENSD_11use_defaultESS_EEPfyS9_ffNS7_10__identityEEEvT0_T1_T2_T3_T4_T6_,@function
        .size           _ZN3cub18CUB_300001_SM_10006detail6reduce28DeviceReduceSingleTileKernelINS2_10policy_hubIfyN4cuda3std3__44plusIfEEE10Policy1000EN6thrust24THRUST_300001_SM_1000_NS18transform_iteratorINSD_12zip_functionINS7_10multipliesIfEEEENSD_12zip_iteratorINS7_5tupleIJNSD_6detail15normal_iteratorINSD_10device_ptrIdEEEESP_EEEEENSD_11use_defaultESS_EEPfyS9_ffNS7_10__identityEEEvT0_T1_T2_T3_T4_T6_,(.L_x_299 - _ZN3cub18CUB_300001_SM_10006detail6reduce28DeviceReduceSingleTileKernelINS2_10policy_hubIfyN4cuda3std3__44plusIfEEE10Policy1000EN6thrust24THRUST_300001_SM_1000_NS18transform_iteratorINSD_12zip_functionINS7_10multipliesIfEEEENSD_12zip_iteratorINS7_5tupleIJNSD_6detail15normal_iteratorINSD_10device_ptrIdEEEESP_EEEEENSD_11use_defaultESS_EEPfyS9_ffNS7_10__identityEEEvT0_T1_T2_T3_T4_T6_)
        .other          _ZN3cub18CUB_300001_SM_10006detail6reduce28DeviceReduceSingleTileKernelINS2_10policy_hubIfyN4cuda3std3__44plusIfEEE10Policy1000EN6thrust24THRUST_300001_SM_1000_NS18transform_iteratorINSD_12zip_functionINS7_10multipliesIfEEEENSD_12zip_iteratorINS7_5tupleIJNSD_6detail15normal_iteratorINSD_10device_ptrIdEEEESP_EEEEENSD_11use_defaultESS_EEPfyS9_ffNS7_10__identityEEEvT0_T1_T2_T3_T4_T6_,@"STO_CUDA_ENTRY STV_DEFAULT"
_ZN3cub18CUB_300001_SM_10006detail6reduce28DeviceReduceSingleTileKernelINS2_10policy_hubIfyN4cuda3std3__44plusIfEEE10Policy1000EN6thrust24THRUST_300001_SM_1000_NS18transform_iteratorINSD_12zip_functionINS7_10multipliesIfEEEENSD_12zip_iteratorINS7_5tupleIJNSD_6detail15normal_iteratorINSD_10device_ptrIdEEEESP_EEEEENSD_11use_defaultESS_EEPfyS9_ffNS7_10__identityEEEvT0_T1_T2_T3_T4_T6_:
.text._ZN3cub18CUB_300001_SM_10006detail6reduce28DeviceReduceSingleTileKernelINS2_10policy_hubIfyN4cuda3std3__44plusIfEEE10Policy1000EN6thrust24THRUST_300001_SM_1000_NS18transform_iteratorINSD_12zip_functionINS7_10multipliesIfEEEENSD_12zip_iteratorINS7_5tupleIJNSD_6detail15normal_iteratorINSD_10device_ptrIdEEEESP_EEEEENSD_11use_defaultESS_EEPfyS9_ffNS7_10__identityEEEvT0_T1_T2_T3_T4_T6_:
[----:B------:R-:W-:Y:S01]  /*0000*/  LDC R1, c[0x0][0x37c] ;  /* 0x0000df00ff017b82 */ /* 0x000fe20000000800 */
[----:B------:R-:W0:Y:S01]  /*0010*/  LDCU.64 UR4, c[0x0][0x3a0] ;  /* 0x00007400ff0477ac */ /* 0x000e220008000a00 */
[----:B------:R-:W1:Y:S01]  /*0020*/  LDCU.64 UR6, c[0x0][0x358] ;  /* 0x00006b00ff0677ac */ /* 0x000e620008000a00 */
[----:B0-----:R-:W-:Y:S02]  /*0030*/  IMAD.U32 R10, RZ, RZ, UR4 ;  /* 0x00000004ff0a7e24 */ /* 0x001fe4000f8e00ff */
[----:B------:R-:W-:-:S03]  /*0040*/  IMAD.U32 R11, RZ, RZ, UR5 ;  /* 0x00000005ff0b7e24 */ /* 0x000fc6000f8e00ff */
[----:B------:R-:W-:-:S04]  /*0050*/  ISETP.NE.U32.AND P0, PT, R10, RZ, PT ;  /* 0x000000ff0a00720c */ /* 0x000fc80003f05070 */
[----:B------:R-:W-:-:S13]  /*0060*/  ISETP.NE.AND.EX P0, PT, R11, RZ, PT, P0 ;  /* 0x000000ff0b00720c */ /* 0x000fda0003f05300 */
        /* <DEDUP_REMOVED lines=8> */
.L_x_84:
[----:B------:R-:W-:Y:S01]  /*00f0*/  ISETP.GT.U32.AND P0, PT, R10, 0xfff, PT ;  /* 0x00000fff0a00780c */ /* 0x000fe20003f04070 */
[----:B------:R-:W-:Y:S03]  /*0100*/  BSSY.RECONVERGENT B0, `(.L_x_85) ;  /* 0x00002ea000007945 */ /* 0x000fe60003800200 */
[----:B------:R-:W-:-:S13]  /*0110*/  ISETP.GT.U32.AND.EX P0, PT, R11, RZ, PT, P0 ;  /* 0x000000ff0b00720c */ /* 0x000fda0003f04100 */
[----:B------:R-:W-:Y:S05]  /*0120*/  @P0 BRA `(.L_x_86) ;  /* 0x00000014004c0947 */ /* 0x000fea0003800000 */
[----:B------:R-:W0:Y:S01]  /*0130*/  S2R R73, SR_TID.X ;  /* 0x0000000000497919 */ /* 0x000e220000002100 */
[----:B------:R-:W-:Y:S01]  /*0140*/  BSSY.RECONVERGENT B1, `(.L_x_87) ;  /* 0x000000f000017945 */ /* 0x000fe20003800200 */
[----:B------:R-:W-:Y:S01]  /*0150*/  HFMA2 R74, -RZ, RZ, 0, 0 ;  /* 0x00000000ff4a7431 */ /* 0x000fe200000001ff */
[----:B0-----:R-:W-:Y:S01]  /*0160*/  ISETP.GE.U32.AND P0, PT, R73, R10, PT ;  /* 0x0000000a4900720c */ /* 0x001fe20003f06070 */
[----:B------:R-:W-:-:S12]  /*0170*/  IMAD.MOV.U32 R75, RZ, RZ, R73 ;  /* 0x000000ffff4b7224 */ /* 0x000fd800078e0049 */
[----:B------:R-:W-:Y:S05]  /*0180*/  @P0 BRA `(.L_x_88) ;  /* 0x0000000000280947 */ /* 0x000fea0003800000 */
[----:B------:R-:W0:Y:S08]  /*0190*/  LDC.64 R2, c[0x0][0x380] ;  /* 0x0000e000ff027b82 */ /* 0x000e300000000a00 */
        /* <DEDUP_REMOVED lines=9> */
.L_x_88:
[----:B------:R-:W-:Y:S05]  /*0230*/  BSYNC.RECONVERGENT B1 ;  /* 0x0000000000017941 */ /* 0x000fea0003800200 */
.L_x_87:
[----:B------:R-:W-:Y:S01]  /*0240*/  ISETP.GE.U32.AND P0, PT, R75, R10, PT ;  /* 0x0000000a4b00720c */ /* 0x000fe20003f06070 */
[----:B------:R-:W-:-:S12]  /*0250*/  BSSY.RECONVERGENT B1, `(.L_x_89) ;  /* 0x00000d0000017945 */ /* 0x000fd80003800200 */
[----:B------:R-:W-:Y:S05]  /*0260*/  @P0 BRA `(.L_x_90) ;  /* 0x0000000c00380947 */ /* 0x000fea0003800000 */
[----:B------:R-:W-:Y:S01]  /*0270*/  LOP3.LUT R3, RZ, R75, RZ, 0x33, !PT ;  /* 0x0000004bff037212 */ /* 0x000fe200078e33ff */
[----:B------:R-:W-:Y:S04]  /*0280*/  BSSY.RECONVERGENT B2, `(.L_x_91) ;  /* 0x0000069000027945 */ /* 0x000fe80003800200 */
[----:B------:R-:W-:-:S05]  /*0290*/  IMAD.IADD R3, R3, 0x1, R10 ;  /* 0x0000000103037824 */ /* 0x000fca00078e020a */
[C---:B------:R-:W-:Y:S02]  /*02a0*/  ISETP.GE.U32.AND P1, PT, R3.reuse, 0xf00, PT ;  /* 0x00000f000300780c */ /* 0x040fe40003f26070 */
[----:B------:R-:W-:-:S04]  /*02b0*/  LEA.HI R0, R3, 0x1, RZ, 0x18 ;  /* 0x0000000103007811 */ /* 0x000fc800078fc0ff */
[----:B------:R-:W-:-:S04]  /*02c0*/  LOP3.LUT R76, R0, 0xf, RZ, 0xc0, !PT ;  /* 0x0000000f004c7812 */ /* 0x000fc800078ec0ff */
[----:B------:R-:W-:-:S03]  /*02d0*/  ISETP.NE.AND P0, PT, R76, RZ, PT ;  /* 0x000000ff4c00720c */ /* 0x000fc60003f05270 */
[----:B------:R-:W-:Y:S10]  /*02e0*/  @!P1 BRA `(.L_x_92) ;  /* 0x0000000400889947 */ /* 0x000ff40003800000 */
[----:B------:R-:W0:Y:S01]  /*02f0*/  LDCU.128 UR8, c[0x0][0x380] ;  /* 0x00007000ff0877ac */ /* 0x000e220008000c00 */
[----:B------:R-:W-:Y:S01]  /*0300*/  IMAD.WIDE.U32 R2, R75, 0x8, RZ ;  /* 0x000000084b027825 */ /* 0x000fe200078e00ff */
[----:B------:R-:W-:Y:S02]  /*0310*/  LOP3.LUT R72, R0, 0x1fffff0, RZ, 0xc0, !PT ;  /* 0x01fffff000487812 */ /* 0x000fe400078ec0ff */
[----:B------:R-:W-:Y:S02]  /*0320*/  LOP3.LUT R4, R2, 0x4000, RZ, 0xfc, !PT ;  /* 0x0000400002047812 */ /* 0x000fe400078efcff */
[----:B------:R-:W-:Y:S02]  /*0330*/  IADD3 R72, PT, PT, -R72, RZ, RZ ;  /* 0x000000ff48487210 */ /* 0x000fe40007ffe1ff */
[C---:B0-----:R-:W-:Y:S02]  /*0340*/  IADD3 R2, P1, PT, R4.reuse, UR8, RZ ;  /* 0x0000000804027c10 */ /* 0x041fe4000ff3e0ff */
[----:B------:R-:W-:-:S02]  /*0350*/  IADD3 R4, P2, PT, R4, UR10, RZ ;  /* 0x0000000a04047c10 */ /* 0x000fc4000ff5e0ff */
[C---:B------:R-:W-:Y:S02]  /*0360*/  IADD3.X R9, PT, PT, R3.reuse, UR9, RZ, P1, !PT ;  /* 0x0000000903097c10 */ /* 0x040fe40008ffe4ff */
[----:B------:R-:W-:-:S09]  /*0370*/  IADD3.X R5, PT, PT, R3, UR11, RZ, P2, !PT ;  /* 0x0000000b03057c10 */ /* 0x000fd200097fe4ff */
.L_x_93:
[----:B------:R-:W-:Y:S01]  /*0380*/  IMAD.MOV.U32 R3, RZ, RZ, R9 ;  /* 0x000000ffff037224 */ /* 0x000fe200078e0009 */
        /* <DEDUP_REMOVED lines=30> */
[----:B------:R0:W5:Y:S04]  /*0570*/  LDG.E.64 R68, desc[UR6][R2.64+0x3800] ;  /* 0x0038000602447981 */ /* 0x000168000c1e1b00 */
[----:B------:R1:W5:Y:S01]  /*0580*/  LDG.E.64 R70, desc[UR6][R4.64+0x3800] ;  /* 0x0038000604467981 */ /* 0x000362000c1e1b00 */
[----:B------:R-:W-:-:S04]  /*0590*/  IADD3 R72, PT, PT, R72, 0x10, RZ ;  /* 0x0000001048487810 */ /* 0x000fc80007ffe0ff */
[----:B------:R-:W-:Y:S02]  /*05a0*/  ISETP.NE.AND P1, PT, R72, RZ, PT ;  /* 0x000000ff4800720c */ /* 0x000fe40003f25270 */
[----:B0-----:R-:W-:Y:S02]  /*05b0*/  IADD3 R2, P2, PT, R2, 0x8000, RZ ;  /* 0x0000800002027810 */ /* 0x001fe40007f5e0ff */
[----:B-1----:R-:W-:Y:S01]  /*05c0*/  IADD3 R4, P3, PT, R4, 0x8000, RZ ;  /* 0x0000800004047810 */ /* 0x002fe20007f7e0ff */
[----:B------:R-:W-:-:S03]  /*05d0*/  VIADD R75, R75, 0x1000 ;  /* 0x000010004b4b7836 */ /* 0x000fc60000000000 */
[----:B------:R-:W-:Y:S01]  /*05e0*/  IADD3.X R5, PT, PT, RZ, R5, RZ, P3, !PT ;  /* 0x00000005ff057210 */ /* 0x000fe20001ffe4ff */
[----:B--2---:R-:W-:Y:S08]  /*05f0*/  F2F.F32.F64 R15, R14 ;  /* 0x0000000e000f7310 */ /* 0x004ff00000301000 */
[----:B---3--:R-:W-:Y:S08]  /*0600*/  F2F.F32.F64 R7, R6 ;  /* 0x0000000600077310 */ /* 0x008ff00000301000 */
[----:B----4-:R-:W0:Y:S08]  /*0610*/  F2F.F32.F64 R8, R8 ;  /* 0x0000000800087310 */ /* 0x010e300000301000 */
[----:B-----5:R-:W1:Y:S08]  /*0620*/  F2F.F32.F64 R12, R12 ;  /* 0x0000000c000c7310 */ /* 0x020e700000301000 */
[----:B------:R-:W-:Y:S01]  /*0630*/  F2F.F32.F64 R16, R16 ;  /* 0x0000001000107310 */ /* 0x000fe20000301000 */
[----:B0-----:R-:W-:-:S07]  /*0640*/  FFMA R7, R7, R8, R74 ;  /* 0x0000000807077223 */ /* 0x001fce000000004a */
[----:B------:R-:W0:Y:S01]  /*0650*/  F2F.F32.F64 R19, R18 ;  /* 0x0000001200137310 */ /* 0x000e220000301000 */
[----:B-1----:R-:W-:-:S07]  /*0660*/  FFMA R7, R12, R15, R7 ;  /* 0x0000000f0c077223 */ /* 0x002fce0000000007 */
[----:B------:R-:W-:Y:S08]  /*0670*/  F2F.F32.F64 R20, R20 ;  /* 0x0000001400147310 */ /* 0x000ff00000301000 */
[----:B------:R-:W1:Y:S01]  /*0680*/  F2F.F32.F64 R23, R22 ;  /* 0x0000001600177310 */ /* 0x000e620000301000 */
[----:B0-----:R-:W-:-:S07]  /*0690*/  FFMA R7, R16, R19, R7 ;  /* 0x0000001310077223 */ /* 0x001fce0000000007 */
[----:B------:R-:W-:Y:S08]  /*06a0*/  F2F.F32.F64 R24, R24 ;  /* 0x0000001800187310 */ /* 0x000ff00000301000 */
        /* <DEDUP_REMOVED lines=34> */
[----:B0-----:R-:W-:Y:S01]  /*08d0*/  FFMA R7, R64, R66, R7 ;  /* 0x0000004240077223 */ /* 0x001fe20000000007 */
[----:B------:R-:W-:-:S03]  /*08e0*/  IMAD.X R9, RZ, RZ, R3, P2 ;  /* 0x000000ffff097224 */ /* 0x000fc600010e0603 */
[----:B-1----:R-:W-:Y:S01]  /*08f0*/  FFMA R74, R68, R70, R7 ;  /* 0x00000046444a7223 */ /* 0x002fe20000000007 */
[----:B------:R-:W-:Y:S06]  /*0900*/  @P1 BRA `(.L_x_93) ;  /* 0xfffffff8009c1947 */ /* 0x000fec000383ffff */
.L_x_92:
[----:B------:R-:W-:Y:S05]  /*0910*/  BSYNC.RECONVERGENT B2 ;  /* 0x0000000000027941 */ /* 0x000fea0003800200 */
.L_x_91:
[----:B------:R-:W-:Y:S05]  /*0920*/  @!P0 BRA `(.L_x_90) ;  /* 0x0000000400888947 */ /* 0x000fea0003800000 */
[----:B------:R-:W-:Y:S01]  /*0930*/  ISETP.GE.U32.AND P0, PT, R76, 0x8, PT ;  /* 0x000000084c00780c */ /* 0x000fe20003f06070 */
[----:B------:R-:W-:Y:S01]  /*0940*/  BSSY.RECONVERGENT B2, `(.L_x_94) ;  /* 0x0000031000027945 */ /* 0x000fe20003800200 */
[----:B------:R-:W-:-:S04]  /*0950*/  LOP3.LUT R40, R0, 0x7, RZ, 0xc0, !PT ;  /* 0x0000000700287812 */ /* 0x000fc800078ec0ff */
[----:B------:R-:W-:-:S07]  /*0960*/  ISETP.NE.AND P1, PT, R40, RZ, PT ;  /* 0x000000ff2800720c */ /* 0x000fce0003f25270 */
[----:B------:R-:W-:Y:S06]  /*0970*/  @!P0 BRA `(.L_x_95) ;  /* 0x0000000000b48947 */ /* 0x000fec0003800000 */
[----:B------:R-:W0:Y:S08]  /*0980*/  LDC.64 R6, c[0x0][0x380] ;  /* 0x0000e000ff067b82 */ /* 0x000e300000000a00 */
[----:B------:R-:W1:Y:S01]  /*0990*/  LDC.64 R8, c[0x0][0x388] ;  /* 0x0000e200ff087b82 */ /* 0x000e620000000a00 */
[----:B0-----:R-:W-:-:S05]  /*09a0*/  IMAD.WIDE R6, R75, 0x8, R6 ;  /* 0x000000084b067825 */ /* 0x001fca00078e0206 */
[----:B------:R-:W2:Y:S01]  /*09b0*/  LDG.E.64 R12, desc[UR6][R6.64] ;  /* 0x00000006060c7981 */ /* 0x000ea2000c1e1b00 */
[----:B-1----:R-:W-:-:S03]  /*09c0*/  IMAD.WIDE R8, R75, 0x8, R8 ;  /* 0x000000084b087825 */ /* 0x002fc600078e0208 */
        /* <DEDUP_REMOVED lines=15> */
[----:B------:R-:W-:Y:S01]  /*0ac0*/  IADD3 R75, PT, PT, R75, 0x800, RZ ;  /* 0x000008004b4b7810 */ /* 0x000fe20007ffe0ff */
[----:B--2---:R-:W-:Y:S08]  /*0ad0*/  F2F.F32.F64 R13, R12 ;  /* 0x0000000c000d7310 */ /* 0x004ff00000301000 */
[----:B----4-:R-:W0:Y:S08]  /*0ae0*/  F2F.F32.F64 R14, R14 ;  /* 0x0000000e000e7310 */ /* 0x010e300000301000 */
[----:B---3--:R-:W-:Y:S08]  /*0af0*/  F2F.F32.F64 R16, R16 ;  /* 0x0000001000107310 */ /* 0x008ff00000301000 */
[----:B-----5:R-:W1:Y:S01]  /*0b00*/  F2F.F32.F64 R18, R18 ;  /* 0x0000001200127310 */ /* 0x020e620000301000 */
        /* <DEDUP_REMOVED lines=20> */
.L_x_95:
[----:B------:R-:W-:Y:S05]  /*0c50*/  BSYNC.RECONVERGENT B2 ;  /* 0x0000000000027941 */ /* 0x000fea0003800200 */
.L_x_94:
        /* <DEDUP_REMOVED lines=31> */
.L_x_97:
[----:B------:R-:W-:Y:S05]  /*0e50*/  BSYNC.RECONVERGENT B2 ;  /* 0x0000000000027941 */ /* 0x000fea0003800200 */
.L_x_96:
[----:B------:R-:W-:Y:S05]  /*0e60*/  @!P1 BRA `(.L_x_90) ;  /* 0x0000000000389947 */ /* 0x000fea0003800000 */
[----:B------:R-:W0:Y:S01]  /*0e70*/  LDC.64 R8, c[0x0][0x380] ;  /* 0x0000e000ff087b82 */ /* 0x000e220000000a00 */
[----:B------:R-:W-:-:S07]  /*0e80*/  IADD3 R0, PT, PT, -R0, RZ, RZ ;  /* 0x000000ff00007210 */ /* 0x000fce0007ffe1ff */
[----:B------:R-:W1:Y:S02]  /*0e90*/  LDC.64 R6, c[0x0][0x388] ;  /* 0x0000e200ff067b82 */ /* 0x000e640000000a00 */
.L_x_98:
[----:B-1----:R-:W-:-:S04]  /*0ea0*/  IMAD.WIDE R2, R75, 0x8, R6 ;  /* 0x000000084b027825 */ /* 0x002fc800078e0206 */
[C---:B0-----:R-:W-:Y:S02]  /*0eb0*/  IMAD.WIDE R4, R75.reuse, 0x8, R8 ;  /* 0x000000084b047825 */ /* 0x041fe400078e0208 */
[----:B------:R-:W2:Y:S04]  /*0ec0*/  LDG.E.64 R2, desc[UR6][R2.64] ;  /* 0x0000000602027981 */ /* 0x000ea8000c1e1b00 */
[----:B------:R-:W3:Y:S01]  /*0ed0*/  LDG.E.64 R4, desc[UR6][R4.64] ;  /* 0x0000000604047981 */ /* 0x000ee2000c1e1b00 */
[----:B------:R-:W-:Y:S01]  /*0ee0*/  VIADD R0, R0, 0x1 ;  /* 0x0000000100007836 */ /* 0x000fe20000000000 */
[----:B------:R-:W-:-:S04]  /*0ef0*/  IADD3 R75, PT, PT, R75, 0x100, RZ ;  /* 0x000001004b4b7810 */ /* 0x000fc80007ffe0ff */
[----:B------:R-:W-:Y:S01]  /*0f00*/  ISETP.NE.AND P0, PT, R0, RZ, PT ;  /* 0x000000ff0000720c */ /* 0x000fe20003f05270 */
[----:B--2---:R-:W-:Y:S08]  /*0f10*/  F2F.F32.F64 R12, R2 ;  /* 0x00000002000c7310 */ /* 0x004ff00000301000 */
[----:B---3--:R-:W0:Y:S02]  /*0f20*/  F2F.F32.F64 R13, R4 ;  /* 0x00000004000d7310 */ /* 0x008e240000301000 */
[----:B0-----:R-:W-:-:S02]  /*0f30*/  FFMA R74, R13, R12, R74 ;  /* 0x0000000c0d4a7223 */ /* 0x001fc4000000004a */
[----:B------:R-:W-:Y:S05]  /*0f40*/  @P0 BRA `(.L_x_98) ;  /* 0xfffffffc00d40947 */ /* 0x000fea000383ffff */
.L_x_90:
[----:B------:R-:W-:Y:S05]  /*0f50*/  BSYNC.RECONVERGENT B1 ;  /* 0x0000000000017941 */ /* 0x000fea0003800200 */
.L_x_89:
[----:B------:R-:W-:-:S04]  /*0f60*/  ISETP.GE.U32.AND P0, PT, R10, 0x100, PT ;  /* 0x000001000a00780c */ /* 0x000fc80003f06070 */
[----:B------:R-:W-:-:S13]  /*0f70*/  ISETP.GE.U32.AND.EX P0, PT, R11, RZ, PT, P0 ;  /* 0x000000ff0b00720c */ /* 0x000fda0003f06100 */
[----:B------:R-:W-:Y:S05]  /*0f80*/  @!P0 BRA `(.L_x_99) ;  /* 0x0000000000ac8947 */ /* 0x000fea0003800000 */
[----:B------:R-:W0:Y:S01]  /*0f90*/  S2R R6, SR_LANEID ;  /* 0x0000000000067919 */ /* 0x000e220000000000 */
[----:B------:R-:W-:Y:S01]  /*0fa0*/  ISETP.NE.AND P5, PT, R73, RZ, PT ;  /* 0x000000ff4900720c */ /* 0x000fe20003fa5270 */
        /* <DEDUP_REMOVED lines=20> */
[----:B------:R-:W-:-:S04]  /*10f0*/  ISETP.GT.AND P0, PT, R6, 0xf, PT ;  /* 0x0000000f0600780c */ /* 0x000fc80003f04270 */
[----:B------:R-:W0:Y:S02]  /*1100*/  SHFL.DOWN PT, R3, R0, 0x10, 0x1f ;  /* 0x0a001f0000037f89 */ /* 0x000e2400000e0000 */
[----:B0-----:R-:W-:-:S05]  /*1110*/  FADD R3, R0, R3 ;  /* 0x0000000300037221 */ /* 0x001fca0000000000 */
[----:B------:R1:W-:Y:S01]  /*1120*/  @!P1 STS [R2+0x8], R3 ;  /* 0x0000080302009388 */ /* 0x0003e20000000800 */
[----:B------:R-:W-:Y:S01]  /*1130*/  FSEL R0, R0, R3, P0 ;  /* 0x0000000300007208 */ /* 0x000fe20000000000 */
[----:B------:R-:W-:Y:S06]  /*1140*/  BAR.SYNC.DEFER_BLOCKING 0x0 ;  /* 0x0000000000007b1d */ /* 0x000fec0000010000 */
[----:B------:R-:W-:Y:S05]  /*1150*/  @P5 BRA `(.L_x_100) ;  /* 0x0000001c00905947 */ /* 0x000fea0003800000 */
[----:B------:R-:W0:Y:S01]  /*1160*/  S2UR UR5, SR_CgaCtaId ;  /* 0x00000000000579c3 */ /* 0x000e220000008800 */
[----:B------:R-:W-:Y:S02]  /*1170*/  UMOV UR4, 0x400 ;  /* 0x0000040000047882 */ /* 0x000fe40000000000 */
[----:B0-----:R-:W-:-:S09]  /*1180*/  ULEA UR4, UR5, UR4, 0x18 ;  /* 0x0000000405047291 */ /* 0x001fd2000f8ec0ff */
[----:B-1----:R-:W0:Y:S04]  /*1190*/  LDS R3, [UR4+0xc] ;  /* 0x00000c04ff037984 */ /* 0x002e280008000800 */
        /* <DEDUP_REMOVED lines=10> */
.L_x_99:
[----:B------:R-:W0:Y:S01]  /*1240*/  S2R R4, SR_LANEID ;  /* 0x0000000000047919 */ /* 0x000e220000000000 */
[C---:B------:R-:W-:Y:S02]  /*1250*/  LOP3.LUT R0, R73.reuse, 0x3e0, RZ, 0xc0, !PT ;  /* 0x000003e049007812 */ /* 0x040fe400078ec0ff */
[----:B------:R-:W-:Y:S02]  /*1260*/  ISETP.NE.AND P5, PT, R73, RZ, PT ;  /* 0x000000ff4900720c */ /* 0x000fe40003fa5270 */
[----:B------:R-:W-:Y:S02]  /*1270*/  LOP3.LUT R5, RZ, R0, RZ, 0x33, !PT ;  /* 0x00000000ff057212 */ /* 0x000fe400078e33ff */
[----:B------:R-:W-:-:S03]  /*1280*/  IADD3 R3, PT, PT, R0, 0x20, RZ ;  /* 0x0000002000037810 */ /* 0x000fc60007ffe0ff */
[----:B------:R-:W-:Y:S01]  /*1290*/  IMAD.IADD R5, R5, 0x1, R10 ;  /* 0x0000000105057824 */ /* 0x000fe200078e020a */
[----:B------:R-:W-:-:S04]  /*12a0*/  ISETP.GT.U32.AND P0, PT, R3, R10, PT ;  /* 0x0000000a0300720c */ /* 0x000fc80003f04070 */
[----:B------:R-:W-:-:S05]  /*12b0*/  SEL R5, R5, 0x1f, P0 ;  /* 0x0000001f05057807 */ /* 0x000fca0000000000 */
[----:B------:R-:W1:Y:S01]  /*12c0*/  SHFL.DOWN PT, R0, R74, 0x1, R5 ;  /* 0x082000004a007989 */ /* 0x000e6200000e0005 */
[C---:B0-----:R-:W-:Y:S02]  /*12d0*/  ISETP.GE.AND P0, PT, R4.reuse, R5, PT ;  /* 0x000000050400720c */ /* 0x041fe40003f06270 */
[C---:B------:R-:W-:Y:S02]  /*12e0*/  IADD3 R2, PT, PT, R4.reuse, 0x2, RZ ;  /* 0x0000000204027810 */ /* 0x040fe40007ffe0ff */
[----:B------:R-:W-:-:S09]  /*12f0*/  ISETP.NE.AND P1, PT, R4, RZ, PT ;  /* 0x000000ff0400720c */ /* 0x000fd20003f25270 */
[----:B-1----:R-:W-:Y:S01]  /*1300*/  @!P0 FADD R74, R0, R74 ;  /* 0x0000004a004a8221 */ /* 0x002fe20000000000 */
[-C--:B------:R-:W-:Y:S01]  /*1310*/  ISETP.GT.AND P0, PT, R2, R5.reuse, PT ;  /* 0x000000050200720c */ /* 0x080fe20003f04270 */
[----:B------:R-:W-:Y:S02]  /*1320*/  VIADD R2, R4, 0x4 ;  /* 0x0000000404027836 */ /* 0x000fe40000000000 */
        /* <DEDUP_REMOVED lines=18> */
[----:B0-----:R-:W-:-:S04]  /*1450*/  @!P0 FADD R74, R74, R0 ;  /* 0x000000004a4a8221 */ /* 0x001fc80000000000 */
[----:B------:R-:W-:-:S05]  /*1460*/  IMAD.MOV.U32 R0, RZ, RZ, R74 ;  /* 0x000000ffff007224 */ /* 0x000fca00078e004a */
[----:B------:R0:W-:Y:S01]  /*1470*/  @!P1 STS [R3+0x8], R0 ;  /* 0x0000080003009388 */ /* 0x0001e20000000800 */
[----:B------:R-:W-:Y:S06]  /*1480*/  BAR.SYNC.DEFER_BLOCKING 0x0 ;  /* 0x0000000000007b1d */ /* 0x000fec0000010000 */
[----:B------:R-:W-:Y:S05]  /*1490*/  @P5 BRA `(.L_x_100) ;  /* 0x0000001800c05947 */ /* 0x000fea0003800000 */
[----:B------:R-:W1:Y:S01]  /*14a0*/  S2UR UR5, SR_CgaCtaId ;  /* 0x00000000000579c3 */ /* 0x000e620000008800 */
[----:B------:R-:W-:Y:S01]  /*14b0*/  UMOV UR4, 0x400 ;  /* 0x0000040000047882 */ /* 0x000fe20000000000 */
[C---:B------:R-:W-:Y:S02]  /*14c0*/  ISETP.GT.U32.AND P3, PT, R10.reuse, 0x20, PT ;  /* 0x000000200a00780c */ /* 0x040fe40003f64070 */
[C---:B------:R-:W-:Y:S02]  /*14d0*/  ISETP.GT.U32.AND P1, PT, R10.reuse, 0x40, PT ;  /* 0x000000400a00780c */ /* 0x040fe40003f24070 */
[C---:B------:R-:W-:Y:S02]  /*14e0*/  ISETP.GT.U32.AND.EX P3, PT, R11.reuse, RZ, PT, P3 ;  /* 0x000000ff0b00720c */ /* 0x040fe40003f64130 */
[----:B------:R-:W-:Y:S02]  /*14f0*/  ISETP.GT.U32.AND P0, PT, R10, 0x60, PT ;  /* 0x000000600a00780c */ /* 0x000fe40003f04070 */
[----:B------:R-:W-:-:S02]  /*1500*/  ISETP.GT.U32.AND.EX P1, PT, R11, RZ, PT, P1 ;  /* 0x000000ff0b00720c */ /* 0x000fc40003f24110 */
[C---:B------:R-:W-:Y:S02]  /*1510*/  ISETP.GT.U32.AND P2, PT, R10.reuse, 0x80, PT ;  /* 0x000000800a00780c */ /* 0x040fe40003f44070 */
[C---:B------:R-:W-:Y:S02]  /*1520*/  ISETP.GT.U32.AND.EX P0, PT, R11.reuse, RZ, PT, P0 ;  /* 0x000000ff0b00720c */ /* 0x040fe40003f04100 */
[----:B------:R-:W-:Y:S02]  /*1530*/  ISETP.GT.U32.AND P4, PT, R10, 0xa0, PT ;  /* 0x000000a00a00780c */ /* 0x000fe40003f84070 */
[C---:B------:R-:W-:Y:S02]  /*1540*/  ISETP.GT.U32.AND.EX P2, PT, R11.reuse, RZ, PT, P2 ;  /* 0x000000ff0b00720c */ /* 0x040fe40003f44120 */
[----:B------:R-:W-:Y:S01]  /*1550*/  ISETP.GT.U32.AND.EX P4, PT, R11, RZ, PT, P4 ;  /* 0x000000ff0b00720c */ /* 0x000fe20003f84140 */
[----:B-1----:R-:W-:-:S09]  /*1560*/  ULEA UR4, UR5, UR4, 0x18 ;  /* 0x0000000405047291 */ /* 0x002fd2000f8ec0ff */
[----:B0-----:R-:W0:Y:S04]  /*1570*/  LDS R3, [UR4+0xc] ;  /* 0x00000c04ff037984 */ /* 0x001e280008000800 */
[----:B------:R-:W1:Y:S04]  /*1580*/  LDS.128 R4, [UR4+0x10] ;  /* 0x00001004ff047984 */ /* 0x000e680008000c00 */
[----:B------:R-:W2:Y:S01]  /*1590*/  LDS.64 R8, [UR4+0x20] ;  /* 0x00002004ff087984 */ /* 0x000ea20008000a00 */
[----:B0-----:R-:W-:Y:S01]  /*15a0*/  @P3 FADD R0, R0, R3 ;  /* 0x0000000300003221 */ /* 0x001fe20000000000 */
[----:B------:R-:W-:-:S03]  /*15b0*/  ISETP.GT.U32.AND P3, PT, R10, 0xc0, PT ;  /* 0x000000c00a00780c */ /* 0x000fc60003f64070 */
[----:B-1----:R-:W-:Y:S01]  /*15c0*/  @P1 FADD R0, R0, R4 ;  /* 0x0000000400001221 */ /* 0x002fe20000000000 */
[----:B------:R-:W-:Y:S02]  /*15d0*/  ISETP.GT.U32.AND P1, PT, R10, 0xe0, PT ;  /* 0x000000e00a00780c */ /* 0x000fe40003f24070 */
[C---:B------:R-:W-:Y:S01]  /*15e0*/  ISETP.GT.U32.AND.EX P3, PT, R11.reuse, RZ, PT, P3 ;  /* 0x000000ff0b00720c */ /* 0x040fe20003f64130 */
[----:B------:R-:W-:Y:S01]  /*15f0*/  @P0 FADD R0, R0, R5 ;  /* 0x0000000500000221 */ /* 0x000fe20000000000 */
[----:B------:R-:W-:-:S03]  /*1600*/  ISETP.GT.U32.AND.EX P1, PT, R11, RZ, PT, P1 ;  /* 0x000000ff0b00720c */ /* 0x000fc60003f24110 */
[----:B------:R-:W-:-:S04]  /*1610*/  @P2 FADD R0, R0, R6 ;  /* 0x0000000600002221 */ /* 0x000fc80000000000 */
[----:B------:R-:W-:-:S04]  /*1620*/  @P4 FADD R0, R0, R7 ;  /* 0x0000000700004221 */ /* 0x000fc80000000000 */
[----:B--2---:R-:W-:-:S04]  /*1630*/  @P3 FADD R0, R0, R8 ;  /* 0x0000000800003221 */ /* 0x004fc80000000000 */
[----:B------:R-:W-:Y:S01]  /*1640*/  @P1 FADD R0, R0, R9 ;  /* 0x0000000900001221 */ /* 0x000fe20000000000 */
[----:B------:R-:W-:Y:S06]  /*1650*/  BRA `(.L_x_100) ;  /* 0x0000001800507947 */ /* 0x000fec0003800000 */
.L_x_86:
[----:B------:R-:W0:Y:S01]  /*1660*/  S2R R2, SR_TID.X ;  /* 0x0000000000027919 */ /* 0x000e220000002100 */
[----:B------:R-:W0:Y:S08]  /*1670*/  LDC.64 R6, c[0x0][0x380] ;  /* 0x0000e000ff067b82 */ /* 0x000e300000000a00 */
[----:B------:R-:W1:Y:S01]  /*1680*/  LDC.64 R8, c[0x0][0x388] ;  /* 0x0000e200ff087b82 */ /* 0x000e620000000a00 */
[----:B0-----:R-:W-:-:S04]  /*1690*/  IMAD.WIDE.U32 R6, R2, 0x8, R6 ;  /* 0x0000000802067825 */ /* 0x001fc800078e0006 */
[----:B-1----:R-:W-:Y:S01]  /*16a0*/  IMAD.WIDE.U32 R8, R2, 0x8, R8 ;  /* 0x0000000802087825 */ /* 0x002fe200078e0008 */
        /* <DEDUP_REMOVED lines=32> */
[----:B------:R-:W-:-:S04]  /*18b0*/  IADD3 R76, P1, PT, R10, -0x1000, RZ ;  /* 0xfffff0000a4c7810 */ /* 0x000fc80007f3e0ff */
[----:B------:R-:W-:Y:S01]  /*18c0*/  ISETP.GE.U32.AND P0, PT, R76, 0x1000, PT ;  /* 0x000010004c00780c */ /* 0x000fe20003f06070 */
[----:B------:R-:W-:Y:S01]  /*18d0*/  UMOV UR9, 0x1000 ;  /* 0x0000100000097882 */ /* 0x000fe20000000000 */
[----:B------:R-:W-:Y:S01]  /*18e0*/  UMOV UR4, URZ ;  /* 0x000000ff00047c82 */ /* 0x000fe20008000000 */
[----:B--2---:R-:W-:Y:S08]  /*18f0*/  F2F.F32.F64 R3, R72 ;  /* 0x0000004800037310 */ /* 0x004ff00000301000 */
[----:B---3--:R-:W0:Y:S08]  /*1900*/  F2F.F32.F64 R0, R74 ;  /* 0x0000004a00007310 */ /* 0x008e300000301000 */
[----:B----4-:R-:W-:Y:S08]  /*1910*/  F2F.F32.F64 R4, R4 ;  /* 0x0000000400047310 */ /* 0x010ff00000301000 */
[----:B-----5:R-:W1:Y:S08]  /*1920*/  F2F.F32.F64 R13, R12 ;  /* 0x0000000c000d7310 */ /* 0x020e700000301000 */
[----:B------:R-:W-:Y:S08]  /*1930*/  F2F.F32.F64 R66, R70 ;  /* 0x0000004600427310 */ /* 0x000ff00000301000 */
[----:B------:R-:W2:Y:S08]  /*1940*/  F2F.F32.F64 R67, R68 ;  /* 0x0000004400437310 */ /* 0x000eb00000301000 */
[----:B------:R-:W-:Y:S08]  /*1950*/  F2F.F32.F64 R14, R14 ;  /* 0x0000000e000e7310 */ /* 0x000ff00000301000 */
[----:B------:R-:W3:Y:S01]  /*1960*/  F2F.F32.F64 R17, R16 ;  /* 0x0000001000117310 */ /* 0x000ee20000301000 */
[----:B0-----:R-:W-:Y:S01]  /*1970*/  FMUL R3, R3, R0 ;  /* 0x0000000003037220 */ /* 0x001fe20000400000 */
[----:B-1----:R-:W-:-:S06]  /*1980*/  FMUL R13, R4, R13 ;  /* 0x0000000d040d7220 */ /* 0x002fcc0000400000 */
[----:B------:R-:W-:Y:S01]  /*1990*/  F2F.F32.F64 R18, R18 ;  /* 0x0000001200127310 */ /* 0x000fe20000301000 */
[----:B--2---:R-:W-:-:S07]  /*19a0*/  FFMA R3, R66, R67, R3 ;  /* 0x0000004342037223 */ /* 0x004fce0000000003 */
[----:B------:R-:W0:Y:S01]  /*19b0*/  F2F.F32.F64 R21, R20 ;  /* 0x0000001400157310 */ /* 0x000e220000301000 */
[----:B---3--:R-:W-:-:S07]  /*19c0*/  FFMA R14, R14, R17, R13 ;  /* 0x000000110e0e7223 */ /* 0x008fce000000000d */
[----:B------:R-:W-:Y:S08]  /*19d0*/  F2F.F32.F64 R26, R26 ;  /* 0x0000001a001a7310 */ /* 0x000ff00000301000 */
[----:B------:R-:W1:Y:S08]  /*19e0*/  F2F.F32.F64 R29, R28 ;  /* 0x0000001c001d7310 */ /* 0x000e700000301000 */
[----:B------:R-:W-:Y:S08]  /*19f0*/  F2F.F32.F64 R34, R34 ;  /* 0x0000002200227310 */ /* 0x000ff00000301000 */
[----:B------:R-:W2:Y:S08]  /*1a00*/  F2F.F32.F64 R37, R36 ;  /* 0x0000002400257310 */ /* 0x000eb00000301000 */
[----:B------:R-:W-:Y:S08]  /*1a10*/  F2F.F32.F64 R42, R42 ;  /* 0x0000002a002a7310 */ /* 0x000ff00000301000 */
[----:B------:R-:W3:Y:S08]  /*1a20*/  F2F.F32.F64 R45, R44 ;  /* 0x0000002c002d7310 */ /* 0x000ef00000301000 */
[----:B------:R-:W-:Y:S08]  /*1a30*/  F2F.F32.F64 R50, R50 ;  /* 0x0000003200327310 */ /* 0x000ff00000301000 */
[----:B------:R-:W4:Y:S08]  /*1a40*/  F2F.F32.F64 R53, R52 ;  /* 0x0000003400357310 */ /* 0x000f300000301000 */
[----:B------:R-:W-:Y:S08]  /*1a50*/  F2F.F32.F64 R58, R58 ;  /* 0x0000003a003a7310 */ /* 0x000ff00000301000 */
[----:B------:R-:W5:Y:S01]  /*1a60*/  F2F.F32.F64 R61, R60 ;  /* 0x0000003c003d7310 */ /* 0x000f620000301000 */
[----:B------:R-:W-:-:S07]  /*1a70*/  FADD R14, R3, R14 ;  /* 0x0000000e030e7221 */ /* 0x000fce0000000000 */
[----:B------:R-:W-:Y:S08]  /*1a80*/  F2F.F32.F64 R22, R22 ;  /* 0x0000001600167310 */ /* 0x000ff00000301000 */
[----:B------:R-:W5:Y:S08]  /*1a90*/  F2F.F32.F64 R25, R24 ;  /* 0x0000001800197310 */ /* 0x000f700000301000 */
        /* <DEDUP_REMOVED lines=9> */
[----:B------:R-:W5:Y:S01]  /*1b30*/  F2F.F32.F64 R65, R64 ;  /* 0x0000004000417310 */ /* 0x000f620000301000 */
[----:B------:R-:W-:Y:S01]  /*1b40*/  IADD3.X R3, PT, PT, R11, -0x1, RZ, P1, !PT ;  /* 0xffffffff0b037810 */ /* 0x000fe20000ffe4ff */
[----:B0-----:R-:W-:Y:S01]  /*1b50*/  FMUL R21, R18, R21 ;  /* 0x0000001512157220 */ /* 0x001fe20000400000 */
[----:B-1----:R-:W-:Y:S01]  /*1b60*/  FMUL R29, R26, R29 ;  /* 0x0000001d1a1d7220 */ /* 0x002fe20000400000 */
[----:B--2---:R-:W-:Y:S01]  /*1b70*/  FMUL R37, R34, R37 ;  /* 0x0000002522257220 */ /* 0x004fe20000400000 */
[----:B---3--:R-:W-:Y:S01]  /*1b80*/  FMUL R45, R42, R45 ;  /* 0x0000002d2a2d7220 */ /* 0x008fe20000400000 */
[----:B----4-:R-:W-:Y:S01]  /*1b90*/  FMUL R53, R50, R53 ;  /* 0x0000003532357220 */ /* 0x010fe20000400000 */
[----:B-----5:R-:W-:Y:S01]  /*1ba0*/  FMUL R61, R58, R61 ;  /* 0x0000003d3a3d7220 */ /* 0x020fe20000400000 */
[----:B------:R-:W-:Y:S01]  /*1bb0*/  ISETP.GE.U32.AND.EX P0, PT, R3, RZ, PT, P0 ;  /* 0x000000ff0300720c */ /* 0x000fe20003f06100 */
[----:B------:R-:W-:Y:S01]  /*1bc0*/  FFMA R21, R22, R25, R21 ;  /* 0x0000001916157223 */ /* 0x000fe20000000015 */
[----:B------:R-:W-:Y:S01]  /*1bd0*/  FFMA R30, R30, R33, R29 ;  /* 0x000000211e1e7223 */ /* 0x000fe2000000001d */
[----:B------:R-:W-:Y:S01]  /*1be0*/  FFMA R37, R38, R41, R37 ;  /* 0x0000002926257223 */ /* 0x000fe20000000025 */
[----:B------:R-:W-:Y:S01]  /*1bf0*/  FFMA R46, R46, R49, R45 ;  /* 0x000000312e2e7223 */ /* 0x000fe2000000002d */
[----:B------:R-:W-:Y:S01]  /*1c00*/  FFMA R53, R54, R57, R53 ;  /* 0x0000003936357223 */ /* 0x000fe20000000035 */
[----:B------:R-:W-:Y:S01]  /*1c10*/  FFMA R62, R62, R65, R61 ;  /* 0x000000413e3e7223 */ /* 0x000fe2000000003d */
[----:B------:R-:W-:Y:S01]  /*1c20*/  FADD R21, R21, R30 ;  /* 0x0000001e15157221 */ /* 0x000fe20000000000 */
[----:B------:R-:W-:-:S02]  /*1c30*/  FADD R37, R37, R46 ;  /* 0x0000002e25257221 */ /* 0x000fc40000000000 */
[----:B------:R-:W-:Y:S01]  /*1c40*/  FADD R62, R53, R62 ;  /* 0x0000003e353e7221 */ /* 0x000fe20000000000 */
[----:B------:R-:W-:-:S03]  /*1c50*/  FADD R14, R14, R21 ;  /* 0x000000150e0e7221 */ /* 0x000fc60000000000 */
[----:B------:R-:W-:-:S04]  /*1c60*/  FADD R37, R37, R62 ;  /* 0x0000003e25257221 */ /* 0x000fc80000000000 */
[----:B------:R-:W-:Y:S01]  /*1c70*/  FADD R0, R14, R37 ;  /* 0x000000250e007221 */ /* 0x000fe20000000000 */
[----:B------:R-:W-:Y:S06]  /*1c80*/  @!P0 BRA `(.L_x_101) ;  /* 0x0000000400ac8947 */ /* 0x000fec0003800000 */
[----:B------:R-:W0:Y:S01]  /*1c90*/  LDC.64 R10, c[0x0][0x3a0] ;  /* 0x0000e800ff0a7b82 */ /* 0x000e220000000a00 */
[----:B------:R-:W-:Y:S01]  /*1ca0*/  UMOV UR9, 0x1000 ;  /* 0x0000100000097882 */ /* 0x000fe20000000000 */
[----:B------:R-:W-:-:S05]  /*1cb0*/  UMOV UR4, URZ ;  /* 0x000000ff00047c82 */ /* 0x000fca0008000000 */
.L_x_103:
[----:B------:R-:W-:Y:S02]  /*1cc0*/  USHF.L.U32 UR5, UR9, 0x3, URZ ;  /* 0x0000000309057899 */ /* 0x000fe400080006ff */
[----:B------:R-:W-:-:S04]  /*1cd0*/  USHF.L.U64.HI UR8, UR9, 0x3, UR4 ;  /* 0x0000000309087899 */ /* 0x000fc80008010204 */
[----:B------:R-:W-:Y:S02]  /*1ce0*/  IADD3 R4, P0, PT, R6, UR5, RZ ;  /* 0x0000000506047c10 */ /* 0x000fe4000ff1e0ff */
[----:B------:R-:W-:Y:S02]  /*1cf0*/  IADD3 R72, P1, PT, R8, UR5, RZ ;  /* 0x0000000508487c10 */ /* 0x000fe4000ff3e0ff */
[----:B------:R-:W-:Y:S02]  /*1d00*/  IADD3.X R5, PT, PT, R7, UR8, RZ, P0, !PT ;  /* 0x0000000807057c10 */ /* 0x000fe400087fe4ff */
        /* <DEDUP_REMOVED lines=33> */
[----:B--2---:R-:W-:Y:S08]  /*1f20*/  F2F.F32.F64 R71, R70 ;  /* 0x0000004600477310 */ /* 0x004ff00000301000 */
[----:B---3--:R-:W1:Y:S08]  /*1f30*/  F2F.F32.F64 R64, R64 ;  /* 0x0000004000407310 */ /* 0x008e700000301000 */
[----:B----4-:R-:W-:Y:S08]  /*1f40*/  F2F.F32.F64 R66, R66 ;  /* 0x0000004200427310 */ /* 0x010ff00000301000 */
[----:B-----5:R-:W2:Y:S08]  /*1f50*/  F2F.F32.F64 R69, R68 ;  /* 0x0000004400457310 */ /* 0x020eb00000301000 */
[----:B------:R-:W-:Y:S08]  /*1f60*/  F2F.F32.F64 R62, R62 ;  /* 0x0000003e003e7310 */ /* 0x000ff00000301000 */
[----:B------:R-:W3:Y:S08]  /*1f70*/  F2F.F32.F64 R57, R56 ;  /* 0x0000003800397310 */ /* 0x000ef00000301000 */
[----:B------:R-:W-:Y:S08]  /*1f80*/  F2F.F32.F64 R24, R24 ;  /* 0x0000001800187310 */ /* 0x000ff00000301000 */
[----:B------:R-:W4:Y:S08]  /*1f90*/  F2F.F32.F64 R55, R54 ;  /* 0x0000003600377310 */ /* 0x000f300000301000 */
        /* <DEDUP_REMOVED lines=8> */
[----:B-1----:R-:W-:-:S07]  /*2020*/  FFMA R64, R71, R64, R0 ;  /* 0x0000004047407223 */ /* 0x002fce0000000000 */
[----:B------:R-:W-:Y:S01]  /*2030*/  F2F.F32.F64 R30, R30 ;  /* 0x0000001e001e7310 */ /* 0x000fe20000301000 */
[----:B0-----:R-:W-:-:S07]  /*2040*/  IADD3 R0, P1, PT, R10, -UR9, RZ ;  /* 0x800000090a007c10 */ /* 0x001fce000ff3e0ff */
[----:B------:R-:W0:Y:S08]  /*2050*/  F2F.F32.F64 R61, R60 ;  /* 0x0000003c003d7310 */ /* 0x000e300000301000 */
[----:B------:R-:W-:Y:S08]  /*2060*/  F2F.F32.F64 R12, R12 ;  /* 0x0000000c000c7310 */ /* 0x000ff00000301000 */
[----:B------:R-:W-:Y:S08]  /*2070*/  F2F.F32.F64 R46, R46 ;  /* 0x0000002e002e7310 */ /* 0x000ff00000301000 */
[----:B------:R-:W-:Y:S08]  /*2080*/  F2F.F32.F64 R42, R42 ;  /* 0x0000002a002a7310 */ /* 0x000ff00000301000 */
[----:B------:R-:W-:Y:S08]  /*2090*/  F2F.F32.F64 R32, R32 ;  /* 0x0000002000207310 */ /* 0x000ff00000301000 */
[----:B------:R-:W-:Y:S08]  /*20a0*/  F2F.F32.F64 R28, R28 ;  /* 0x0000001c001c7310 */ /* 0x000ff00000301000 */
[----:B------:R-:W-:Y:S08]  /*20b0*/  F2F.F32.F64 R26, R26 ;  /* 0x0000001a001a7310 */ /* 0x000ff00000301000 */
[----:B------:R-:W1:Y:S08]  /*20c0*/  F2F.F32.F64 R23, R22 ;  /* 0x0000001600177310 */ /* 0x000e700000301000 */
[----:B------:R-:W1:Y:S08]  /*20d0*/  F2F.F32.F64 R49, R48 ;  /* 0x0000003000317310 */ /* 0x000e700000301000 */
[----:B------:R-:W1:Y:S08]  /*20e0*/  F2F.F32.F64 R45, R44 ;  /* 0x0000002c002d7310 */ /* 0x000e700000301000 */
[----:B------:R-:W1:Y:S08]  /*20f0*/  F2F.F32.F64 R35, R34 ;  /* 0x0000002200237310 */ /* 0x000e700000301000 */
[----:B------:R-:W1:Y:S08]  /*2100*/  F2F.F32.F64 R59, R58 ;  /* 0x0000003a003b7310 */ /* 0x000e700000301000 */
[----:B------:R-:W1:Y:S01]  /*2110*/  F2F.F32.F64 R21, R20 ;  /* 0x0000001400157310 */ /* 0x000e620000301000 */
[----:B--2---:R-:W-:Y:S01]  /*2120*/  FMUL R69, R66, R69 ;  /* 0x0000004542457220 */ /* 0x004fe20000400000 */
[----:B---3--:R-:W-:Y:S01]  /*2130*/  FMUL R57, R62, R57 ;  /* 0x000000393e397220 */ /* 0x008fe20000400000 */
[----:B----4-:R-:W-:Y:S01]  /*2140*/  FMUL R55, R24, R55 ;  /* 0x0000003718377220 */ /* 0x010fe20000400000 */
[----:B-----5:R-:W-:Y:S01]  /*2150*/  FMUL R53, R16, R53 ;  /* 0x0000003510357220 */ /* 0x020fe20000400000 */
[----:B------:R-:W-:Y:S01]  /*2160*/  FMUL R51, R36, R51 ;  /* 0x0000003324337220 */ /* 0x000fe20000400000 */
[----:B------:R-:W-:Y:S01]  /*2170*/  FMUL R41, R18, R41 ;  /* 0x0000002912297220 */ /* 0x000fe20000400000 */
[----:B------:R-:W-:Y:S01]  /*2180*/  FMUL R39, R14, R39 ;  /* 0x000000270e277220 */ /* 0x000fe20000400000 */
[----:B------:R-:W-:-:S02]  /*2190*/  ISETP.GE.U32.AND P0, PT, R0, 0x1000, PT ;  /* 0x000010000000780c */ /* 0x000fc40003f06070 */
[----:B------:R-:W-:Y:S01]  /*21a0*/  IADD3.X R0, PT, PT, R11, ~UR4, RZ, P1, !PT ;  /* 0x800000040b007c10 */ /* 0x000fe20008ffe4ff */
[----:B0-----:R-:W-:Y:S01]  /*21b0*/  FFMA R61, R30, R61, R69 ;  /* 0x0000003d1e3d7223 */ /* 0x001fe20000000045 */
[----:B-1----:R-:W-:Y:S01]  /*21c0*/  FFMA R12, R12, R23, R57 ;  /* 0x000000170c0c7223 */ /* 0x002fe20000000039 */
[----:B------:R-:W-:Y:S01]  /*21d0*/  FFMA R49, R46, R49, R55 ;  /* 0x000000312e317223 */ /* 0x000fe20000000037 */
[----:B------:R-:W-:Y:S01]  /*21e0*/  FFMA R42, R42, R45, R53 ;  /* 0x0000002d2a2a7223 */ /* 0x000fe20000000035 */
[----:B------:R-:W-:Y:S01]  /*21f0*/  FFMA R35, R32, R35, R51 ;  /* 0x0000002320237223 */ /* 0x000fe20000000033 */
[----:B------:R-:W-:Y:S01]  /*2200*/  FFMA R28, R28, R59, R41 ;  /* 0x0000003b1c1c7223 */ /* 0x000fe20000000029 */
[----:B------:R-:W-:Y:S01]  /*2210*/  FFMA R21, R26, R21, R39 ;  /* 0x000000151a157223 */ /* 0x000fe20000000027 */
[----:B------:R-:W-:Y:S01]  /*2220*/  F2F.F32.F64 R4, R4 ;  /* 0x0000000400047310 */ /* 0x000fe20000301000 */
[----:B------:R-:W-:Y:S01]  /*2230*/  ISETP.GE.U32.AND.EX P0, PT, R0, RZ, PT, P0 ;  /* 0x000000ff0000720c */ /* 0x000fe20003f06100 */
[----:B------:R-:W-:Y:S01]  /*2240*/  FADD R61, R64, R61 ;  /* 0x0000003d403d7221 */ /* 0x000fe20000000000 */
[----:B------:R-:W-:Y:S01]  /*2250*/  FADD R12, R12, R49 ;  /* 0x000000310c0c7221 */ /* 0x000fe20000000000 */
[----:B------:R-:W-:Y:S01]  /*2260*/  FADD R35, R42, R35 ;  /* 0x000000232a237221 */ /* 0x000fe20000000000 */
[----:B------:R-:W-:-:S03]  /*2270*/  FADD R28, R28, R21 ;  /* 0x000000151c1c7221 */ /* 0x000fc60000000000 */
[----:B------:R-:W0:Y:S01]  /*2280*/  F2F.F32.F64 R75, R74 ;  /* 0x0000004a004b7310 */ /* 0x000e220000301000 */
[----:B------:R-:W-:Y:S01]  /*2290*/  FADD R12, R61, R12 ;  /* 0x0000000c3d0c7221 */ /* 0x000fe20000000000 */
[----:B------:R-:W-:-:S04]  /*22a0*/  FADD R35, R35, R28 ;  /* 0x0000001c23237221 */ /* 0x000fc80000000000 */
[----:B------:R-:W-:-:S04]  /*22b0*/  FADD R35, R12, R35 ;  /* 0x000000230c237221 */ /* 0x000fc80000000000 */
[----:B0-----:R-:W-:Y:S01]  /*22c0*/  FFMA R0, R4, R75, R35 ;  /* 0x0000004b04007223 */ /* 0x001fe20000000023 */
[----:B------:R-:W-:Y:S06]  /*22d0*/  @!P0 BRA `(.L_x_102) ;  /* 0x0000000800888947 */ /* 0x000fec0003800000 */
[----:B------:R-:W-:-:S04]  /*22e0*/  UIADD3 UR9, UP0, UPT, UR9, 0x1000, URZ ;  /* 0x0000100009097890 */ /* 0x000fc8000ff1e0ff */
[----:B------:R-:W-:Y:S02]  /*22f0*/  UIADD3.X UR4, UPT, UPT, URZ, UR4, URZ, UP0, !UPT ;  /* 0x00000004ff047290 */ /* 0x000fe400087fe4ff */
[----:B------:R-:W-:-:S04]  /*2300*/  ISETP.LT.U32.AND P0, PT, R76, UR9, PT ;  /* 0x000000094c007c0c */ /* 0x000fc8000bf01070 */
[----:B------:R-:W-:-:S04]  /*2310*/  MOV R4, UR4 ;  /* 0x0000000400047c02 */ /* 0x000fc80008000f00 */
[----:B------:R-:W-:-:S13]  /*2320*/  ISETP.GT.U32.AND.EX P0, PT, R4, R3, PT, P0 ;  /* 0x000000030400720c */ /* 0x000fda0003f04100 */
[----:B------:R-:W-:Y:S05]  /*2330*/  @!P0 BRA `(.L_x_103) ;  /* 0xfffffff800608947 */ /* 0x000fea000383ffff */
.L_x_101:
[C---:B------:R-:W-:Y:S01]  /*2340*/  VIADD R3, R10.reuse, -UR9 ;  /* 0x800000090a037c36 */ /* 0x040fe20008000000 */
[----:B------:R-:W-:Y:S01]  /*2350*/  ISETP.LE.U32.AND P1, PT, R10, UR9, PT ;  /* 0x000000090a007c0c */ /* 0x000fe2000bf23070 */
[----:B------:R-:W-:Y:S01]  /*2360*/  BSSY.RECONVERGENT B1, `(.L_x_102) ;  /* 0x0000099000017945 */ /* 0x000fe20003800200 */
[----:B------:R-:W-:Y:S02]  /*2370*/  MOV R4, UR4 ;  /* 0x0000000400047c02 */ /* 0x000fe40008000f00 */
[----:B------:R-:W-:-:S04]  /*2380*/  ISETP.GE.AND P0, PT, R2, R3, PT ;  /* 0x000000030200720c */ /* 0x000fc80003f06270 */
[----:B------:R-:W-:-:S13]  /*2390*/  ISETP.GE.U32.OR.EX P0, PT, R4, R11, P0, P1 ;  /* 0x0000000b0400720c */ /* 0x000fda0000706510 */
[----:B------:R-:W-:Y:S05]  /*23a0*/  @P0 BRA `(.L_x_104) ;  /* 0x0000000800500947 */ /* 0x000fea0003800000 */
[----:B------:R-:W-:Y:S01]  /*23b0*/  LOP3.LUT R3, RZ, R2, RZ, 0x33, !PT ;  /* 0x00000002ff037212 */ /* 0x000fe200078e33ff */
[----:B------:R-:W-:Y:S03]  /*23c0*/  BSSY.RECONVERGENT B2, `(.L_x_105) ;  /* 0x0000045000027945 */ /* 0x000fe60003800200 */
[----:B------:R-:W-:Y:S01]  /*23d0*/  IADD3 R10, PT, PT, R10, -UR9, R3 ;  /* 0x800000090a0a7c10 */ /* 0x000fe2000fffe003 */
[----:B------:R-:W-:-:S03]  /*23e0*/  IMAD.MOV.U32 R3, RZ, RZ, R2 ;  /* 0x000000ffff037224 */ /* 0x000fc600078e0002 */
[C---:B------:R-:W-:Y:S02]  /*23f0*/  ISETP.GE.U32.AND P1, PT, R10.reuse, 0x700, PT ;  /* 0x000007000a00780c */ /* 0x040fe40003f26070 */
[----:B------:R-:W-:-:S04]  /*2400*/  LEA.HI R42, R10, 0x1, RZ, 0x18 ;  /* 0x000000010a2a7811 */ /* 0x000fc800078fc0ff */
[----:B------:R-:W-:-:S04]  /*2410*/  LOP3.LUT R43, R42, 0x7, RZ, 0xc0, !PT ;  /* 0x000000072a2b7812 */ /* 0x000fc800078ec0ff */
[----:B------:R-:W-:-:S03]  /*2420*/  ISETP.NE.AND P0, PT, R43, RZ, PT ;  /* 0x000000ff2b00720c */ /* 0x000fc60003f05270 */
[----:B------:R-:W-:Y:S10]  /*2430*/  @!P1 BRA `(.L_x_106) ;  /* 0x0000000000f49947 */ /* 0x000ff40003800000 */
[----:B------:R-:W0:Y:S01]  /*2440*/  LDCU.128 UR12, c[0x0][0x380] ;  /* 0x00007000ff0c77ac */ /* 0x000e220008000c00 */
[----:B------:R-:W-:Y:S01]  /*2450*/  IADD3 R5, P1, PT, R2, UR9, RZ ;  /* 0x0000000902057c10 */ /* 0x000fe2000ff3e0ff */
[----:B------:R-:W-:-:S03]  /*2460*/  IMAD.MOV.U32 R3, RZ, RZ, R2 ;  /* 0x000000ffff037224 */ /* 0x000fc600078e0002 */
[----:B------:R-:W-:Y:S02]  /*2470*/  IADD3.X R4, PT, PT, RZ, UR4, RZ, P1, !PT ;  /* 0x00000004ff047c10 */ /* 0x000fe40008ffe4ff */
[----:B------:R-:W-:-:S04]  /*2480*/  LEA R14, P1, R5, 0x2000, 0x3 ;  /* 0x00002000050e7811 */ /* 0x000fc800078218ff */
[----:B------:R-:W-:Y:S02]  /*2490*/  LEA.HI.X R5, R5, RZ, R4, 0x3, P1 ;  /* 0x000000ff05057211 */ /* 0x000fe400008f1c04 */
[----:B------:R-:W-:-:S04]  /*24a0*/  LOP3.LUT R4, R42, 0x1fffff8, RZ, 0xc0, !PT ;  /* 0x01fffff82a047812 */ /* 0x000fc800078ec0ff */
[----:B------:R-:W-:Y:S02]  /*24b0*/  IADD3 R11, PT, PT, -R4, RZ, RZ ;  /* 0x000000ff040b7210 */ /* 0x000fe40007ffe1ff */
[C---:B0-----:R-:W-:Y:S02]  /*24c0*/  IADD3 R6, P1, PT, R14.reuse, UR12, RZ ;  /* 0x0000000c0e067c10 */ /* 0x041fe4000ff3e0ff */
[----:B------:R-:W-:Y:S02]  /*24d0*/  IADD3 R14, P2, PT, R14, UR14, RZ ;  /* 0x0000000e0e0e7c10 */ /* 0x000fe4000ff5e0ff */
[C---:B------:R-:W-:Y:S02]  /*24e0*/  IADD3.X R7, PT, PT, R5.reuse, UR13, RZ, P1, !PT ;  /* 0x0000000d05077c10 */ /* 0x040fe40008ffe4ff */
[----:B------:R-:W-:-:S09]  /*24f0*/  IADD3.X R5, PT, PT, R5, UR15, RZ, P2, !PT ;  /* 0x0000000f05057c10 */ /* 0x000fd200097fe4ff */
.L_x_107:
        /* <DEDUP_REMOVED lines=16> */
[----:B------:R-:W5:Y:S01]  /*2600*/  LDG.E.64 R8, desc[UR6][R4.64+0x1800] ;  /* 0x0018000604087981 */ /* 0x000f62000c1e1b00 */
[----:B------:R-:W-:-:S04]  /*2610*/  IADD3 R11, PT, PT, R11, 0x8, RZ ;  /* 0x000000080b0b7810 */ /* 0x000fc80007ffe0ff */
[----:B------:R-:W-:Y:S02]  /*2620*/  ISETP.NE.AND P1, PT, R11, RZ, PT ;  /* 0x000000ff0b00720c */ /* 0x000fe40003f25270 */
[----:B0-----:R-:W-:Y:S01]  /*2630*/  IADD3 R6, P2, PT, R6, 0x4000, RZ ;  /* 0x0000400006067810 */ /* 0x001fe20007f5e0ff */
[----:B------:R-:W-:-:S04]  /*2640*/  VIADD R3, R3, 0x800 ;  /* 0x0000080003037836 */ /* 0x000fc80000000000 */
[----:B------:R-:W-:Y:S01]  /*2650*/  IMAD.X R7, RZ, RZ, R7, P2 ;  /* 0x000000ffff077224 */ /* 0x000fe200010e0607 */
        /* <DEDUP_REMOVED lines=22> */
[----:B------:R-:W-:Y:S01]  /*27c0*/  IADD3 R14, P3, PT, R4, 0x4000, RZ ;  /* 0x00004000040e7810 */ /* 0x000fe20007f7e0ff */
[----:B0-----:R-:W-:-:S03]  /*27d0*/  FFMA R15, R38, R40, R15 ;  /* 0x00000028260f7223 */ /* 0x001fc6000000000f */
[----:B------:R-:W-:Y:S01]  /*27e0*/  IADD3.X R5, PT, PT, RZ, R5, RZ, P3, !PT ;  /* 0x00000005ff057210 */ /* 0x000fe20001ffe4ff */
[----:B-1----:R-:W-:Y:S01]  /*27f0*/  FFMA R0, R12, R8, R15 ;  /* 0x000000080c007223 */ /* 0x002fe2000000000f */
[----:B------:R-:W-:Y:S07]  /*2800*/  @P1 BRA `(.L_x_107) ;  /* 0xfffffffc003c1947 */ /* 0x000fee000383ffff */
.L_x_106:
[----:B------:R-:W-:Y:S05]  /*2810*/  BSYNC.RECONVERGENT B2 ;  /* 0x0000000000027941 */ /* 0x000fea0003800200 */
.L_x_105:
[----:B------:R-:W-:Y:S05]  /*2820*/  @!P0 BRA `(.L_x_104) ;  /* 0x0000000400308947 */ /* 0x000fea0003800000 */
[----:B------:R-:W-:Y:S01]  /*2830*/  ISETP.GE.U32.AND P0, PT, R43, 0x4, PT ;  /* 0x000000042b00780c */ /* 0x000fe20003f06070 */
[----:B------:R-:W-:Y:S01]  /*2840*/  BSSY.RECONVERGENT B2, `(.L_x_108) ;  /* 0x0000021000027945 */ /* 0x000fe20003800200 */
[----:B------:R-:W-:-:S11]  /*2850*/  LOP3.LUT P1, R42, R42, 0x3, RZ, 0xc0, !PT ;  /* 0x000000032a2a7812 */ /* 0x000fd6000782c0ff */
[----:B------:R-:W-:Y:S05]  /*2860*/  @!P0 BRA `(.L_x_109) ;  /* 0x0000000000788947 */ /* 0x000fea0003800000 */
[----:B------:R-:W0:Y:S01]  /*2870*/  LDCU.128 UR12, c[0x0][0x380] ;  /* 0x00007000ff0c77ac */ /* 0x000e220008000c00 */
[----:B------:R-:W-:-:S04]  /*2880*/  IADD3 R7, P0, PT, R3, UR9, RZ ;  /* 0x0000000903077c10 */ /* 0x000fc8000ff1e0ff */
[----:B------:R-:W-:Y:S01]  /*2890*/  IADD3.X R4, PT, PT, RZ, UR4, RZ, P0, !PT ;  /* 0x00000004ff047c10 */ /* 0x000fe200087fe4ff */
        /* <DEDUP_REMOVED lines=14> */
[----:B------:R-:W-:Y:S01]  /*2980*/  IADD3 R3, PT, PT, R3, 0x400, RZ ;  /* 0x0000040003037810 */ /* 0x000fe20007ffe0ff */
        /* <DEDUP_REMOVED lines=12> */
.L_x_109:
[----:B------:R-:W-:Y:S05]  /*2a50*/  BSYNC.RECONVERGENT B2 ;  /* 0x0000000000027941 */ /* 0x000fea0003800200 */
.L_x_108:
[----:B------:R-:W-:Y:S05]  /*2a60*/  @!P1 BRA `(.L_x_104) ;  /* 0x0000000000a09947 */ /* 0x000fea0003800000 */
[----:B------:R-:W-:Y:S01]  /*2a70*/  ISETP.NE.AND P1, PT, R42, 0x1, PT ;  /* 0x000000012a00780c */ /* 0x000fe20003f25270 */
[----:B------:R-:W-:Y:S01]  /*2a80*/  BSSY.RECONVERGENT B2, `(.L_x_110) ;  /* 0x0000017000027945 */ /* 0x000fe20003800200 */
[----:B------:R-:W-:-:S11]  /*2a90*/  LOP3.LUT P0, RZ, R10, 0x100, RZ, 0xc0, !PT ;  /* 0x000001000aff7812 */ /* 0x000fd6000780c0ff */
[----:B------:R-:W-:Y:S05]  /*2aa0*/  @!P1 BRA `(.L_x_111) ;  /* 0x0000000000509947 */ /* 0x000fea0003800000 */
[----:B------:R-:W0:Y:S01]  /*2ab0*/  LDCU.128 UR12, c[0x0][0x380] ;  /* 0x00007000ff0c77ac */ /* 0x000e220008000c00 */
[----:B------:R-:W-:-:S04]  /*2ac0*/  IADD3 R4, P1, PT, R3, UR9, RZ ;  /* 0x0000000903047c10 */ /* 0x000fc8000ff3e0ff */
[----:B------:R-:W-:Y:S01]  /*2ad0*/  SHF.L.U32 R6, R4, 0x3, RZ ;  /* 0x0000000304067819 */ /* 0x000fe200000006ff */
[----:B------:R-:W-:-:S05]  /*2ae0*/  IMAD.X R5, RZ, RZ, UR4, P1 ;  /* 0x00000004ff057e24 */ /* 0x000fca00088e06ff */
        /* <DEDUP_REMOVED lines=16> */
.L_x_111:
[----:B------:R-:W-:Y:S05]  /*2bf0*/  BSYNC.RECONVERGENT B2 ;  /* 0x0000000000027941 */ /* 0x000fea0003800200 */
.L_x_110:
[----:B------:R-:W-:Y:S05]  /*2c00*/  @P0 BRA `(.L_x_104) ;  /* 0x0000000000380947 */ /* 0x000fea0003800000 */
        /* <DEDUP_REMOVED lines=14> */
.L_x_104:
[----:B------:R-:W-:Y:S05]  /*2cf0*/  BSYNC.RECONVERGENT B1 ;  /* 0x0000000000017941 */ /* 0x000fea0003800200 */
.L_x_102:
[----:B------:R-:W0:Y:S01]  /*2d00*/  S2R R6, SR_LANEID ;  /* 0x0000000000067919 */ /* 0x000e220000000000 */
[----:B------:R-:W-:Y:S02]  /*2d10*/  MOV R5, R0 ;  /* 0x0000000000057202 */ /* 0x000fe40000000f00 */
[----:B------:R-:W-:-:S03]  /*2d20*/  ISETP.NE.AND P5, PT, R2, RZ, PT ;  /* 0x000000ff0200720c */ /* 0x000fc60003fa5270 */
        /* <DEDUP_REMOVED lines=38> */
[----:B------:R-:W-:-:S07]  /*2f90*/  FADD R0, R8, R9 ;  /* 0x0000000908007221 */ /* 0x000fce0000000000 */
.L_x_100:
[----:B------:R-:W-:Y:S05]  /*2fa0*/  BSYNC.RECONVERGENT B0 ;  /* 0x0000000000007941 */ /* 0x000fea0003800200 */
.L_x_85:
[----:B------:R-:W-:Y:S05]  /*2fb0*/  @P5 EXIT ;  /* 0x000000000000594d */ /* 0x000fea0003800000 */
[----:B012---:R-:W0:Y:S01]  /*2fc0*/  LDC.64 R2, c[0x0][0x398] ;  /* 0x0000e600ff027b82 */ /* 0x007e220000000a00 */
[----:B------:R-:W1:Y:S02]  /*2fd0*/  LDCU UR4, c[0x0][0x3ac] ;  /* 0x00007580ff0477ac */ /* 0x000e640008000800 */
[----:B-1----:R-:W-:-:S05]  /*2fe0*/  FADD R5, R0, UR4 ;  /* 0x0000000400057e21 */ /* 0x002fca0008000000 */
[----:B0-----:R-:W-:Y:S01]  /*2ff0*/  STG.E desc[UR6][R2.64], R5 ;  /* 0x0000000502007986 */ /* 0x001fe2000c101906 */
[----:B------:R-:W-:Y:S05]  /*3000*/  EXIT ;  /* 0x000000000000794d */ /* 0x000fea0003800000 */
.L_x_112:
        /* <DEDUP_REMOVED lines=15> */
.L_x_299:


//--------------------- .text._ZN3cub18CUB_300001_SM_10006detail6reduce28DeviceReduceSingleTileKernelINS2_10policy_hubIfjN4cuda3std3__44plusIfEEE10Policy1000EPfSC_iS9_ffNS7_10__identityEEEvT0_T1_T2_T3_T4_T6_ --------------------------
	.section	.text._ZN3cub18CUB_300001_SM_10006detail6reduce28DeviceReduceSingleTileKernelINS2_10policy_hubIfjN4cuda3std3__44plusIfEEE10Policy1000EPfSC_iS9_ffNS7_10__identityEEEvT0_T1_T2_T3_T4_T6_,"ax",@progbits
	.align	128
        .global         _ZN3cub18CUB_300001_SM_10006detail6reduce28DeviceReduceSingleTileKernelINS2_10policy_hubIfjN4cuda3std3__44plusIfEEE10Policy1000EPfSC_iS9_ffNS7_10__identityEEEvT0_T1_T2_T3_T4_T6_
        .type           _ZN3cub18CUB_300001_SM_10006detail6reduce28DeviceReduceSingleTileKernelINS2_10policy_hubIfjN4cuda3std3__44plusIfEEE10Policy1000EPfSC_iS9_ffNS7_10__identityEEEvT0_T1_T2_T3_T4_T6_,@function
        .size           _ZN3cub18CUB_300001_SM_10006detail6reduce28DeviceReduceSingleTileKernelINS2_10policy_hubIfjN4cuda3std3__44plusIfEEE10Policy1000EPfSC_iS9_ffNS7_10__identityEEEvT0_T1_T2_T3_T4_T6_,(.L_x_300 - _ZN3cub18CUB_300001_SM_10006detail6reduce28DeviceReduceSingleTileKernelINS2_10policy_hubIfjN4cuda3std3__44plusIfEEE10Policy1000EPfSC_iS9_ffNS7_10__identityEEEvT0_T1_T2_T3_T4_T6_)
        .other          _ZN3cub18CUB_300001_SM_10006detail6reduce28DeviceReduceSingleTileKernelINS2_10policy_hubIfjN4cuda3std3__44plusIfEEE10Policy1000EPfSC_iS9_ffNS7_10__identityEEEvT0_T1_T2_T3_T4_T6_,@"STO_CUDA_ENTRY STV_DEFAULT"
_ZN3cub18CUB_300001_SM_10006detail6reduce28DeviceReduceSingleTileKernelINS2_10policy_hubIfjN4cuda3std3__44plusIfEEE10Policy1000EPfSC_iS9_ffNS7_10__identityEEEvT0_T1_T2_T3_T4_T6_:
.text._ZN3cub18CUB_300001_SM_10006detail6reduce28DeviceReduceSingleTileKernelINS2_10policy_hubIfjN4cuda3std3__44plusIfEEE10Policy1000EPfSC_iS9_ffNS7_10__identityEEEvT0_T1_T2_T3_T4_T6_:
        /* <DEDUP_REMOVED lines=13> */
.L_x_113:
        /* <DEDUP_REMOVED lines=16> */
.L_x_118:
[----:B------:R-:W-:Y:S05]  /*01d0*/  BSYNC.RECONVERGENT B1 ;  /* 0x0000000000017941 */ /* 0x000fea0003800200 */
.L_x_117:
        /* <DEDUP_REMOVED lines=16> */
.L_x_123:
        /* <DEDUP_REMOVED lines=9> */
.L_x_122:
[----:B------:R-:W-:Y:S05]  /*0370*/  BSYNC.RECONVERGENT B2 ;  /* 0x0000000000027941 */ /* 0x000fea0003800200 */
.L_x_121:
        /* <DEDUP_REMOVED lines=8> */
.L_x_126:
        /* <DEDUP_REMOVED lines=43> */
.L_x_125:
[----:B------:R-:W-:Y:S05]  /*06b0*/  BSYNC.RECONVERGENT B2 ;  /* 0x0000000000027941 */ /* 0x000fea0003800200 */
.L_x_124:
        /* <DEDUP_REMOVED lines=26> */
.L_x_128:
[----:B------:R-:W-:Y:S05]  /*0860*/  BSYNC.RECONVERGENT B2 ;  /* 0x0000000000027941 */ /* 0x000fea0003800200 */
.L_x_127:
        /* <DEDUP_REMOVED lines=12> */
.L_x_120:
[----:B------:R-:W-:Y:S05]  /*0930*/  BSYNC.RECONVERGENT B1 ;  /* 0x0000000000017941 */ /* 0x000fea0003800200 */
.L_x_119:
        /* <DEDUP_REMOVED lines=10> */
[----:B------:R-:W1:Y:S06]  /*09e0*/  SHFL.DOWN PT, R3, R0, 0x2, 0x1f ;  /* 0x08401f0000037f89 */ /* 0x000e6c00000e0000 */
[----:B------:R-:W2:Y:S01]  /*09f0*/  @!P1 S2R R6, SR_CgaCtaId ;  /* 0x0000000000069919 */ /* 0x000ea20000008800 */
[----:B0-----:R-:W-:Y:S02]  /*0a00*/  @!P1 MOV R5, 0x400 ;  /* 0x0000040000059802 */ /* 0x001fe40000000f00 */
[----:B------:R-:W-:-:S04]  /*0a10*/  @!P1 SHF.R.U32.HI R4, RZ, 0x3, R2 ;  /* 0x00000003ff049819 */ /* 0x000fc80000011602 */
[----:B------:R-:W-:Y:S01]  /*0a20*/  @!P1 LOP3.LUT R4, R4, 0x7c, RZ, 0xc0, !PT ;  /* 0x0000007c04049812 */ /* 0x000fe200078ec0ff */
[----:B-1----:R-:W-:Y:S01]  /*0a30*/  @!P0 FADD R0, R0, R3 ;  /* 0x0000000300008221 */ /* 0x002fe20000000000 */
[----:B------:R-:W-:-:S04]  /*0a40*/  ISETP.GT.AND P0, PT, R8, 0x1b, PT ;  /* 0x0000001b0800780c */ /* 0x000fc80003f04270 */
[----:B------:R-:W0:Y:S01]  /*0a50*/  SHFL.DOWN PT, R3, R0, 0x4, 0x1f ;  /* 0x08801f0000037f89 */ /* 0x000e2200000e0000 */
[----:B--2---:R-:W-:-:S04]  /*0a60*/  @!P1 LEA R5, R6, R5, 0x18 ;  /* 0x0000000506059211 */ /* 0x004fc800078ec0ff */
        /* <DEDUP_REMOVED lines=16> */
[----:B0-----:R-:W0:Y:S04]  /*0b70*/  LDS.128 R4, [UR4+0x10] ;  /* 0x00001004ff047984 */ /* 0x001e280008000c00 */
[----:B------:R-:W1:Y:S04]  /*0b80*/  LDS.128 R12, [UR4+0x20] ;  /* 0x00002004ff0c7984 */ /* 0x000e680008000c00 */
[----:B------:R-:W2:Y:S04]  /*0b90*/  LDS.128 R8, [UR4+0x30] ;  /* 0x00003004ff087984 */ /* 0x000ea80008000c00 */
[----:B------:R-:W3:Y:S01]  /*0ba0*/  LDS.128 R16, [UR4+0x40] ;  /* 0x00004004ff107984 */ /* 0x000ee20008000c00 */
[----:B0-----:R-:W-:-:S04]  /*0bb0*/  FADD R5, R0, R5 ;  /* 0x0000000500057221 */ /* 0x001fc80000000000 */
[----:B------:R-:W-:-:S04]  /*0bc0*/  FADD R6, R5, R6 ;  /* 0x0000000605067221 */ /* 0x000fc80000000000 */
[----:B------:R-:W-:-:S04]  /*0bd0*/  FADD R7, R6, R7 ;  /* 0x0000000706077221 */ /* 0x000fc80000000000 */
[----:B-1----:R-:W-:-:S04]  /*0be0*/  FADD R12, R7, R12 ;  /* 0x0000000c070c7221 */ /* 0x002fc80000000000 */
[----:B------:R-:W-:-:S04]  /*0bf0*/  FADD R13, R12, R13 ;  /* 0x0000000d0c0d7221 */ /* 0x000fc80000000000 */
[----:B------:R-:W-:-:S04]  /*0c00*/  FADD R14, R13, R14 ;  /* 0x0000000e0d0e7221 */ /* 0x000fc80000000000 */
[----:B------:R-:W-:-:S04]  /*0c10*/  FADD R15, R14, R15 ;  /* 0x0000000f0e0f7221 */ /* 0x000fc80000000000 */
[----:B--2---:R-:W-:-:S04]  /*0c20*/  FADD R8, R15, R8 ;  /* 0x000000080f087221 */ /* 0x004fc80000000000 */
[----:B------:R-:W-:-:S04]  /*0c30*/  FADD R9, R8, R9 ;  /* 0x0000000908097221 */ /* 0x000fc80000000000 */
[----:B------:R-:W-:-:S04]  /*0c40*/  FADD R10, R9, R10 ;  /* 0x0000000a090a7221 */ /* 0x000fc80000000000 */
[----:B------:R-:W-:-:S04]  /*0c50*/  FADD R11, R10, R11 ;  /* 0x0000000b0a0b7221 */ /* 0x000fc80000000000 */
[----:B---3--:R-:W-:-:S04]  /*0c60*/  FADD R16, R11, R16 ;  /* 0x000000100b107221 */ /* 0x008fc80000000000 */
[----:B------:R-:W-:-:S04]  /*0c70*/  FADD R17, R16, R17 ;  /* 0x0000001110117221 */ /* 0x000fc80000000000 */
[----:B------:R-:W-:-:S04]  /*0c80*/  FADD R18, R17, R18 ;  /* 0x0000001211127221 */ /* 0x000fc80000000000 */
[----:B------:R-:W-:Y:S01]  /*0c90*/  FADD R0, R18, R19 ;  /* 0x0000001312007221 */ /* 0x000fe20000000000 */
[----:B------:R-:W-:Y:S06]  /*0ca0*/  BRA `(.L_x_130) ;  /* 0x0000003400707947 */ /* 0x000fec0003800000 */
.L_x_129:
        /* <DEDUP_REMOVED lines=23> */
[-C--:B------:R-:W-:Y:S02]  /*0e20*/  ISETP.GT.AND P0, PT, R5, R4.reuse, PT ;  /* 0x000000040500720c */ /* 0x080fe40003f04270 */
[----:B------:R-:W-:Y:S02]  /*0e30*/  IADD3 R5, PT, PT, R9, 0x10, RZ ;  /* 0x0000001009057810 */ /* 0x000fe40007ffe0ff */
        /* <DEDUP_REMOVED lines=20> */
[----:B------:R-:W0:Y:S04]  /*0f80*/  LDS.128 R16, [UR4+0x10] ;  /* 0x00001004ff107984 */ /* 0x000e280008000c00 */
[----:B----4-:R-:W1:Y:S04]  /*0f90*/  LDS.128 R4, [UR4+0x20] ;  /* 0x00002004ff047984 */ /* 0x010e680008000c00 */
[----:B------:R-:W2:Y:S04]  /*0fa0*/  LDS.128 R8, [UR4+0x30] ;  /* 0x00003004ff087984 */ /* 0x000ea80008000c00 */
[----:B------:R-:W3:Y:S01]  /*0fb0*/  LDS.128 R12, [UR4+0x40] ;  /* 0x00004004ff0c7984 */ /* 0x000ee20008000c00 */
[----:B0-----:R-:W-:Y:S01]  /*0fc0*/  @P2 FADD R0, R0, R17 ;  /* 0x0000001100002221 */ /* 0x001fe20000000000 */
[----:B------:R-:W-:-:S03]  /*0fd0*/  ISETP.GT.AND P2, PT, R3, 0x80, PT ;  /* 0x000000800300780c */ /* 0x000fc60003f44270 */
[----:B------:R-:W-:Y:S01]  /*0fe0*/  @P3 FADD R0, R0, R18 ;  /* 0x0000001200003221 */ /* 0x000fe20000000000 */
[----:B------:R-:W-:-:S03]  /*0ff0*/  ISETP.GT.AND P3, PT, R3, 0xa0, PT ;  /* 0x000000a00300780c */ /* 0x000fc60003f64270 */
[----:B------:R-:W-:Y:S01]  /*1000*/  @P1 FADD R0, R0, R19 ;  /* 0x0000001300001221 */ /* 0x000fe20000000000 */
[----:B------:R-:W-:-:S05]  /*1010*/  ISETP.GT.AND P1, PT, R3, 0xe0, PT ;  /* 0x000000e00300780c */ /* 0x000fca0003f24270 */
[----:B-1----:R-:W-:Y:S01]  /*1020*/  @P2 FADD R0, R0, R4 ;  /* 0x0000000400002221 */ /* 0x002fe20000000000 */
[----:B------:R-:W-:-:S03]  /*1030*/  ISETP.GT.AND P2, PT, R3, 0x100, PT ;  /* 0x000001000300780c */ /* 0x000fc60003f44270 */
[----:B------:R-:W-:Y:S01]  /*1040*/  @P3 FADD R0, R0, R5 ;  /* 0x0000000500003221 */ /* 0x000fe20000000000 */
[----:B------:R-:W-:-:S03]  /*1050*/  ISETP.GT.AND P3, PT, R3, 0x120, PT ;  /* 0x000001200300780c */ /* 0x000fc60003f64270 */
[----:B------:R-:W-:Y:S01]  /*1060*/  @P4 FADD R0, R0, R6 ;  /* 0x0000000600004221 */ /* 0x000fe20000000000 */
[----:B------:R-:W-:-:S03]  /*1070*/  ISETP.GT.AND P4, PT, R3, 0x140, PT ;  /* 0x000001400300780c */ /* 0x000fc60003f84270 */
[----:B------:R-:W-:Y:S01]  /*1080*/  @P1 FADD R0, R0, R7 ;  /* 0x0000000700001221 */ /* 0x000fe20000000000 */
[----:B------:R-:W-:-:S03]  /*1090*/  ISETP.GT.AND P1, PT, R3, 0x160, PT ;  /* 0x000001600300780c */ /* 0x000fc60003f24270 */
[----:B--2---:R-:W-:Y:S01]  /*10a0*/  @P2 FADD R0, R0, R8 ;  /* 0x0000000800002221 */ /* 0x004fe20000000000 */
[----:B------:R-:W-:-:S03]  /*10b0*/  ISETP.GT.AND P2, PT, R3, 0x180, PT ;  /* 0x000001800300780c */ /* 0x000fc60003f44270 */
[----:B------:R-:W-:Y:S01]  /*10c0*/  @P3 FADD R0, R0, R9 ;  /* 0x0000000900003221 */ /* 0x000fe20000000000 */
[----:B------:R-:W-:-:S03]  /*10d0*/  ISETP.GT.AND P3, PT, R3, 0x1a0, PT ;  /* 0x000001a00300780c */ /* 0x000fc60003f64270 */
[----:B------:R-:W-:Y:S01]  /*10e0*/  @P4 FADD R0, R0, R10 ;  /* 0x0000000a00004221 */ /* 0x000fe20000000000 */
[----:B------:R-:W-:-:S03]  /*10f0*/  ISETP.GT.AND P4, PT, R3, 0x1c0, PT ;  /* 0x000001c00300780c */ /* 0x000fc60003f84270 */
[----:B------:R-:W-:Y:S01]  /*1100*/  @P1 FADD R0, R0, R11 ;  /* 0x0000000b00001221 */ /* 0x000fe20000000000 */
[----:B------:R-:W-:-:S03]  /*1110*/  ISETP.GT.AND P1, PT, R3, 0x1e0, PT ;  /* 0x000001e00300780c */ /* 0x000fc60003f24270 */
[----:B---3--:R-:W-:-:S04]  /*1120*/  @P2 FADD R0, R0, R12 ;  /* 0x0000000c00002221 */ /* 0x008fc80000000000 */
[----:B------:R-:W-:-:S04]  /*1130*/  @P3 FADD R0, R0, R13 ;  /* 0x0000000d00003221 */ /* 0x000fc80000000000 */
[----:B------:R-:W-:-:S04]  /*1140*/  @P4 FADD R0, R0, R14 ;  /* 0x0000000e00004221 */ /* 0x000fc80000000000 */
[----:B------:R-:W-:Y:S01]  /*1150*/  @P1 FADD R0, R0, R15 ;  /* 0x0000000f00001221 */ /* 0x000fe20000000000 */
[----:B------:R-:W-:Y:S06]  /*1160*/  BRA `(.L_x_130) ;  /* 0x0000003000407947 */ /* 0x000fec0003800000 */
.L_x_116:
[----:B------:R-:W0:Y:S01]  /*1170*/  S2R R2, SR_TID.X ;  /* 0x0000000000027919 */ /* 0x000e220000002100 */
[----:B------:R-:W1:Y:S01]  /*1180*/  LDC.64 R4, c[0x0][0x380] ;  /* 0x0000e000ff047b82 */ /* 0x000e620000000a00 */
[----:B0-----:R-:W-:-:S05]  /*1190*/  SHF.L.U32 R7, R2, 0x1, RZ ;  /* 0x0000000102077819 */ /* 0x001fca00000006ff */
[----:B-1----:R-:W-:-:S05]  /*11a0*/  IMAD.WIDE.U32 R4, R7, 0x4, R4 ;  /* 0x0000000407047825 */ /* 0x002fca00078e0004 */
[----:B------:R-:W2:Y:S04]  /*11b0*/  LDG.E.64.CONSTANT R14, desc[UR6][R4.64] ;  /* 0x00000006040e7981 */ /* 0x000ea8000c1e9b00 */
[----:B------:R-:W3:Y:S04]  /*11c0*/  LDG.E.64.CONSTANT R16, desc[UR6][R4.64+0x1000] ;  /* 0x0010000604107981 */ /* 0x000ee8000c1e9b00 */
[----:B------:R-:W4:Y:S04]  /*11d0*/  LDG.E.64.CONSTANT R18, desc[UR6][R4.64+0x2000] ;  /* 0x0020000604127981 */ /* 0x000f28000c1e9b00 */
[----:B------:R-:W5:Y:S04]  /*11e0*/  LDG.E.64.CONSTANT R20, desc[UR6][R4.64+0x3000] ;  /* 0x0030000604147981 */ /* 0x000f68000c1e9b00 */
[----:B------:R-:W5:Y:S04]  /*11f0*/  LDG.E.64.CONSTANT R12, desc[UR6][R4.64+0x4000] ;  /* 0x00400006040c7981 */ /* 0x000f68000c1e9b00 */
[----:B------:R-:W5:Y:S04]  /*1200*/  LDG.E.64.CONSTANT R10, desc[UR6][R4.64+0x5000] ;  /* 0x00500006040a7981 */ /* 0x000f68000c1e9b00 */
[----:B------:R-:W5:Y:S04]  /*1210*/  LDG.E.64.CONSTANT R6, desc[UR6][R4.64+0x6000] ;  /* 0x0060000604067981 */ /* 0x000f68000c1e9b00 */
[----:B------:R-:W5:Y:S01]  /*1220*/  LDG.E.64.CONSTANT R8, desc[UR6][R4.64+0x7000] ;  /* 0x0070000604087981 */ /* 0x000f62000c1e9b00 */
[----:B------:R-:W-:Y:S01]  /*1230*/  ISETP.GE.U32.AND P0, PT, R3, 0x4000, PT ;  /* 0x000040000300780c */ /* 0x000fe20003f06070 */
[----:B--2---:R-:W-:Y:S01]  /*1240*/  FADD R14, R14, R15 ;  /* 0x0000000f0e0e7221 */ /* 0x004fe20000000000 */
[----:B---3--:R-:W-:Y:S01]  /*1250*/  FADD R17, R16, R17 ;  /* 0x0000001110117221 */ /* 0x008fe20000000000 */
[----:B----4-:R-:W-:-:S03]  /*1260*/  FADD R18, R18, R19 ;  /* 0x0000001312127221 */ /* 0x010fc60000000000 */
[----:B------:R-:W-:Y:S01]  /*1270*/  FADD R14, R14, R17 ;  /* 0x000000110e0e7221 */ /* 0x000fe20000000000 */
[----:B-----5:R-:W-:Y:S01]  /*1280*/  FADD R21, R20, R21 ;  /* 0x0000001514157221 */ /* 0x020fe20000000000 */
[----:B------:R-:W-:Y:S02]  /*1290*/  HFMA2 R20, -RZ, RZ, 0, 0.0078125 ;  /* 0x00002000ff147431 */ /* 0x000fe400000001ff */
[----:B------:R-:W-:Y:S01]  /*12a0*/  FADD R12, R12, R13 ;  /* 0x0000000d0c0c7221 */ /* 0x000fe20000000000 */
[----:B------:R-:W-:Y:S01]  /*12b0*/  FADD R21, R18, R21 ;  /* 0x0000001512157221 */ /* 0x000fe20000000000 */
[----:B------:R-:W-:-:S03]  /*12c0*/  FADD R11, R10, R11 ;  /* 0x0000000b0a0b7221 */ /* 0x000fc60000000000 */
[----:B------:R-:W-:Y:S01]  /*12d0*/  FADD R14, R14, R21 ;  /* 0x000000150e0e7221 */ /* 0x000fe20000000000 */
[----:B------:R-:W-:Y:S01]  /*12e0*/  FADD R6, R6, R7 ;  /* 0x0000000706067221 */ /* 0x000fe20000000000 */
[----:B------:R-:W-:Y:S01]  /*12f0*/  FADD R11, R12, R11 ;  /* 0x0000000b0c0b7221 */ /* 0x000fe20000000000 */
[----:B------:R-:W-:-:S04]  /*1300*/  FADD R9, R8, R9 ;  /* 0x0000000908097221 */ /* 0x000fc80000000000 */
[----:B------:R-:W-:-:S04]  /*1310*/  FADD R6, R6, R9 ;  /* 0x0000000906067221 */ /* 0x000fc80000000000 */
[----:B------:R-:W-:-:S04]  /*1320*/  FADD R11, R11, R6 ;  /* 0x000000060b0b7221 */ /* 0x000fc80000000000 */
[----:B------:R-:W-:Y:S01]  /*1330*/  FADD R0, R14, R11 ;  /* 0x0000000b0e007221 */ /* 0x000fe20000000000 */
[----:B------:R-:W-:Y:S06]  /*1340*/  @!P0 BRA `(.L_x_131) ;  /* 0x00000000008c8947 */ /* 0x000fec0003800000 */
[----:B------:R-:W0:Y:S01]  /*1350*/  LDC R24, c[0x0][0x390] ;  /* 0x0000e400ff187b82 */ /* 0x000e220000000800 */
[----:B------:R-:W-:Y:S02]  /*1360*/  IADD3 R21, PT, PT, R3, -0x2000, RZ ;  /* 0xffffe00003157810 */ /* 0x000fe40007ffe0ff */
[----:B------:R-:W-:-:S07]  /*1370*/  MOV R20, 0x2000 ;  /* 0x0000200000147802 */ /* 0x000fce0000000f00 */
.L_x_133:
[----:B------:R-:W-:-:S05]  /*1380*/  IMAD.WIDE R26, R20, 0x4, R4 ;  /* 0x00000004141a7825 */ /* 0x000fca00078e0204 */
[----:B------:R-:W2:Y:S04]  /*1390*/  LDG.E.64.CONSTANT R14, desc[UR6][R26.64+0x6000] ;  /* 0x006000061a0e7981 */ /* 0x000ea8000c1e9b00 */
[----:B------:R-:W2:Y:S04]  /*13a0*/  LDG.E.64.CONSTANT R6, desc[UR6][R26.64+0x7000] ;  /* 0x007000061a067981 */ /* 0x000ea8000c1e9b00 */
[----:B------:R-:W3:Y:S04]  /*13b0*/  LDG.E.64.CONSTANT R22, desc[UR6][R26.64] ;  /* 0x000000061a167981 */ /* 0x000ee8000c1e9b00 */
[----:B------:R-:W4:Y:S04]  /*13c0*/  LDG.E.64.CONSTANT R18, desc[UR6][R26.64+0x1000] ;  /* 0x001000061a127981 */ /* 0x000f28000c1e9b00 */
[----:B------:R-:W5:Y:S04]  /*13d0*/  LDG.E.64.CONSTANT R16, desc[UR6][R26.64+0x2000] ;  /* 0x002000061a107981 */ /* 0x000f68000c1e9b00 */
[----:B------:R-:W5:Y:S04]  /*13e0*/  LDG.E.64.CONSTANT R12, desc[UR6][R26.64+0x3000] ;  /* 0x003000061a0c7981 */ /* 0x000f68000c1e9b00 */
[----:B------:R-:W5:Y:S04]  /*13f0*/  LDG.E.64.CONSTANT R10, desc[UR6][R26.64+0x4000] ;  /* 0x004000061a0a7981 */ /* 0x000f68000c1e9b00 */
[----:B------:R-:W5:Y:S01]  /*1400*/  LDG.E.64.CONSTANT R8, desc[UR6][R26.64+0x5000] ;  /* 0x005000061a087981 */ /* 0x000f62000c1e9b00 */
[----:B0-----:R-:W-:Y:S01]  /*1410*/  MOV R3, R24 ;  /* 0x0000001800037202 */ /* 0x001fe20000000f00 */
[----:B--2---:R-:W-:-:S03]  /*1420*/  FADD R15, R15, R6 ;  /* 0x000000060f0f7221 */ /* 0x004fc60000000000 */
[----:B------:R-:W-:Y:S01]  /*1430*/  IADD3 R6, PT, PT, -R20, R3, RZ ;  /* 0x0000000314067210 */ /* 0x000fe20007ffe1ff */
[----:B---3--:R-:W-:-:S03]  /*1440*/  FADD R0, R22, R0 ;  /* 0x0000000016007221 */ /* 0x008fc60000000000 */
[----:B------:R-:W-:Y:S01]  /*1450*/  ISETP.GE.AND P0, PT, R6, 0x2000, PT ;  /* 0x000020000600780c */ /* 0x000fe20003f06270 */
[----:B----4-:R-:W-:Y:S01]  /*1460*/  FADD R23, R23, R18 ;  /* 0x0000001217177221 */ /* 0x010fe20000000000 */
[----:B-----5:R-:W-:Y:S01]  /*1470*/  FADD R18, R19, R16 ;  /* 0x0000001013127221 */ /* 0x020fe20000000000 */
[----:B------:R-:W-:Y:S01]  /*1480*/  FADD R17, R17, R12 ;  /* 0x0000000c11117221 */ /* 0x000fe20000000000 */
[----:B------:R-:W-:Y:S01]  /*1490*/  FADD R12, R13, R10 ;  /* 0x0000000a0d0c7221 */ /* 0x000fe20000000000 */
[----:B------:R-:W-:Y:S01]  /*14a0*/  FADD R11, R11, R8 ;  /* 0x000000080b0b7221 */ /* 0x000fe20000000000 */
[----:B------:R-:W-:Y:S01]  /*14b0*/  FADD R8, R9, R14 ;  /* 0x0000000e09087221 */ /* 0x000fe20000000000 */
[----:B------:R-:W-:Y:S01]  /*14c0*/  FADD R0, R0, R23 ;  /* 0x0000001700007221 */ /* 0x000fe20000000000 */
[----:B------:R-:W-:Y:S01]  /*14d0*/  FADD R17, R18, R17 ;  /* 0x0000001112117221 */ /* 0x000fe20000000000 */
[----:B------:R-:W-:Y:S01]  /*14e0*/  FADD R11, R12, R11 ;  /* 0x0000000b0c0b7221 */ /* 0x000fe20000000000 */
[----:B------:R-:W-:-:S02]  /*14f0*/  FADD R8, R8, R15 ;  /* 0x0000000f08087221 */ /* 0x000fc40000000000 */
[----:B------:R-:W-:Y:S02]  /*1500*/  FADD R0, R0, R17 ;  /* 0x0000001100007221 */ /* 0x000fe40000000000 */
[----:B------:R-:W-:-:S04]  /*1510*/  FADD R11, R11, R8 ;  /* 0x000000080b0b7221 */ /* 0x000fc80000000000 */
[----:B------:R-:W-:-:S04]  /*1520*/  FADD R11, R0, R11 ;  /* 0x0000000b000b7221 */ /* 0x000fc80000000000 */
[----:B------:R-:W-:Y:S01]  /*1530*/  FADD R0, R7, R11 ;  /* 0x0000000b07007221 */ /* 0x000fe20000000000 */
[----:B------:R-:W-:Y:S06]  /*1540*/  @!P0 BRA `(.L_x_132) ;  /* 0x0000000800308947 */ /* 0x000fec0003800000 */
[----:B------:R-:W-:-:S04]  /*1550*/  IADD3 R20, PT, PT, R20, 0x2000, RZ ;  /* 0x0000200014147810 */ /* 0x000fc80007ffe0ff */
[----:B------:R-:W-:-:S13]  /*1560*/  ISETP.GT.AND P0, PT, R20, R21, PT ;  /* 0x000000151400720c */ /* 0x000fda0003f04270 */
[----:B------:R-:W-:Y:S05]  /*1570*/  @!P0 BRA `(.L_x_133) ;  /* 0xfffffffc00808947 */ /* 0x000fea000383ffff */
.L_x_131:
        /* <DEDUP_REMOVED lines=20> */
.L_x_137:
        /* <DEDUP_REMOVED lines=8> */
.L_x_136:
[----:B------:R-:W-:Y:S05]  /*1740*/  BSYNC.RECONVERGENT B2 ;  /* 0x0000000000027941 */ /* 0x000fea0003800200 */
.L_x_135:
[----:B------:R-:W-:Y:S05]  /*1750*/  @!P1 BRA `(.L_x_134) ;  /* 0x0000000400a89947 */ /* 0x000fea0003800000 */
[----:B------:R-:W0:Y:S01]  /*1760*/  LDCU.64 UR4, c[0x0][0x380] ;  /* 0x00007000ff0477ac */ /* 0x000e220008000a00 */
[----:B------:R-:W-:Y:S01]  /*1770*/  IADD3 R5, PT, PT, R11, -R10, RZ ;  /* 0x8000000a0b057210 */ /* 0x000fe20007ffe0ff */
[----:B------:R-:W-:Y:S01]  /*1780*/  BSSY.RECONVERGENT B2, `(.L_x_138) ;  /* 0x000003b000027945 */ /* 0x000fe20003800200 */
[----:B------:R-:W-:Y:S02]  /*1790*/  IADD3 R3, P0, PT, R10, R20, RZ ;  /* 0x000000140a037210 */ /* 0x000fe40007f1e0ff */
[----:B------:R-:W-:Y:S02]  /*17a0*/  ISETP.GT.AND P1, PT, R5, 0x1800, PT ;  /* 0x000018000500780c */ /* 0x000fe40003f24270 */
[----:B------:R-:W-:Y:S02]  /*17b0*/  IADD3.X R6, PT, PT, RZ, RZ, RZ, P0, !PT ;  /* 0x000000ffff067210 */ /* 0x000fe400007fe4ff */
[----:B0-----:R-:W-:-:S04]  /*17c0*/  LEA R4, P0, R3, UR4, 0x2 ;  /* 0x0000000403047c11 */ /* 0x001fc8000f8010ff */
[----:B------:R-:W-:Y:S02]  /*17d0*/  LEA.HI.X R3, R3, UR5, R6, 0x2, P0 ;  /* 0x0000000503037c11 */ /* 0x000fe400080f1406 */
[----:B------:R-:W-:-:S04]  /*17e0*/  IADD3 R4, P0, PT, R4, 0x1000, RZ ;  /* 0x0000100004047810 */ /* 0x000fc80007f1e0ff */
[----:B------:R-:W-:Y:S02]  /*17f0*/  IADD3.X R5, PT, PT, RZ, R3, RZ, P0, !PT ;  /* 0x00000003ff057210 */ /* 0x000fe400007fe4ff */
[----:B------:R-:W-:Y:S02]  /*1800*/  PLOP3.LUT P0, PT, PT, PT, PT, 0x80, 0x8 ;  /* 0x000000000008781c */ /* 0x000fe40003f0f070 */
[----:B------:R-:W-:Y:S01]  /*1810*/  IADD3 R3, PT, PT, R10, R20, RZ ;  /* 0x000000140a037210 */ /* 0x000fe20007ffe0ff */
[----:B------:R-:W-:Y:S10]  /*1820*/  @!P1 BRA `(.L_x_139) ;  /* 0x0000000000c09947 */ /* 0x000ff40003800000 */
[----:B------:R-:W-:Y:S02]  /*1830*/  PLOP3.LUT P0, PT, PT, PT, PT, 0x8, 0x80 ;  /* 0x000000000080781c */ /* 0x000fe40003f0e170 */
[----:B------:R-:W-:-:S11]  /*1840*/  IADD3 R13, PT, PT, R11, -0x1800, RZ ;  /* 0xffffe8000b0d7810 */ /* 0x000fd60007ffe0ff */
.L_x_140:
        /* <DEDUP_REMOVED lines=46> */
.L_x_139:
[----:B------:R-:W-:Y:S05]  /*1b30*/  BSYNC.RECONVERGENT B2 ;  /* 0x0000000000027941 */ /* 0x000fea0003800200 */
.L_x_138:
        /* <DEDUP_REMOVED lines=31> */
.L_x_142:
[----:B------:R-:W-:Y:S05]  /*1d30*/  BSYNC.RECONVERGENT B2 ;  /* 0x0000000000027941 */ /* 0x000fea0003800200 */
.L_x_141:
        /* <DEDUP_REMOVED lines=9> */
[----:B----4-:R-:W-:-:S04]  /*1dd0*/  FADD R0, R0, R3 ;  /* 0x0000000300007221 */ /* 0x010fc80000000000 */
[----:B--2---:R-:W-:-:S04]  /*1de0*/  FADD R0, R0, R9 ;  /* 0x0000000900007221 */ /* 0x004fc80000000000 */
[----:B---3--:R-:W-:-:S07]  /*1df0*/  FADD R0, R0, R11 ;  /* 0x0000000b00007221 */ /* 0x008fce0000000000 */
.L_x_134:
[----:B------:R-:W-:Y:S05]  /*1e00*/  BSYNC.RECONVERGENT B1 ;  /* 0x0000000000017941 */ /* 0x000fea0003800200 */
.L_x_132:
        /* <DEDUP_REMOVED lines=32> */
[----:B---3--:R-:W0:Y:S04]  /*2010*/  LDS.128 R4, [UR4+0x10] ;  /* 0x00001004ff047984 */ /* 0x008e280008000c00 */
        /* <DEDUP_REMOVED lines=19> */
.L_x_115:
        /* <DEDUP_REMOVED lines=12> */
.L_x_145:
[----:B------:R-:W-:Y:S05]  /*2210*/  BSYNC.RECONVERGENT B1 ;  /* 0x0000000000017941 */ /* 0x000fea0003800200 */
.L_x_144:
        /* <DEDUP_REMOVED lines=16> */
.L_x_150:
        /* <DEDUP_REMOVED lines=9> */
.L_x_149:
[----:B------:R-:W-:Y:S05]  /*23b0*/  BSYNC.RECONVERGENT B2 ;  /* 0x0000000000027941 */ /* 0x000fea0003800200 */
.L_x_148:
        /* <DEDUP_REMOVED lines=8> */
.L_x_153:
        /* <DEDUP_REMOVED lines=43> */
.L_x_152:
[----:B------:R-:W-:Y:S05]  /*26f0*/  BSYNC.RECONVERGENT B2 ;  /* 0x0000000000027941 */ /* 0x000fea0003800200 */
.L_x_151:
        /* <DEDUP_REMOVED lines=26> */
.L_x_155:
[----:B------:R-:W-:Y:S05]  /*28a0*/  BSYNC.RECONVERGENT B2 ;  /* 0x0000000000027941 */ /* 0x000fea0003800200 */
.L_x_154:
        /* <DEDUP_REMOVED lines=12> */
.L_x_147:
[----:B------:R-:W-:Y:S05]  /*2970*/  BSYNC.RECONVERGENT B1 ;  /* 0x0000000000017941 */ /* 0x000fea0003800200 */
.L_x_146:
[----:B------:R-:W-:Y:S02]  /*2980*/  ISETP.GE.AND P0, PT, R3, 0x200, PT ;  /* 0x000002000300780c */ /* 0x000fe40003f06270 */
[----:B0----5:R-:W-:-:S11]  /*2990*/  MOV R5, R0 ;  /* 0x0000000000057202 */ /* 0x021fd60000000f00 */
[----:B------:R-:W-:Y:S05]  /*29a0*/  @!P0 BRA `(.L_x_156) ;  /* 0x0000000000d08947 */ /* 0x000fea0003800000 */
        /* <DEDUP_REMOVED lines=32> */
[----:B--2---:R-:W0:Y:S04]  /*2bb0*/  LDS.128 R4, [UR4+0x10] ;  /* 0x00001004ff047984 */ /* 0x004e280008000c00 */
        /* <DEDUP_REMOVED lines=19> */
.L_x_156:
[----:B------:R-:W0:Y:S01]  /*2cf0*/  S2R R4, SR_LANEID ;  /* 0x0000000000047919 */ /* 0x000e220000000000 */
[----:B------:R-:W-:-:S04]  /*2d00*/  LOP3.LUT R0, R2, 0x3e0, RZ, 0xc0, !PT ;  /* 0x000003e002007812 */ /* 0x000fc800078ec0ff */
[----:B------:R-:W-:Y:S02]  /*2d10*/  IADD3 R6, PT, PT, R0, 0x20, RZ ;  /* 0x0000002000067810 */ /* 0x000fe40007ffe0ff */
[----:B------:R-:W-:Y:S02]  /*2d20*/  LOP3.LUT R0, RZ, R0, RZ, 0x33, !PT ;  /* 0x00000000ff007212 */ /* 0x000fe400078e33ff */
[-C--:B------:R-:W-:Y:S02]  /*2d30*/  ISETP.GT.AND P0, PT, R6, R3.reuse, PT ;  /* 0x000000030600720c */ /* 0x080fe40003f04270 */
[----:B------:R-:W-:-:S04]  /*2d40*/  IADD3 R0, PT, PT, R0, R3, RZ ;  /* 0x0000000300007210 */ /* 0x000fc80007ffe0ff */
[----:B------:R-:W-:-:S05]  /*2d50*/  SEL R6, R0, 0x1f, P0 ;  /* 0x0000001f00067807 */ /* 0x000fca0000000000 */
[----:B------:R-:W1:Y:S01]  /*2d60*/  SHFL.DOWN PT, R0, R5, 0x1, R6 ;  /* 0x0820000005007989 */ /* 0x000e6200000e0006 */
[C---:B0-----:R-:W-:Y:S02]  /*2d70*/  ISETP.GE.AND P0, PT, R4.reuse, R6, PT ;  /* 0x000000060400720c */ /* 0x041fe40003f06270 */
[C---:B------:R-:W-:Y:S02]  /*2d80*/  IADD3 R7, PT, PT, R4.reuse, 0x2, RZ ;  /* 0x0000000204077810 */ /* 0x040fe40007ffe0ff */
[----:B------:R-:W-:-:S09]  /*2d90*/  ISETP.NE.AND P1, PT, R4, RZ, PT ;  /* 0x000000ff0400720c */ /* 0x000fd20003f25270 */
[----:B-1----:R-:W-:Y:S01]  /*2da0*/  @!P0 FADD R5, R0, R5 ;  /* 0x0000000500058221 */ /* 0x002fe20000000000 */
[-C--:B------:R-:W-:Y:S02]  /*2db0*/  ISETP.GT.AND P0, PT, R7, R6.reuse, PT ;  /* 0x000000060700720c */ /* 0x080fe40003f04270 */
[----:B------:R-:W-:Y:S01]  /*2dc0*/  IADD3 R7, PT, PT, R4, 0x4, RZ ;  /* 0x0000000404077810 */ /* 0x000fe20007ffe0ff */
[----:B------:R-:W0:Y:S01]  /*2dd0*/  @!P1 S2R R8, SR_CgaCtaId ;  /* 0x0000000000089919 */ /* 0x000e220000008800 */
        /* <DEDUP_REMOVED lines=31> */
[----:B-1----:R-:W1:Y:S04]  /*2fd0*/  LDS.128 R4, [UR4+0x20] ;  /* 0x00002004ff047984 */ /* 0x002e680008000c00 */
        /* <DEDUP_REMOVED lines=29> */
.L_x_143:
        /* <DEDUP_REMOVED lines=28> */
[----:B------:R-:W-:Y:S02]  /*3370*/  HFMA2 R11, -RZ, RZ, 0, 0.0078125 ;  /* 0x00002000ff0b7431 */ /* 0x000fe400000001ff */
[----:B------:R-:W-:-:S04]  /*3380*/  FADD R15, R14, R15 ;  /* 0x0000000f0e0f7221 */ /* 0x000fc80000000000 */
        /* <DEDUP_REMOVED lines=10> */
.L_x_159:
[----:B------:R-:W-:-:S05]  /*3430*/  IMAD.WIDE R2, R11, 0x4, R4 ;  /* 0x000000040b027825 */ /* 0x000fca00078e0204 */
        /* <DEDUP_REMOVED lines=15> */
[----:B------:R0:W5:Y:S02]  /*3530*/  LDG.E.CONSTANT R18, desc[UR6][R2.64+0x7800] ;  /* 0x0078000602127981 */ /* 0x000164000c1e9900 */
[----:B0-----:R-:W-:-:S04]  /*3540*/  MOV R3, R7 ;  /* 0x0000000700037202 */ /* 0x001fc80000000f00 */
[----:B------:R-:W-:-:S04]  /*3550*/  IADD3 R2, PT, PT, -R11, R3, RZ ;  /* 0x000000030b027210 */ /* 0x000fc80007ffe1ff */
[----:B------:R-:W-:Y:S01]  /*3560*/  ISETP.GE.AND P0, PT, R2, 0x2000, PT ;  /* 0x000020000200780c */ /* 0x000fe20003f06270 */
        /* <DEDUP_REMOVED lines=13> */
[----:B------:R-:W-:-:S04]  /*3640*/  FADD R15, R15, R12 ;  /* 0x0000000c0f0f7221 */ /* 0x000fc80000000000 */
[----:B------:R-:W-:-:S04]  /*3650*/  FADD R15, R0, R15 ;  /* 0x0000000f000f7221 */ /* 0x000fc80000000000 */
[----:B------:R-:W-:Y:S01]  /*3660*/  FADD R0, R18, R15 ;  /* 0x0000000f12007221 */ /* 0x000fe20000000000 */
[----:B------:R-:W-:Y:S06]  /*3670*/  @!P0 BRA `(.L_x_158) ;  /* 0x0000000800308947 */ /* 0x000fec0003800000 */
[----:B------:R-:W-:-:S04]  /*3680*/  IADD3 R11, PT, PT, R11, 0x2000, RZ ;  /* 0x000020000b0b7810 */ /* 0x000fc80007ffe0ff */
[----:B------:R-:W-:-:S13]  /*3690*/  ISETP.GT.AND P0, PT, R11, R6, PT ;  /* 0x000000060b00720c */ /* 0x000fda0003f04270 */
[----:B------:R-:W-:Y:S05]  /*36a0*/  @!P0 BRA `(.L_x_159) ;  /* 0xfffffffc00608947 */ /* 0x000fea000383ffff */
.L_x_157:
        /* <DEDUP_REMOVED lines=20> */
.L_x_163:
        /* <DEDUP_REMOVED lines=8> */
.L_x_162:
[----:B------:R-:W-:Y:S05]  /*3870*/  BSYNC.RECONVERGENT B2 ;  /* 0x0000000000027941 */ /* 0x000fea0003800200 */
.L_x_161:
        /* <DEDUP_REMOVED lines=16> */
.L_x_166:
        /* <DEDUP_REMOVED lines=46> */
.L_x_165:
[----:B------:R-:W-:Y:S05]  /*3c60*/  BSYNC.RECONVERGENT B2 ;  /* 0x0000000000027941 */ /* 0x000fea0003800200 */
.L_x_164:
        /* <DEDUP_REMOVED lines=31> */
.L_x_168:
[----:B------:R-:W-:Y:S05]  /*3e60*/  BSYNC.RECONVERGENT B2 ;  /* 0x0000000000027941 */ /* 0x000fea0003800200 */
.L_x_167:
        /* <DEDUP_REMOVED lines=12> */
.L_x_160:
[----:B------:R-:W-:Y:S05]  /*3f30*/  BSYNC.RECONVERGENT B1 ;  /* 0x0000000000017941 */ /* 0x000fea0003800200 */
.L_x_158:
        /* <DEDUP_REMOVED lines=50> */
[----:B------:R-:W-:-:S07]  /*4260*/  FADD R0, R18, R19 ;  /* 0x0000001312007221 */ /* 0x000fce0000000000 */
.L_x_130:
[----:B------:R-:W-:Y:S05]  /*4270*/  BSYNC.RECONVERGENT B0 ;  /* 0x0000000000007941 */ /* 0x000fea0003800200 */
.L_x_114:
[----:B------:R-:W-:Y:S05]  /*4280*/  @P0 EXIT ;  /* 0x000000000000094d */ /* 0x000fea0003800000 */
[----:B0-23--:R-:W0:Y:S01]  /*4290*/  LDC.64 R2, c[0x0][0x388] ;  /* 0x0000e200ff027b82 */ /* 0x00de220000000a00 */
[----:B------:R-:W4:Y:S02]  /*42a0*/  LDCU UR4, c[0x0][0x398] ;  /* 0x00007300ff0477ac */ /* 0x000f240008000800 */
[----:B----4-:R-:W-:-:S05]  /*42b0*/  FADD R5, R0, UR4 ;  /* 0x0000000400057e21 */ /* 0x010fca0008000000 */
[----:B0-----:R-:W-:Y:S01]  /*42c0*/  STG.E desc[UR6][R2.64], R5 ;  /* 0x0000000502007986 */ /* 0x001fe2000c101906 */
[----:B------:R-:W-:Y:S05]  /*42d0*/  EXIT ;  /* 0x000000000000794d */ /* 0x000fea0003800000 */
.L_x_169:
        /* <DEDUP_REMOVED lines=10> */
.L_x_300:


//--------------------- .text._ZN3cub18CUB_300001_SM_10006detail6reduce18DeviceReduceKernelINS2_10policy_hubIfjN4cuda3std3__44plusIfEEE10Policy1000EN6thrust24THRUST_300001_SM_1000_NS18transform_iteratorINSD_12zip_functionINS7_10multipliesIfEEEENSD_12zip_iteratorINS7_5tupleIJNSD_6detail15normal_iteratorINSD_10device_ptrIdEEEESP_EEEEENSD_11use_defaultESS_EEjS9_fNS7_10__identityEEEvT0_PT3_T1_NS0_13GridEvenShareISY_EET2_T4_ --------------------------
	.section	.text._ZN3cub18CUB_300001_SM_10006detail6reduce18DeviceReduceKernelINS2_10policy_hubIfjN4cuda3std3__44plusIfEEE10Policy1000EN6thrust24THRUST_300001_SM_1000_NS18transform_iteratorINSD_12zip_functionINS7_10multipliesIfEEEENSD_12zip_iteratorINS7_5tupleIJNSD_6detail15normal_iteratorINSD_10device_ptrIdEEEESP_EEEEENSD_11use_defaultESS_EEjS9_fNS7_10__identityEEEvT0_PT3_T1_NS0_13GridEvenShareISY_EET2_T4_,"ax",@progbits
	.align	128
        .global         _ZN3cub18CUB_300001_SM_10006detail6reduce18DeviceReduceKernelINS2_10policy_hubIfjN4cuda3std3__44plusIfEEE10Policy1000EN6thrust24THRUST_300001_SM_1000_NS18transform_iteratorINSD_12zip_functionINS7_10multipliesIfEEEENSD_12zip_iteratorINS7_5tupleIJNSD_6detail15normal_iteratorINSD_10device_ptrIdEEEESP_EEEEENSD_11use_defaultESS_EEjS9_fNS7_10__identityEEEvT0_PT3_T1_NS0_13GridEvenShareISY_EET2_T4_
        .type           _ZN3cub18CUB_300001_SM_10006detail6reduce18DeviceReduceKernelINS2_10policy_hubIfjN4cuda3std3__44plusIfEEE10Policy1000EN6thrust24THRUST_300001_SM_1000_NS18transform_iteratorINSD_12zip_functionINS7_10multipliesIfEEEENSD_12zip_iteratorINS7_5tupleIJNSD_6detail15normal_iteratorINSD_10device_ptrIdEEEESP_EEEEENSD_11use_defaultESS_EEjS9_fNS7_10__identityEEEvT0_PT3_T1_NS0_13GridEvenShareISY_EET2_T4_,@function
        .size           _ZN3cub18CUB_300001_SM_10006detail6reduce18DeviceReduceKernelINS2_10policy_hubIfjN4cuda3std3__44plusIfEEE10Policy1000EN6thrust24THRUST_300001_SM_1000_NS18transform_iteratorINSD_12zip_functionINS7_10multipliesIfEEEENSD_12zip_iteratorINS7_5tupleIJNSD_6detail15normal_iteratorINSD_10device_ptrIdEEEESP_EEEEENSD_11use_defaultESS_EEjS9_fNS7_10__identityEEEvT0_PT3_T1_NS0_13GridEvenShareISY_EET2_T4_,(.L_x_301 - _ZN3cub18CUB_300001_SM_10006detail6reduce18DeviceReduceKernelINS2_10policy_hubIfjN4cuda3std3__44plusIfEEE10Policy1000EN6thrust24THRUST_300001_SM_1000_NS18transform_iteratorINSD_12zip_functionINS7_10multipliesIfEEEENSD_12zip_iteratorINS7_5tupleIJNSD_6detail15normal_iteratorINSD_10device_ptrIdEEEESP_EEEEENSD_11use_defaultESS_EEjS9_fNS7_10__identityEEEvT0_PT3_T1_NS0_13GridEvenShareISY_EET2_T4_)
        .other          _ZN3cub18CUB_300001_SM_10006detail6reduce18DeviceReduceKernelINS2_10policy_hubIfjN4cuda3std3__44plusIfEEE10Policy1000EN6thrust24THRUST_300001_SM_1000_NS18transform_iteratorINSD_12zip_functionINS7_10multipliesIfEEEENSD_12zip_iteratorINS7_5tupleIJNSD_6detail15normal_iteratorINSD_10device_ptrIdEEEESP_EEEEENSD_11use_defaultESS_EEjS9_fNS7_10__identityEEEvT0_PT3_T1_NS0_13GridEvenShareISY_EET2_T4_,@"STO_CUDA_ENTRY STV_DEFAULT"
_ZN3cub18CUB_300001_SM_10006detail6reduce18DeviceReduceKernelINS2_10policy_hubIfjN4cuda3std3__44plusIfEEE10Policy1000EN6thrust24THRUST_300001_SM_1000_NS18transform_iteratorINSD_12zip_functionINS7_10multipliesIfEEEENSD_12zip_iteratorINS7_5tupleIJNSD_6detail15normal_iteratorINSD_10device_ptrIdEEEESP_EEEEENSD_11use_defaultESS_EEjS9_fNS7_10__identityEEEvT0_PT3_T1_NS0_13GridEvenShareISY_EET2_T4_:
.text._ZN3cub18CUB_300001_SM_10006detail6reduce18DeviceReduceKernelINS2_10policy_hubIfjN4cuda3std3__44plusIfEEE10Policy1000EN6thrust24THRUST_300001_SM_1000_NS18transform_iteratorINSD_12zip_functionINS7_10multipliesIfEEEENSD_12zip_iteratorINS7_5tupleIJNSD_6detail15normal_iteratorINSD_10device_ptrIdEEEESP_EEEEENSD_11use_defaultESS_EEjS9_fNS7_10__identityEEEvT0_PT3_T1_NS0_13GridEvenShareISY_EET2_T4_:
[----:B------:R-:W-:Y:S08]  /*0000*/  LDC R1, c[0x0][0x37c] ;  /* 0x0000df00ff017b82 */ /* 0x000ff00000000800 */
[----:B------:R-:W0:Y:S01]  /*0010*/  S2UR UR13, SR_CTAID.X ;  /* 0x00000000000d79c3 */ /* 0x000e220000002500 */
[----:B------:R-:W1:Y:S01]  /*0020*/  LDCU.64 UR10, c[0x0][0x3b8] ;  /* 0x00007700ff0a77ac */ /* 0x000e620008000a00 */
[----:B------:R-:W-:Y:S01]  /*0030*/  BSSY.RECONVERGENT B0, `(.L_x_170) ;  /* 0x00003f8000007945 */ /* 0x000fe20003800200 */
[----:B------:R-:W2:Y:S01]  /*0040*/  LDCU.64 UR14, c[0x0][0x358] ;  /* 0x00006b00ff0e77ac */ /* 0x000ea20008000a00 */
[----:B-1----:R-:W-:-:S02]  /*0050*/  USHF.L.U32 UR5, UR11, 0xd, URZ ;  /* 0x0000000d0b057899 */ /* 0x002fc400080006ff */
[----:B0-----:R-:W-:-:S04]  /*0060*/  UIMAD UR9, UR13, -0x2000, UR10 ;  /* 0xffffe0000d0978a4 */ /* 0x001fc8000f8e020a */
[----:B------:R-:W-:-:S09]  /*0070*/  UISETP.GT.U32.AND UP0, UPT, UR9, 0x1fff, UPT ;  /* 0x00001fff0900788c */ /* 0x000fd2000bf04070 */
[----:B--2---:R-:W-:Y:S05]  /*0080*/  BRA.U UP0, `(.L_x_171) ;  /* 0x0000001d00207547 */ /* 0x004fea000b800000 */
[----:B------:R-:W0:Y:S01]  /*0090*/  S2R R0, SR_TID.X ;  /* 0x0000000000007919 */ /* 0x000e220000002100 */
[----:B------:R-:W-:Y:S01]  /*00a0*/  BSSY.RECONVERGENT B1, `(.L_x_172) ;  /* 0x0000011000017945 */ /* 0x000fe20003800200 */
[----:B------:R-:W-:Y:S01]  /*00b0*/  HFMA2 R21, -RZ, RZ, 0, 0 ;  /* 0x00000000ff157431 */ /* 0x000fe200000001ff */
[----:B0-----:R-:W-:Y:S02]  /*00c0*/  ISETP.GE.U32.AND P0, PT, R0, UR9, PT ;  /* 0x0000000900007c0c */ /* 0x001fe4000bf06070 */
[----:B------:R-:W-:-:S11]  /*00d0*/  MOV R2, R0 ;  /* 0x0000000000027202 */ /* 0x000fd60000000f00 */
[----:B------:R-:W-:Y:S05]  /*00e0*/  @P0 BRA `(.L_x_173) ;  /* 0x0000000000300947 */ /* 0x000fea0003800000 */
[----:B------:R-:W0:Y:S01]  /*00f0*/  LDC.64 R4, c[0x0][0x380] ;  /* 0x0000e000ff047b82 */ /* 0x000e220000000a00 */
[----:B------:R-:W-:-:S04]  /*0100*/  MOV R3, UR13 ;  /* 0x0000000d00037c02 */ /* 0x000fc80008000f00 */
[----:B------:R-:W-:-:S03]  /*0110*/  LEA R3, R3, R0, 0xd ;  /* 0x0000000003037211 */ /* 0x000fc600078e68ff */
[----:B------:R-:W1:Y:S02]  /*0120*/  LDC.64 R6, c[0x0][0x388] ;  /* 0x0000e200ff067b82 */ /* 0x000e640000000a00 */
        /* <DEDUP_REMOVED lines=8> */
.L_x_173:
[----:B------:R-:W-:Y:S05]  /*01b0*/  BSYNC.RECONVERGENT B1 ;  /* 0x0000000000017941 */ /* 0x000fea0003800200 */
.L_x_172:
[----:B------:R-:W-:Y:S01]  /*01c0*/  ISETP.GE.U32.AND P0, PT, R2, UR9, PT ;  /* 0x0000000902007c0c */ /* 0x000fe2000bf06070 */
[----:B------:R-:W-:-:S12]  /*01d0*/  BSSY.RECONVERGENT B1, `(.L_x_174) ;  /* 0x0000122000017945 */ /* 0x000fd80003800200 */
[----:B------:R-:W-:Y:S05]  /*01e0*/  @P0 BRA `(.L_x_175) ;  /* 0x0000001000800947 */ /* 0x000fea0003800000 */
[----:B------:R-:W-:Y:S01]  /*01f0*/  LOP3.LUT R3, RZ, R2, RZ, 0x33, !PT ;  /* 0x00000002ff037212 */ /* 0x000fe200078e33ff */
[----:B------:R-:W-:Y:S01]  /*0200*/  BSSY.RECONVERGENT B2, `(.L_x_176) ;  /* 0x0000096000027945 */ /* 0x000fe20003800200 */
[----:B------:R-:W-:Y:S02]  /*0210*/  MOV R4, UR13 ;  /* 0x0000000d00047c02 */ /* 0x000fe40008000f00 */
[----:B------:R-:W-:-:S05]  /*0220*/  IADD3 R3, PT, PT, R3, UR10, RZ ;  /* 0x0000000a03037c10 */ /* 0x000fca000fffe0ff */
[----:B------:R-:W-:-:S05]  /*0230*/  IMAD R3, R4, -0x2000, R3 ;  /* 0xffffe00004037824 */ /* 0x000fca00078e0203 */
[C---:B------:R-:W-:Y:S02]  /*0240*/  ISETP.GE.U32.AND P0, PT, R3.reuse, 0x1e00, PT ;  /* 0x00001e000300780c */ /* 0x040fe40003f06070 */
[----:B------:R-:W-:-:S04]  /*0250*/  LEA.HI R3, R3, 0x1, RZ, 0x17 ;  /* 0x0000000103037811 */ /* 0x000fc800078fb8ff */
[----:B------:R-:W-:-:S07]  /*0260*/  LOP3.LUT R4, R3, 0xf, RZ, 0xc0, !PT ;  /* 0x0000000f03047812 */ /* 0x000fce00078ec0ff */
[----:B------:R-:W-:Y:S05]  /*0270*/  @!P0 BRA `(.L_x_177) ;  /* 0x0000000800388947 */ /* 0x000fea0003800000 */
[----:B------:R-:W-:Y:S01]  /*0280*/  MOV R7, UR13 ;  /* 0x0000000d00077c02 */ /* 0x000fe20008000f00 */
[----:B------:R-:W-:Y:S01]  /*0290*/  BSSY.RECONVERGENT B3, `(.L_x_178) ;  /* 0x000008b000037945 */ /* 0x000fe20003800200 */
[----:B------:R-:W-:Y:S02]  /*02a0*/  LOP3.LUT R6, R3, 0xfffff0, RZ, 0xc0, !PT ;  /* 0x00fffff003067812 */ /* 0x000fe400078ec0ff */
[----:B------:R-:W-:Y:S02]  /*02b0*/  LOP3.LUT R5, R2, 0x1000, RZ, 0xfc, !PT ;  /* 0x0000100002057812 */ /* 0x000fe400078efcff */
[----:B------:R-:W-:Y:S02]  /*02c0*/  LEA R2, R7, R2, 0xd ;  /* 0x0000000207027211 */ /* 0x000fe400078e68ff */
[----:B------:R-:W-:-:S07]  /*02d0*/  IADD3 R6, PT, PT, -R6, RZ, RZ ;  /* 0x000000ff06067210 */ /* 0x000fce0007ffe1ff */
.L_x_179:
[----:B------:R-:W0:Y:S01]  /*02e0*/  LDC.64 R22, c[0x0][0x380] ;  /* 0x0000e000ff167b82 */ /* 0x000e220000000a00 */
[C---:B------:R-:W-:Y:S02]  /*02f0*/  IADD3 R27, PT, PT, R2.reuse, 0x200, RZ ;  /* 0x00000200021b7810 */ /* 0x040fe40007ffe0ff */
[----:B------:R-:W-:-:S05]  /*0300*/  IADD3 R17, PT, PT, R2, 0x400, RZ ;  /* 0x0000040002117810 */ /* 0x000fca0007ffe0ff */
[----:B------:R-:W1:Y:S01]  /*0310*/  LDC.64 R18, c[0x0][0x388] ;  /* 0x0000e200ff127b82 */ /* 0x000e620000000a00 */
[----:B0-----:R-:W-:-:S04]  /*0320*/  IMAD.WIDE.U32 R14, R27, 0x8, R22 ;  /* 0x000000081b0e7825 */ /* 0x001fc800078e0016 */
[----:B------:R-:W-:Y:S02]  /*0330*/  IMAD.WIDE.U32 R8, R17, 0x8, R22 ;  /* 0x0000000811087825 */ /* 0x000fe400078e0016 */
[----:B------:R-:W2:Y:S02]  /*0340*/  LDG.E.64 R14, desc[UR14][R14.64] ;  /* 0x0000000e0e0e7981 */ /* 0x000ea4000c1e1b00 */
[----:B-1----:R-:W-:Y:S02]  /*0350*/  IMAD.WIDE.U32 R26, R27, 0x8, R18 ;  /* 0x000000081b1a7825 */ /* 0x002fe400078e0012 */
[----:B------:R-:W3:Y:S01]  /*0360*/  LDG.E.64 R8, desc[UR14][R8.64] ;  /* 0x0000000e08087981 */ /* 0x000ee2000c1e1b00 */
[C---:B------:R-:W-:Y:S01]  /*0370*/  IADD3 R25, PT, PT, R2.reuse, 0x600, RZ ;  /* 0x0000060002197810 */ /* 0x040fe20007ffe0ff */
[C---:B------:R-:W-:Y:S02]  /*0380*/  IMAD.WIDE.U32 R10, R2.reuse, 0x8, R22 ;  /* 0x00000008020a7825 */ /* 0x040fe400078e0016 */
[----:B------:R-:W4:Y:S01]  /*0390*/  LDG.E.64 R26, desc[UR14][R26.64] ;  /* 0x0000000e1a1a7981 */ /* 0x000f22000c1e1b00 */
[C---:B------:R-:W-:Y:S01]  /*03a0*/  IADD3 R7, PT, PT, R2.reuse, 0x800, RZ ;  /* 0x0000080002077810 */ /* 0x040fe20007ffe0ff */
[----:B------:R-:W-:Y:S01]  /*03b0*/  IMAD.WIDE.U32 R16, R17, 0x8, R18 ;  /* 0x0000000811107825 */ /* 0x000fe200078e0012 */
[----:B------:R-:W-:Y:S01]  /*03c0*/  IADD3 R35, PT, PT, R2, 0xa00, RZ ;  /* 0x00000a0002237810 */ /* 0x000fe20007ffe0ff */
[----:B------:R-:W5:Y:S02]  /*03d0*/  LDG.E.64 R10, desc[UR14][R10.64] ;  /* 0x0000000e0a0a7981 */ /* 0x000f64000c1e1b00 */
[----:B------:R-:W-:-:S02]  /*03e0*/  IMAD.WIDE.U32 R28, R25, 0x8, R22 ;  /* 0x00000008191c7825 */ /* 0x000fc400078e0016 */
[----:B------:R-:W5:Y:S02]  /*03f0*/  LDG.E.64 R16, desc[UR14][R16.64] ;  /* 0x0000000e10107981 */ /* 0x000f64000c1e1b00 */
[--C-:B------:R-:W-:Y:S02]  /*0400*/  IMAD.WIDE.U32 R30, R2, 0x8, R18.reuse ;  /* 0x00000008021e7825 */ /* 0x100fe400078e0012 */
[----:B------:R-:W5:Y:S02]  /*0410*/  LDG.E.64 R28, desc[UR14][R28.64] ;  /* 0x0000000e1c1c7981 */ /* 0x000f64000c1e1b00 */
[----:B------:R-:W-:Y:S02]  /*0420*/  IMAD.WIDE.U32 R24, R25, 0x8, R18 ;  /* 0x0000000819187825 */ /* 0x000fe400078e0012 */
[----:B------:R-:W5:Y:S02]  /*0430*/  LDG.E.64 R30, desc[UR14][R30.64] ;  /* 0x0000000e1e1e7981 */ /* 0x000f64000c1e1b00 */
[----:B------:R-:W-:-:S02]  /*0440*/  IMAD.WIDE.U32 R12, R7, 0x8, R22 ;  /* 0x00000008070c7825 */ /* 0x000fc400078e0016 */
[----:B------:R-:W5:Y:S02]  /*0450*/  LDG.E.64 R24, desc[UR14][R24.64] ;  /* 0x0000000e18187981 */ /* 0x000f64000c1e1b00 */
[----:B------:R-:W-:Y:S02]  /*0460*/  IMAD.WIDE.U32 R32, R35, 0x8, R22 ;  /* 0x0000000823207825 */ /* 0x000fe400078e0016 */
[----:B------:R-:W5:Y:S04]  /*0470*/  LDG.E.64 R12, desc[UR14][R12.64] ;  /* 0x0000000e0c0c7981 */ /* 0x000f68000c1e1b00 */
[----:B------:R-:W5:Y:S01]  /*0480*/  LDG.E.64 R32, desc[UR14][R32.64] ;  /* 0x0000000e20207981 */ /* 0x000f62000c1e1b00 */
[----:B--2---:R-:W-:Y:S08]  /*0490*/  F2F.F32.F64 R14, R14 ;  /* 0x0000000e000e7310 */ /* 0x004ff00000301000 */
[----:B----4-:R0:W-:Y:S08]  /*04a0*/  F2F.F32.F64 R20, R26 ;  /* 0x0000001a00147310 */ /* 0x0101f00000301000 */
[----:B---3--:R1:W-:Y:S01]  /*04b0*/  F2F.F32.F64 R15, R8 ;  /* 0x00000008000f7310 */ /* 0x0083e20000301000 */
[----:B0-----:R-:W-:-:S06]  /*04c0*/  IMAD.WIDE.U32 R26, R7, 0x8, R18 ;  /* 0x00000008071a7825 */ /* 0x001fcc00078e0012 */
[----:B------:R-:W2:Y:S01]  /*04d0*/  LDG.E.64 R26, desc[UR14][R26.64] ;  /* 0x0000000e1a1a7981 */ /* 0x000ea2000c1e1b00 */
[----:B-1----:R-:W-:-:S06]  /*04e0*/  IMAD.WIDE.U32 R8, R35, 0x8, R18 ;  /* 0x0000000823087825 */ /* 0x002fcc00078e0012 */
[----:B------:R-:W3:Y:S01]  /*04f0*/  LDG.E.64 R8, desc[UR14][R8.64] ;  /* 0x0000000e08087981 */ /* 0x000ee2000c1e1b00 */
[C---:B------:R-:W-:Y:S01]  /*0500*/  IADD3 R7, PT, PT, R2.reuse, 0xc00, RZ ;  /* 0x00000c0002077810 */ /* 0x040fe20007ffe0ff */
[----:B-----5:R-:W-:Y:S01]  /*0510*/  F2F.F32.F64 R10, R10 ;  /* 0x0000000a000a7310 */ /* 0x020fe20000301000 */
[----:B------:R-:W-:-:S07]  /*0520*/  IADD3 R37, PT, PT, R2, 0x1000, RZ ;  /* 0x0000100002257810 */ /* 0x000fce0007ffe0ff */
[----:B------:R-:W-:Y:S08]  /*0530*/  F2F.F32.F64 R16, R16 ;  /* 0x0000001000107310 */ /* 0x000ff00000301000 */
[----:B------:R0:W1:Y:S08]  /*0540*/  F2F.F32.F64 R11, R30 ;  /* 0x0000001e000b7310 */ /* 0x0000700000301000 */
[----:B------:R4:W-:Y:S01]  /*0550*/  F2F.F32.F64 R17, R24 ;  /* 0x0000001800117310 */ /* 0x0009e20000301000 */
[----:B0-----:R-:W-:-:S07]  /*0560*/  IMAD.WIDE.U32 R30, R7, 0x8, R22 ;  /* 0x00000008071e7825 */ /* 0x001fce00078e0016 */
[----:B------:R0:W-:Y:S01]  /*0570*/  F2F.F32.F64 R34, R12 ;  /* 0x0000000c00227310 */ /* 0x0001e20000301000 */
[----:B------:R-:W5:Y:S01]  /*0580*/  LDG.E.64 R30, desc[UR14][R30.64] ;  /* 0x0000000e1e1e7981 */ /* 0x000f62000c1e1b00 */
[----:B----4-:R-:W-:Y:S01]  /*0590*/  IADD3 R24, PT, PT, R2, 0xe00, RZ ;  /* 0x00000e0002187810 */ /* 0x010fe20007ffe0ff */
[----:B0-----:R-:W-:-:S05]  /*05a0*/  IMAD.WIDE.U32 R12, R7, 0x8, R18 ;  /* 0x00000008070c7825 */ /* 0x001fca00078e0012 */
[----:B------:R0:W4:Y:S01]  /*05b0*/  F2F.F32.F64 R35, R28 ;  /* 0x0000001c00237310 */ /* 0x0001220000301000 */
[----:B------:R-:W4:Y:S07]  /*05c0*/  LDG.E.64 R12, desc[UR14][R12.64] ;  /* 0x0000000e0c0c7981 */ /* 0x000f2e000c1e1b00 */
[----:B------:R-:W-:Y:S01]  /*05d0*/  F2F.F32.F64 R32, R32 ;  /* 0x0000002000207310 */ /* 0x000fe20000301000 */
[----:B0-----:R-:W-:-:S04]  /*05e0*/  IMAD.WIDE.U32 R28, R24, 0x8, R22 ;  /* 0x00000008181c7825 */ /* 0x001fc800078e0016 */
[----:B------:R-:W-:Y:S02]  /*05f0*/  IMAD.WIDE.U32 R24, R24, 0x8, R18 ;  /* 0x0000000818187825 */ /* 0x000fe400078e0012 */
[----:B------:R-:W4:Y:S04]  /*0600*/  LDG.E.64 R28, desc[UR14][R28.64] ;  /* 0x0000000e1c1c7981 */ /* 0x000f28000c1e1b00 */
[----:B------:R-:W4:Y:S01]  /*0610*/  LDG.E.64 R24, desc[UR14][R24.64] ;  /* 0x0000000e18187981 */ /* 0x000f22000c1e1b00 */
[----:B--2---:R0:W2:Y:S08]  /*0620*/  F2F.F32.F64 R7, R26 ;  /* 0x0000001a00077310 */ /* 0x0040b00000301000 */
[----:B---3--:R3:W2:Y:S01]  /*0630*/  F2F.F32.F64 R33, R8 ;  /* 0x0000000800217310 */ /* 0x0086a20000301000 */
[----:B0-----:R-:W-:-:S06]  /*0640*/  IMAD.WIDE.U32 R26, R37, 0x8, R22 ;  /* 0x00000008251a7825 */ /* 0x001fcc00078e0016 */
[----:B------:R-:W2:Y:S01]  /*0650*/  LDG.E.64 R26, desc[UR14][R26.64] ;  /* 0x0000000e1a1a7981 */ /* 0x000ea2000c1e1b00 */
[----:B---3--:R-:W-:-:S06]  /*0660*/  IMAD.WIDE.U32 R8, R37, 0x8, R18 ;  /* 0x0000000825087825 */ /* 0x008fcc00078e0012 */
[----:B------:R-:W3:Y:S01]  /*0670*/  LDG.E.64 R8, desc[UR14][R8.64] ;  /* 0x0000000e08087981 */ /* 0x000ee2000c1e1b00 */
[----:B-1----:R-:W-:Y:S01]  /*0680*/  FFMA R21, R10, R11, R21 ;  /* 0x0000000b0a157223 */ /* 0x002fe20000000015 */
[C---:B------:R-:W-:Y:S01]  /*0690*/  IADD3 R10, PT, PT, R2.reuse, 0x1400, RZ ;  /* 0x00001400020a7810 */ /* 0x040fe20007ffe0ff */
[----:B-----5:R-:W-:Y:S08]  /*06a0*/  F2F.F32.F64 R30, R30 ;  /* 0x0000001e001e7310 */ /* 0x020ff00000301000 */
[----:B----4-:R0:W1:Y:S02]  /*06b0*/  F2F.F32.F64 R31, R12 ;  /* 0x0000000c001f7310 */ /* 0x0100640000301000 */
[----:B0-----:R-:W-:-:S06]  /*06c0*/  IADD3 R12, PT, PT, R2, 0x1200, RZ ;  /* 0x00001200020c7810 */ /* 0x001fcc0007ffe0ff */
[----:B------:R-:W-:Y:S08]  /*06d0*/  F2F.F32.F64 R28, R28 ;  /* 0x0000001c001c7310 */ /* 0x000ff00000301000 */
[----:B------:R0:W4:Y:S02]  /*06e0*/  F2F.F32.F64 R29, R24 ;  /* 0x00000018001d7310 */ /* 0x0001240000301000 */
[----:B0-----:R-:W-:-:S04]  /*06f0*/  IMAD.WIDE.U32 R24, R12, 0x8, R22 ;  /* 0x000000080c187825 */ /* 0x001fc800078e0016 */
[----:B------:R-:W-:Y:S02]  /*0700*/  IMAD.WIDE.U32 R12, R12, 0x8, R18 ;  /* 0x000000080c0c7825 */ /* 0x000fe400078e0012 */
[----:B------:R-:W5:Y:S04]  /*0710*/  LDG.E.64 R24, desc[UR14][R24.64] ;  /* 0x0000000e18187981 */ /* 0x000f68000c1e1b00 */
[----:B------:R-:W4:Y:S01]  /*0720*/  LDG.E.64 R12, desc[UR14][R12.64] ;  /* 0x0000000e0c0c7981 */ /* 0x000f22000c1e1b00 */
[----:B--2---:R-:W-:Y:S08]  /*0730*/  F2F.F32.F64 R26, R26 ;  /* 0x0000001a001a7310 */ /* 0x004ff00000301000 */
[----:B---3--:R0:W2:Y:S02]  /*0740*/  F2F.F32.F64 R27, R8 ;  /* 0x00000008001b7310 */ /* 0x0080a40000301000 */
[----:B0-----:R-:W-:-:S06]  /*0750*/  IMAD.WIDE.U32 R8, R10, 0x8, R22 ;  /* 0x000000080a087825 */ /* 0x001fcc00078e0016 */
[----:B------:R-:W3:Y:S01]  /*0760*/  LDG.E.64 R8, desc[UR14][R8.64] ;  /* 0x0000000e08087981 */ /* 0x000ee2000c1e1b00 */
[----:B------:R-:W-:Y:S01]  /*0770*/  FFMA R20, R14, R20, R21 ;  /* 0x000000140e147223 */ /* 0x000fe20000000015 */
[----:B------:R-:W-:Y:S01]  /*0780*/  IADD3 R21, PT, PT, R2, 0x1600, RZ ;  /* 0x0000160002157810 */ /* 0x000fe20007ffe0ff */
[----:B------:R-:W-:-:S06]  /*0790*/  IMAD.WIDE.U32 R10, R10, 0x8, R18 ;  /* 0x000000080a0a7825 */ /* 0x000fcc00078e0012 */
[----:B------:R-:W2:Y:S01]  /*07a0*/  LDG.E.64 R10, desc[UR14][R10.64] ;  /* 0x0000000e0a0a7981 */ /* 0x000ea2000c1e1b00 */
[----:B-----5:R-:W-:Y:S08]  /*07b0*/  F2F.F32.F64 R24, R24 ;  /* 0x0000001800187310 */ /* 0x020ff00000301000 */
[----:B----4-:R0:W4:Y:S02]  /*07c0*/  F2F.F32.F64 R25, R12 ;  /* 0x0000000c00197310 */ /* 0x0101240000301000 */
[----:B0-----:R-:W-:-:S06]  /*07d0*/  IMAD.WIDE.U32 R12, R21, 0x8, R22 ;  /* 0x00000008150c7825 */ /* 0x001fcc00078e0016 */
[----:B------:R-:W5:Y:S01]  /*07e0*/  LDG.E.64 R12, desc[UR14][R12.64] ;  /* 0x0000000e0c0c7981 */ /* 0x000f62000c1e1b00 */
[----:B---3--:R0:W-:Y:S02]  /*07f0*/  F2F.F32.F64 R14, R8 ;  /* 0x00000008000e7310 */ /* 0x0081e40000301000 */
[----:B0-----:R-:W-:-:S06]  /*0800*/  IMAD.WIDE.U32 R8, R21, 0x8, R18 ;  /* 0x0000000815087825 */ /* 0x001fcc00078e0012 */
[----:B------:R-:W3:Y:S01]  /*0810*/  LDG.E.64 R8, desc[UR14][R8.64] ;  /* 0x0000000e08087981 */ /* 0x000ee2000c1e1b00 */
[----:B------:R-:W-:Y:S01]  /*0820*/  FFMA R20, R15, R16, R20 ;  /* 0x000000100f147223 */ /* 0x000fe20000000014 */
[C---:B------:R-:W-:Y:S01]  /*0830*/  IADD3 R16, PT, PT, R2.reuse, 0x1800, RZ ;  /* 0x0000180002107810 */ /* 0x040fe20007ffe0ff */
[----:B--2---:R0:W2:Y:S02]  /*0840*/  F2F.F32.F64 R15, R10 ;  /* 0x0000000a000f7310 */ /* 0x0040a40000301000 */
[----:B------:R-:W-:Y:S01]  /*0850*/  FFMA R35, R35, R17, R20 ;  /* 0x0000001123237223 */ /* 0x000fe20000000014 */
[----:B------:R-:W-:Y:S01]  /*0860*/  IADD3 R20, PT, PT, R2, 0x1a00, RZ ;  /* 0x00001a0002147810 */ /* 0x000fe20007ffe0ff */
[----:B0-----:R-:W-:-:S06]  /*0870*/  IMAD.WIDE.U32 R10, R16, 0x8, R22 ;  /* 0x00000008100a7825 */ /* 0x001fcc00078e0016 */
[----:B------:R-:W4:Y:S01]  /*0880*/  LDG.E.64 R10, desc[UR14][R10.64] ;  /* 0x0000000e0a0a7981 */ /* 0x000f22000c1e1b00 */
[----:B-----5:R-:W-:Y:S08]  /*0890*/  F2F.F32.F64 R12, R12 ;  /* 0x0000000c000c7310 */ /* 0x020ff00000301000 */
[----:B---3--:R0:W3:Y:S02]  /*08a0*/  F2F.F32.F64 R13, R8 ;  /* 0x00000008000d7310 */ /* 0x0080e40000301000 */
[----:B0-----:R-:W-:-:S04]  /*08b0*/  IMAD.WIDE.U32 R8, R16, 0x8, R18 ;  /* 0x0000000810087825 */ /* 0x001fc800078e0012 */
[C---:B------:R-:W-:Y:S02]  /*08c0*/  IMAD.WIDE.U32 R16, R20.reuse, 0x8, R22 ;  /* 0x0000000814107825 */ /* 0x040fe400078e0016 */
[----:B------:R-:W5:Y:S02]  /*08d0*/  LDG.E.64 R8, desc[UR14][R8.64] ;  /* 0x0000000e08087981 */ /* 0x000f64000c1e1b00 */
[----:B------:R-:W-:Y:S02]  /*08e0*/  IMAD.WIDE.U32 R20, R20, 0x8, R18 ;  /* 0x0000000814147825 */ /* 0x000fe400078e0012 */
[----:B------:R-:W2:Y:S04]  /*08f0*/  LDG.E.64 R16, desc[UR14][R16.64] ;  /* 0x0000000e10107981 */ /* 0x000ea8000c1e1b00 */
[----:B------:R-:W3:Y:S01]  /*0900*/  LDG.E.64 R20, desc[UR14][R20.64] ;  /* 0x0000000e14147981 */ /* 0x000ee2000c1e1b00 */
[----:B----4-:R-:W-:Y:S08]  /*0910*/  F2F.F32.F64 R10, R10 ;  /* 0x0000000a000a7310 */ /* 0x010ff00000301000 */
[----:B-----5:R0:W4:Y:S02]  /*0920*/  F2F.F32.F64 R11, R8 ;  /* 0x00000008000b7310 */ /* 0x0201240000301000 */
[----:B0-----:R-:W-:Y:S01]  /*0930*/  FFMA R8, R34, R7, R35 ;  /* 0x0000000722087223 */ /* 0x001fe20000000023 */
[----:B------:R-:W-:-:S05]  /*0940*/  IADD3 R7, PT, PT, R2, 0x1c00, RZ ;  /* 0x00001c0002077810 */ /* 0x000fca0007ffe0ff */
[----:B--2---:R0:W-:Y:S01]  /*0950*/  F2F.F32.F64 R9, R16 ;  /* 0x0000001000097310 */ /* 0x0041e20000301000 */
[----:B------:R-:W-:-:S07]  /*0960*/  IADD3 R34, PT, PT, R2, 0x1e00, RZ ;  /* 0x00001e0002227810 */ /* 0x000fce0007ffe0ff */
[----:B---3--:R2:W3:Y:S01]  /*0970*/  F2F.F32.F64 R35, R20 ;  /* 0x0000001400237310 */ /* 0x0084e20000301000 */
[----:B0-----:R-:W-:-:S04]  /*0980*/  IMAD.WIDE.U32 R16, R7, 0x8, R22 ;  /* 0x0000000807107825 */ /* 0x001fc800078e0016 */
[C---:B------:R-:W-:Y:S02]  /*0990*/  IMAD.WIDE.U32 R22, R34.reuse, 0x8, R22 ;  /* 0x0000000822167825 */ /* 0x040fe400078e0016 */
[----:B------:R-:W5:Y:S02]  /*09a0*/  LDG.E.64 R16, desc[UR14][R16.64] ;  /* 0x0000000e10107981 */ /* 0x000f64000c1e1b00 */
[--C-:B--2---:R-:W-:Y:S02]  /*09b0*/  IMAD.WIDE.U32 R20, R7, 0x8, R18.reuse ;  /* 0x0000000807147825 */ /* 0x104fe400078e0012 */
[----:B------:R-:W2:Y:S02]  /*09c0*/  LDG.E.64 R22, desc[UR14][R22.64] ;  /* 0x0000000e16167981 */ /* 0x000ea4000c1e1b00 */
[----:B------:R-:W-:Y:S02]  /*09d0*/  IMAD.WIDE.U32 R18, R34, 0x8, R18 ;  /* 0x0000000822127825 */ /* 0x000fe400078e0012 */
[----:B------:R-:W2:Y:S04]  /*09e0*/  LDG.E.64 R20, desc[UR14][R20.64] ;  /* 0x0000000e14147981 */ /* 0x000ea8000c1e1b00 */
[----:B------:R-:W2:Y:S01]  /*09f0*/  LDG.E.64 R18, desc[UR14][R18.64] ;  /* 0x0000000e12127981 */ /* 0x000ea2000c1e1b00 */
[----:B------:R-:W-:-:S04]  /*0a00*/  FFMA R33, R32, R33, R8 ;  /* 0x0000002120217223 */ /* 0x000fc80000000008 */
[----:B-1----:R-:W-:-:S04]  /*0a10*/  FFMA R31, R30, R31, R33 ;  /* 0x0000001f1e1f7223 */ /* 0x002fc80000000021 */
[----:B------:R-:W-:-:S04]  /*0a20*/  FFMA R29, R28, R29, R31 ;  /* 0x0000001d1c1d7223 */ /* 0x000fc8000000001f */
[----:B------:R-:W-:-:S04]  /*0a30*/  FFMA R27, R26, R27, R29 ;  /* 0x0000001b1a1b7223 */ /* 0x000fc8000000001d */
[----:B------:R-:W-:Y:S01]  /*0a40*/  FFMA R25, R24, R25, R27 ;  /* 0x0000001918197223 */ /* 0x000fe2000000001b */
[----:B------:R-:W-:-:S03]  /*0a50*/  IADD3 R6, PT, PT, R6, 0x10, RZ ;  /* 0x0000001006067810 */ /* 0x000fc60007ffe0ff */
[----:B------:R-:W-:Y:S01]  /*0a60*/  FFMA R15, R14, R15, R25 ;  /* 0x0000000f0e0f7223 */ /* 0x000fe20000000019 */
[----:B------:R-:W-:-:S03]  /*0a70*/  ISETP.NE.AND P0, PT, R6, RZ, PT ;  /* 0x000000ff0600720c */ /* 0x000fc60003f05270 */
[----:B------:R-:W-:-:S04]  /*0a80*/  FFMA R13, R12, R13, R15 ;  /* 0x0000000d0c0d7223 */ /* 0x000fc8000000000f */
[----:B----4-:R-:W-:-:S04]  /*0a90*/  FFMA R10, R10, R11, R13 ;  /* 0x0000000b0a0a7223 */ /* 0x010fc8000000000d */
[----:B---3--:R-:W-:Y:S01]  /*0aa0*/  FFMA R10, R9, R35, R10 ;  /* 0x00000023090a7223 */ /* 0x008fe2000000000a */
[----:B------:R-:W-:Y:S02]  /*0ab0*/  IADD3 R5, PT, PT, R5, 0x2000, RZ ;  /* 0x0000200005057810 */ /* 0x000fe40007ffe0ff */
[----:B------:R-:W-:Y:S01]  /*0ac0*/  IADD3 R2, PT, PT, R2, 0x2000, RZ ;  /* 0x0000200002027810 */ /* 0x000fe20007ffe0ff */
[----:B-----5:R-:W-:Y:S08]  /*0ad0*/  F2F.F32.F64 R7, R16 ;  /* 0x0000001000077310 */ /* 0x020ff00000301000 */
[----:B--2---:R-:W0:Y:S08]  /*0ae0*/  F2F.F32.F64 R8, R20 ;  /* 0x0000001400087310 */ /* 0x004e300000301000 */
[----:B------:R-:W-:Y:S08]  /*0af0*/  F2F.F32.F64 R28, R22 ;  /* 0x00000016001c7310 */ /* 0x000ff00000301000 */
[----:B------:R-:W1:Y:S01]  /*0b00*/  F2F.F32.F64 R18, R18 ;  /* 0x0000001200127310 */ /* 0x000e620000301000 */
[----:B0-----:R-:W-:-:S04]  /*0b10*/  FFMA R7, R7, R8, R10 ;  /* 0x0000000807077223 */ /* 0x001fc8000000000a */
[----:B-1----:R-:W-:Y:S01]  /*0b20*/  FFMA R21, R28, R18, R7 ;  /* 0x000000121c157223 */ /* 0x002fe20000000007 */
[----:B------:R-:W-:Y:S06]  /*0b30*/  @P0 BRA `(.L_x_179) ;  /* 0xfffffff400e80947 */ /* 0x000fec000383ffff */
[----:B------:R-:W-:Y:S05]  /*0b40*/  BSYNC.RECONVERGENT B3 ;  /* 0x0000000000037941 */ /* 0x000fea0003800200 */
.L_x_178:
[----:B------:R-:W-:-:S07]  /*0b50*/  IADD3 R2, PT, PT, R5, -0x1000, RZ ;  /* 0xfffff00005027810 */ /* 0x000fce0007ffe0ff */
.L_x_177:
[----:B------:R-:W-:Y:S05]  /*0b60*/  BSYNC.RECONVERGENT B2 ;  /* 0x0000000000027941 */ /* 0x000fea0003800200 */
.L_x_176:
[----:B------:R-:W-:-:S13]  /*0b70*/  ISETP.NE.AND P0, PT, R4, RZ, PT ;  /* 0x000000ff0400720c */ /* 0x000fda0003f05270 */
[----:B------:R-:W-:Y:S05]  /*0b80*/  @!P0 BRA `(.L_x_175) ;  /* 0x0000000800188947 */ /* 0x000fea0003800000 */
[----:B------:R-:W-:Y:S01]  /*0b90*/  ISETP.GE.U32.AND P0, PT, R4, 0x8, PT ;  /* 0x000000080400780c */ /* 0x000fe20003f06070 */
[----:B------:R-:W-:Y:S01]  /*0ba0*/  BSSY.RECONVERGENT B2, `(.L_x_180) ;  /* 0x0000048000027945 */ /* 0x000fe20003800200 */
[----:B------:R-:W-:-:S04]  /*0bb0*/  LOP3.LUT R5, R3, 0x7, RZ, 0xc0, !PT ;  /* 0x0000000703057812 */ /* 0x000fc800078ec0ff */
[----:B------:R-:W-:-:S07]  /*0bc0*/  ISETP.NE.AND P1, PT, R5, RZ, PT ;  /* 0x000000ff0500720c */ /* 0x000fce0003f25270 */
[----:B------:R-:W-:Y:S06]  /*0bd0*/  @!P0 BRA `(.L_x_181) ;  /* 0x0000000400108947 */ /* 0x000fec0003800000 */
[----:B------:R-:W0:Y:S01]  /*0be0*/  LDC.64 R28, c[0x0][0x380] ;  /* 0x0000e000ff1c7b82 */ /* 0x000e220000000a00 */
[----:B------:R-:W-:-:S04]  /*0bf0*/  MOV R31, UR13 ;  /* 0x0000000d001f7c02 */ /* 0x000fc80008000f00 */
[----:B------:R-:W-:-:S03]  /*0c00*/  LEA R31, R31, R2, 0xd ;  /* 0x000000021f1f7211 */ /* 0x000fc600078e68ff */
[----:B------:R-:W1:Y:S01]  /*0c10*/  LDC.64 R6, c[0x0][0x388] ;  /* 0x0000e200ff067b82 */ /* 0x000e620000000a00 */
[C---:B------:R-:W-:Y:S01]  /*0c20*/  IADD3 R23, PT, PT, R31.reuse, 0x200, RZ ;  /* 0x000002001f177810 */ /* 0x040fe20007ffe0ff */
[----:B0-----:R-:W-:-:S04]  /*0c30*/  IMAD.WIDE.U32 R8, R31, 0x8, R28 ;  /* 0x000000081f087825 */ /* 0x001fc800078e001c */
[----:B------:R-:W-:Y:S01]  /*0c40*/  IMAD.WIDE.U32 R16, R23, 0x8, R28 ;  /* 0x0000000817107825 */ /* 0x000fe200078e001c */
[----:B------:R0:W2:Y:S03]  /*0c50*/  LDG.E.64 R12, desc[UR14][R8.64] ;  /* 0x0000000e080c7981 */ /* 0x0000a6000c1e1b00 */
[C-C-:B-1----:R-:W-:Y:S01]  /*0c60*/  IMAD.WIDE.U32 R10, R31.reuse, 0x8, R6.reuse ;  /* 0x000000081f0a7825 */ /* 0x142fe200078e0006 */
[----:B------:R-:W3:Y:S01]  /*0c70*/  LDG.E.64 R26, desc[UR14][R16.64] ;  /* 0x0000000e101a7981 */ /* 0x000ee2000c1e1b00 */
[----:B------:R-:W-:Y:S02]  /*0c80*/  IADD3 R19, PT, PT, R31, 0x400, RZ ;  /* 0x000004001f137810 */ /* 0x000fe40007ffe0ff */
[----:B------:R-:W-:Y:S01]  /*0c90*/  IMAD.WIDE.U32 R22, R23, 0x8, R6 ;  /* 0x0000000817167825 */ /* 0x000fe200078e0006 */
[----:B------:R1:W4:Y:S01]  /*0ca0*/  LDG.E.64 R14, desc[UR14][R10.64] ;  /* 0x0000000e0a0e7981 */ /* 0x000322000c1e1b00 */
[----:B------:R-:W-:-:S02]  /*0cb0*/  IADD3 R25, PT, PT, R31, 0x600, RZ ;  /* 0x000006001f197810 */ /* 0x000fc40007ffe0ff */
[--C-:B0-----:R-:W-:Y:S01]  /*0cc0*/  IMAD.WIDE.U32 R8, R19, 0x8, R28.reuse ;  /* 0x0000000813087825 */ /* 0x101fe200078e001c */
[----:B------:R0:W5:Y:S01]  /*0cd0*/  LDG.E.64 R36, desc[UR14][R22.64] ;  /* 0x0000000e16247981 */ /* 0x000162000c1e1b00 */
[C---:B------:R-:W-:Y:S02]  /*0ce0*/  IADD3 R18, PT, PT, R31.reuse, 0x800, RZ ;  /* 0x000008001f127810 */ /* 0x040fe40007ffe0ff */
[----:B------:R-:W-:Y:S02]  /*0cf0*/  IADD3 R24, PT, PT, R31, 0xa00, RZ ;  /* 0x00000a001f187810 */ /* 0x000fe40007ffe0ff */
[----:B------:R-:W5:Y:S01]  /*0d00*/  LDG.E.64 R8, desc[UR14][R8.64] ;  /* 0x0000000e08087981 */ /* 0x000f62000c1e1b00 */
[----:B-1----:R-:W-:Y:S01]  /*0d10*/  IMAD.WIDE.U32 R10, R25, 0x8, R28 ;  /* 0x00000008190a7825 */ /* 0x002fe200078e001c */
[----:B------:R-:W-:-:S03]  /*0d20*/  IADD3 R30, PT, PT, R31, 0xc00, RZ ;  /* 0x00000c001f1e7810 */ /* 0x000fc60007ffe0ff */
[--C-:B------:R-:W-:Y:S02]  /*0d30*/  IMAD.WIDE.U32 R16, R18, 0x8, R28.reuse ;  /* 0x0000000812107825 */ /* 0x100fe400078e001c */
[----:B------:R-:W5:Y:S02]  /*0d40*/  LDG.E.64 R10, desc[UR14][R10.64] ;  /* 0x0000000e0a0a7981 */ /* 0x000f64000c1e1b00 */
[----:B0-----:R-:W-:Y:S01]  /*0d50*/  IMAD.WIDE.U32 R22, R24, 0x8, R28 ;  /* 0x0000000818167825 */ /* 0x001fe200078e001c */
[----:B------:R-:W-:Y:S01]  /*0d60*/  IADD3 R34, PT, PT, R31, 0xe00, RZ ;  /* 0x00000e001f227810 */ /* 0x000fe20007ffe0ff */
[----:B------:R-:W5:Y:S04]  /*0d70*/  LDG.E.64 R16, desc[UR14][R16.64] ;  /* 0x0000000e10107981 */ /* 0x000f68000c1e1b00 */
[----:B------:R-:W5:Y:S01]  /*0d80*/  LDG.E.64 R22, desc[UR14][R22.64] ;  /* 0x0000000e16167981 */ /* 0x000f62000c1e1b00 */
[----:B--2---:R0:W-:Y:S02]  /*0d90*/  F2F.F32.F64 R32, R12 ;  /* 0x0000000c00207310 */ /* 0x0041e40000301000 */
[----:B0-----:R-:W-:-:S06]  /*0da0*/  IMAD.WIDE.U32 R12, R19, 0x8, R6 ;  /* 0x00000008130c7825 */ /* 0x001fcc00078e0006 */
[----:B----4-:R0:W1:Y:S01]  /*0db0*/  F2F.F32.F64 R33, R14 ;  /* 0x0000000e00217310 */ /* 0x0100620000301000 */
[--C-:B------:R-:W-:Y:S01]  /*0dc0*/  IMAD.WIDE.U32 R18, R18, 0x8, R6.reuse ;  /* 0x0000000812127825 */ /* 0x100fe200078e0006 */
[----:B------:R-:W2:Y:S06]  /*0dd0*/  LDG.E.64 R12, desc[UR14][R12.64] ;  /* 0x0000000e0c0c7981 */ /* 0x000eac000c1e1b00 */
[----:B---3--:R3:W-:Y:S01]  /*0de0*/  F2F.F32.F64 R4, R26 ;  /* 0x0000001a00047310 */ /* 0x0087e20000301000 */
[----:B------:R-:W4:Y:S01]  /*0df0*/  LDG.E.64 R18, desc[UR14][R18.64] ;  /* 0x0000000e12127981 */ /* 0x000f22000c1e1b00 */
[----:B0-----:R-:W-:-:S04]  /*0e00*/  IMAD.WIDE.U32 R14, R25, 0x8, R6 ;  /* 0x00000008190e7825 */ /* 0x001fc800078e0006 */
[----:B------:R-:W-:Y:S02]  /*0e10*/  IMAD.WIDE.U32 R24, R24, 0x8, R6 ;  /* 0x0000000818187825 */ /* 0x000fe400078e0006 */
[----:B------:R-:W4:Y:S02]  /*0e20*/  LDG.E.64 R14, desc[UR14][R14.64] ;  /* 0x0000000e0e0e7981 */ /* 0x000f24000c1e1b00 */
[C---:B---3--:R-:W-:Y:S02]  /*0e30*/  IMAD.WIDE.U32 R26, R30.reuse, 0x8, R28 ;  /* 0x000000081e1a7825 */ /* 0x048fe400078e001c */
[----:B------:R-:W3:Y:S02]  /*0e40*/  LDG.E.64 R24, desc[UR14][R24.64] ;  /* 0x0000000e18187981 */ /* 0x000ee4000c1e1b00 */
[----:B------:R-:W-:Y:S02]  /*0e50*/  IMAD.WIDE.U32 R30, R30, 0x8, R6 ;  /* 0x000000081e1e7825 */ /* 0x000fe400078e0006 */
[----:B------:R-:W3:Y:S02]  /*0e60*/  LDG.E.64 R26, desc[UR14][R26.64] ;  /* 0x0000000e1a1a7981 */ /* 0x000ee4000c1e1b00 */
[----:B------:R-:W-:-:S02]  /*0e70*/  IMAD.WIDE.U32 R28, R34, 0x8, R28 ;  /* 0x00000008221c7825 */ /* 0x000fc400078e001c */
[----:B------:R-:W3:Y:S02]  /*0e80*/  LDG.E.64 R30, desc[UR14][R30.64] ;  /* 0x0000000e1e1e7981 */ /* 0x000ee4000c1e1b00 */
[----:B------:R-:W-:Y:S02]  /*0e90*/  IMAD.WIDE.U32 R6, R34, 0x8, R6 ;  /* 0x0000000822067825 */ /* 0x000fe400078e0006 */
[----:B------:R-:W3:Y:S04]  /*0ea0*/  LDG.E.64 R28, desc[UR14][R28.64] ;  /* 0x0000000e1c1c7981 */ /* 0x000ee8000c1e1b00 */
[----:B------:R-:W3:Y:S01]  /*0eb0*/  LDG.E.64 R6, desc[UR14][R6.64] ;  /* 0x0000000e06067981 */ /* 0x000ee2000c1e1b00 */
[----:B-----5:R-:W0:Y:S01]  /*0ec0*/  F2F.F32.F64 R20, R36 ;  /* 0x0000002400147310 */ /* 0x020e220000301000 */
[----:B-1----:R-:W-:-:S07]  /*0ed0*/  FFMA R33, R32, R33, R21 ;  /* 0x0000002120217223 */ /* 0x002fce0000000015 */
[----:B------:R-:W-:Y:S08]  /*0ee0*/  F2F.F32.F64 R8, R8 ;  /* 0x0000000800087310 */ /* 0x000ff00000301000 */
[----:B------:R-:W-:Y:S01]  /*0ef0*/  F2F.F32.F64 R10, R10 ;  /* 0x0000000a000a7310 */ /* 0x000fe20000301000 */
[----:B0-----:R-:W-:-:S07]  /*0f00*/  FFMA R33, R4, R20, R33 ;  /* 0x0000001404217223 */ /* 0x001fce0000000021 */
[----:B------:R-:W-:Y:S08]  /*0f10*/  F2F.F32.F64 R16, R16 ;  /* 0x0000001000107310 */ /* 0x000ff00000301000 */
[----:B------:R-:W-:Y:S01]  /*0f20*/  F2F.F32.F64 R22, R22 ;  /* 0x0000001600167310 */ /* 0x000fe20000301000 */
[----:B------:R-:W-:-:S07]  /*0f30*/  IADD3 R2, PT, PT, R2, 0x1000, RZ ;  /* 0x0000100002027810 */ /* 0x000fce0007ffe0ff */
[----:B--2---:R-:W0:Y:S08]  /*0f40*/  F2F.F32.F64 R13, R12 ;  /* 0x0000000c000d7310 */ /* 0x004e300000301000 */
[----:B----4-:R-:W1:Y:S08]  /*0f50*/  F2F.F32.F64 R15, R14 ;  /* 0x0000000e000f7310 */ /* 0x010e700000301000 */
[----:B------:R-:W2:Y:S01]  /*0f60*/  F2F.F32.F64 R18, R18 ;  /* 0x0000001200127310 */ /* 0x000ea20000301000 */
[----:B0-----:R-:W-:-:S07]  /*0f70*/  FFMA R13, R8, R13, R33 ;  /* 0x0000000d080d7223 */ /* 0x001fce0000000021 */
[----:B---3--:R-:W0:Y:S01]  /*0f80*/  F2F.F32.F64 R24, R24 ;  /* 0x0000001800187310 */ /* 0x008e220000301000 */
[----:B-1----:R-:W-:-:S07]  /*0f90*/  FFMA R13, R10, R15, R13 ;  /* 0x0000000f0a0d7223 */ /* 0x002fce000000000d */
[----:B------:R-:W-:Y:S01]  /*0fa0*/  F2F.F32.F64 R26, R26 ;  /* 0x0000001a001a7310 */ /* 0x000fe20000301000 */
[----:B--2---:R-:W-:-:S07]  /*0fb0*/  FFMA R13, R16, R18, R13 ;  /* 0x00000012100d7223 */ /* 0x004fce000000000d */
[----:B------:R-:W1:Y:S01]  /*0fc0*/  F2F.F32.F64 R30, R30 ;  /* 0x0000001e001e7310 */ /* 0x000e620000301000 */
[----:B0-----:R-:W-:-:S07]  /*0fd0*/  FFMA R13, R22, R24, R13 ;  /* 0x00000018160d7223 */ /* 0x001fce000000000d */
[----:B------:R-:W-:Y:S08]  /*0fe0*/  F2F.F32.F64 R28, R28 ;  /* 0x0000001c001c7310 */ /* 0x000ff00000301000 */
[----:B------:R-:W0:Y:S01]  /*0ff0*/  F2F.F32.F64 R6, R6 ;  /* 0x0000000600067310 */ /* 0x000e220000301000 */
[----:B-1----:R-:W-:-:S04]  /*1000*/  FFMA R13, R26, R30, R13 ;  /* 0x0000001e1a0d7223 */ /* 0x002fc8000000000d */
[----:B0-----:R-:W-:-:S07]  /*1010*/  FFMA R21, R28, R6, R13 ;  /* 0x000000061c157223 */ /* 0x001fce000000000d */
.L_x_181:
[----:B------:R-:W-:Y:S05]  /*1020*/  BSYNC.RECONVERGENT B2 ;  /* 0x0000000000027941 */ /* 0x000fea0003800200 */
.L_x_180:
        /* <DEDUP_REMOVED lines=10> */
[C---:B------:R-:W-:Y:S02]  /*10d0*/  IADD3 R11, PT, PT, R7.reuse, 0x200, RZ ;  /* 0x00000200070b7810 */ /* 0x040fe40007ffe0ff */
[C---:B------:R-:W-:Y:S02]  /*10e0*/  IADD3 R23, PT, PT, R7.reuse, 0x400, RZ ;  /* 0x0000040007177810 */ /* 0x040fe40007ffe0ff */
[C---:B------:R-:W-:Y:S01]  /*10f0*/  IADD3 R19, PT, PT, R7.reuse, 0x600, RZ ;  /* 0x0000060007137810 */ /* 0x040fe20007ffe0ff */
[----:B0-----:R-:W-:-:S04]  /*1100*/  IMAD.WIDE.U32 R4, R7, 0x8, R8 ;  /* 0x0000000807047825 */ /* 0x001fc800078e0008 */
[----:B------:R-:W-:Y:S02]  /*1110*/  IMAD.WIDE.U32 R24, R11, 0x8, R8 ;  /* 0x000000080b187825 */ /* 0x000fe400078e0008 */
[----:B------:R-:W2:Y:S02]  /*1120*/  LDG.E.64 R4, desc[UR14][R4.64] ;  /* 0x0000000e04047981 */ /* 0x000ea4000c1e1b00 */
[----:B-1----:R-:W-:-:S04]  /*1130*/  IMAD.WIDE.U32 R6, R7, 0x8, R12 ;  /* 0x0000000807067825 */ /* 0x002fc800078e000c */
[----:B------:R-:W-:Y:S02]  /*1140*/  IMAD.WIDE.U32 R10, R11, 0x8, R12 ;  /* 0x000000080b0a7825 */ /* 0x000fe400078e000c */
[----:B------:R-:W3:Y:S02]  /*1150*/  LDG.E.64 R6, desc[UR14][R6.64] ;  /* 0x0000000e06067981 */ /* 0x000ee4000c1e1b00 */
[C---:B------:R-:W-:Y:S02]  /*1160*/  IMAD.WIDE.U32 R14, R23.reuse, 0x8, R8 ;  /* 0x00000008170e7825 */ /* 0x040fe400078e0008 */
[----:B------:R-:W4:Y:S02]  /*1170*/  LDG.E.64 R10, desc[UR14][R10.64] ;  /* 0x0000000e0a0a7981 */ /* 0x000f24000c1e1b00 */
[----:B------:R-:W-:-:S04]  /*1180*/  IMAD.WIDE.U32 R22, R23, 0x8, R12 ;  /* 0x0000000817167825 */ /* 0x000fc800078e000c */
[C---:B------:R-:W-:Y:S02]  /*1190*/  IMAD.WIDE.U32 R16, R19.reuse, 0x8, R8 ;  /* 0x0000000813107825 */ /* 0x040fe400078e0008 */
[----:B------:R-:W5:Y:S02]  /*11a0*/  LDG.E.64 R8, desc[UR14][R24.64] ;  /* 0x0000000e18087981 */ /* 0x000f64000c1e1b00 */
[----:B------:R-:W-:Y:S02]  /*11b0*/  IMAD.WIDE.U32 R18, R19, 0x8, R12 ;  /* 0x0000000813127825 */ /* 0x000fe400078e000c */
        /* <DEDUP_REMOVED lines=17> */
.L_x_183:
[----:B------:R-:W-:Y:S05]  /*12d0*/  BSYNC.RECONVERGENT B2 ;  /* 0x0000000000027941 */ /* 0x000fea0003800200 */
.L_x_182:
[----:B------:R-:W-:Y:S05]  /*12e0*/  @!P1 BRA `(.L_x_175) ;  /* 0x0000000000409947 */ /* 0x000fea0003800000 */
[----:B------:R-:W0:Y:S01]  /*12f0*/  LDC.64 R6, c[0x0][0x380] ;  /* 0x0000e000ff067b82 */ /* 0x000e220000000a00 */
[----:B------:R-:W-:Y:S02]  /*1300*/  MOV R11, UR13 ;  /* 0x0000000d000b7c02 */ /* 0x000fe40008000f00 */
[----:B------:R-:W-:Y:S02]  /*1310*/  IADD3 R10, PT, PT, -R3, RZ, RZ ;  /* 0x000000ff030a7210 */ /* 0x000fe40007ffe1ff */
[----:B------:R-:W-:-:S03]  /*1320*/  LEA R11, R11, R2, 0xd ;  /* 0x000000020b0b7211 */ /* 0x000fc600078e68ff */
[----:B------:R-:W1:Y:S04]  /*1330*/  LDC.64 R8, c[0x0][0x388] ;  /* 0x0000e200ff087b82 */ /* 0x000e680000000a00 */
.L_x_184:
[----:B0-----:R-:W-:-:S04]  /*1340*/  IMAD.WIDE.U32 R2, R11, 0x8, R6 ;  /* 0x000000080b027825 */ /* 0x001fc800078e0006 */
[C---:B-1----:R-:W-:Y:S02]  /*1350*/  IMAD.WIDE.U32 R4, R11.reuse, 0x8, R8 ;  /* 0x000000080b047825 */ /* 0x042fe400078e0008 */
[----:B------:R-:W2:Y:S04]  /*1360*/  LDG.E.64 R2, desc[UR14][R2.64] ;  /* 0x0000000e02027981 */ /* 0x000ea8000c1e1b00 */
[----:B------:R-:W3:Y:S01]  /*1370*/  LDG.E.64 R4, desc[UR14][R4.64] ;  /* 0x0000000e04047981 */ /* 0x000ee2000c1e1b00 */
[----:B------:R-:W-:Y:S02]  /*1380*/  IADD3 R10, PT, PT, R10, 0x1, RZ ;  /* 0x000000010a0a7810 */ /* 0x000fe40007ffe0ff */
[----:B------:R-:W-:Y:S02]  /*1390*/  IADD3 R11, PT, PT, R11, 0x200, RZ ;  /* 0x000002000b0b7810 */ /* 0x000fe40007ffe0ff */
[----:B------:R-:W-:Y:S01]  /*13a0*/  ISETP.NE.AND P0, PT, R10, RZ, PT ;  /* 0x000000ff0a00720c */ /* 0x000fe20003f05270 */
[----:B--2---:R-:W-:Y:S08]  /*13b0*/  F2F.F32.F64 R12, R2 ;  /* 0x00000002000c7310 */ /* 0x004ff00000301000 */
[----:B---3--:R-:W0:Y:S02]  /*13c0*/  F2F.F32.F64 R13, R4 ;  /* 0x00000004000d7310 */ /* 0x008e240000301000 */
[----:B0-----:R-:W-:-:S02]  /*13d0*/  FFMA R21, R12, R13, R21 ;  /* 0x0000000d0c157223 */ /* 0x001fc40000000015 */
[----:B------:R-:W-:Y:S05]  /*13e0*/  @P0 BRA `(.L_x_184) ;  /* 0xfffffffc00d40947 */ /* 0x000fea000383ffff */
.L_x_175:
[----:B------:R-:W-:Y:S05]  /*13f0*/  BSYNC.RECONVERGENT B1 ;  /* 0x0000000000017941 */ /* 0x000fea0003800200 */
.L_x_174:
[----:B------:R-:W-:-:S09]  /*1400*/  UISETP.GE.U32.AND UP0, UPT, UR9, 0x200, UPT ;  /* 0x000002000900788c */ /* 0x000fd2000bf06070 */
        /* <DEDUP_REMOVED lines=33> */
[----:B------:R-:W0:Y:S04]  /*1620*/  LDS.128 R16, [UR4+0x10] ;  /* 0x00001004ff107984 */ /* 0x000e280008000c00 */
[----:B------:R-:W2:Y:S04]  /*1630*/  LDS.128 R8, [UR4+0x20] ;  /* 0x00002004ff087984 */ /* 0x000ea80008000c00 */
[----:B-1----:R-:W1:Y:S04]  /*1640*/  LDS.128 R4, [UR4+0x30] ;  /* 0x00003004ff047984 */ /* 0x002e680008000c00 */
[----:B------:R-:W3:Y:S01]  /*1650*/  LDS.128 R12, [UR4+0x40] ;  /* 0x00004004ff0c7984 */ /* 0x000ee20008000c00 */
[----:B0-----:R-:W-:-:S04]  /*1660*/  FADD R3, R2, R17 ;  /* 0x0000001102037221 */ /* 0x001fc80000000000 */
[----:B------:R-:W-:-:S04]  /*1670*/  FADD R0, R3, R18 ;  /* 0x0000001203007221 */ /* 0x000fc80000000000 */
[----:B------:R-:W-:-:S04]  /*1680*/  FADD R3, R0, R19 ;  /* 0x0000001300037221 */ /* 0x000fc80000000000 */
[----:B--2---:R-:W-:-:S04]  /*1690*/  FADD R8, R3, R8 ;  /* 0x0000000803087221 */ /* 0x004fc80000000000 */
[----:B------:R-:W-:-:S04]  /*16a0*/  FADD R9, R8, R9 ;  /* 0x0000000908097221 */ /* 0x000fc80000000000 */
[----:B------:R-:W-:-:S04]  /*16b0*/  FADD R10, R9, R10 ;  /* 0x0000000a090a7221 */ /* 0x000fc80000000000 */
[----:B------:R-:W-:-:S04]  /*16c0*/  FADD R11, R10, R11 ;  /* 0x0000000b0a0b7221 */ /* 0x000fc80000000000 */
[----:B-1----:R-:W-:-:S04]  /*16d0*/  FADD R4, R11, R4 ;  /* 0x000000040b047221 */ /* 0x002fc80000000000 */
        /* <DEDUP_REMOVED lines=8> */
.L_x_185:
[----:B------:R-:W0:Y:S01]  /*1760*/  S2R R6, SR_LANEID ;  /* 0x0000000000067919 */ /* 0x000e220000000000 */
[----:B------:R-:W-:-:S04]  /*1770*/  LOP3.LUT R2, R0, 0x3e0, RZ, 0xc0, !PT ;  /* 0x000003e000027812 */ /* 0x000fc800078ec0ff */
[----:B------:R-:W-:Y:S02]  /*1780*/  IADD3 R3, PT, PT, R2, 0x20, RZ ;  /* 0x0000002002037810 */ /* 0x000fe40007ffe0ff */
[----:B------:R-:W-:Y:S02]  /*1790*/  LOP3.LUT R2, RZ, R2, RZ, 0x33, !PT ;  /* 0x00000002ff027212 */ /* 0x000fe400078e33ff */
[----:B------:R-:W-:Y:S02]  /*17a0*/  ISETP.GT.U32.AND P0, PT, R3, UR9, PT ;  /* 0x0000000903007c0c */ /* 0x000fe4000bf04070 */
[----:B------:R-:W-:-:S04]  /*17b0*/  IADD3 R2, PT, PT, R2, UR9, RZ ;  /* 0x0000000902027c10 */ /* 0x000fc8000fffe0ff */
        /* <DEDUP_REMOVED lines=32> */
[----:B------:R-:W1:Y:S01]  /*19c0*/  S2UR UR5, SR_CgaCtaId ;  /* 0x00000000000579c3 */ /* 0x000e620000008800 */
[----:B------:R-:W-:Y:S01]  /*19d0*/  UMOV UR4, 0x400 ;  /* 0x0000040000047882 */ /* 0x000fe20000000000 */
[----:B------:R-:W-:Y:S02]  /*19e0*/  UISETP.GT.U32.AND UP1, UPT, UR9, 0x20, UPT ;  /* 0x000000200900788c */ /* 0x000fe4000bf24070 */
[----:B------:R-:W-:-:S04]  /*19f0*/  UISETP.GT.U32.AND UP0, UPT, UR9, 0x40, UPT ;  /* 0x000000400900788c */ /* 0x000fc8000bf04070 */
[----:B------:R-:W-:Y:S01]  /*1a00*/  PLOP3.LUT P2, PT, PT, PT, UP1, 0x80, 0x8 ;  /* 0x000000000008781c */ /* 0x000fe20003f4f018 */
[----:B------:R-:W-:Y:S01]  /*1a10*/  UISETP.GT.U32.AND UP1, UPT, UR9, 0x60, UPT ;  /* 0x000000600900788c */ /* 0x000fe2000bf24070 */
[----:B------:R-:W-:Y:S01]  /*1a20*/  PLOP3.LUT P3, PT, PT, PT, UP0, 0x80, 0x8 ;  /* 0x000000000008781c */ /* 0x000fe20003f6f008 */
[----:B------:R-:W-:-:S04]  /*1a30*/  UISETP.GT.U32.AND UP0, UPT, UR9, 0x80, UPT ;  /* 0x000000800900788c */ /* 0x000fc8000bf04070 */
[----:B------:R-:W-:Y:S01]  /*1a40*/  PLOP3.LUT P1, PT, PT, PT, UP1, 0x80, 0x8 ;  /* 0x000000000008781c */ /* 0x000fe20003f2f018 */
[----:B------:R-:W-:Y:S02]  /*1a50*/  UISETP.GT.U32.AND UP1, UPT, UR9, 0xa0, UPT ;  /* 0x000000a00900788c */ /* 0x000fe4000bf24070 */
[----:B-1----:R-:W-:-:S09]  /*1a60*/  ULEA UR4, UR5, UR4, 0x18 ;  /* 0x0000000405047291 */ /* 0x002fd2000f8ec0ff */
[----:B------:R-:W1:Y:S04]  /*1a70*/  LDS.128 R16, [UR4+0x10] ;  /* 0x00001004ff107984 */ /* 0x000e680008000c00 */
[----:B0-----:R-:W0:Y:S04]  /*1a80*/  LDS.128 R4, [UR4+0x20] ;  /* 0x00002004ff047984 */ /* 0x001e280008000c00 */
[----:B------:R-:W2:Y:S04]  /*1a90*/  LDS.128 R8, [UR4+0x30] ;  /* 0x00003004ff087984 */ /* 0x000ea80008000c00 */
[----:B------:R-:W3:Y:S01]  /*1aa0*/  LDS.128 R12, [UR4+0x40] ;  /* 0x00004004ff0c7984 */ /* 0x000ee20008000c00 */
[----:B-1----:R-:W-:Y:S01]  /*1ab0*/  @P2 FADD R2, R2, R17 ;  /* 0x0000001102022221 */ /* 0x002fe20000000000 */
[----:B------:R-:W-:Y:S01]  /*1ac0*/  PLOP3.LUT P2, PT, PT, PT, UP0, 0x80, 0x8 ;  /* 0x000000000008781c */ /* 0x000fe20003f4f008 */
[----:B------:R-:W-:-:S02]  /*1ad0*/  UISETP.GT.U32.AND UP0, UPT, UR9, 0xc0, UPT ;  /* 0x000000c00900788c */ /* 0x000fc4000bf04070 */
[----:B------:R-:W-:Y:S01]  /*1ae0*/  @P3 FADD R2, R2, R18 ;  /* 0x0000001202023221 */ /* 0x000fe20000000000 */
[----:B------:R-:W-:Y:S01]  /*1af0*/  PLOP3.LUT P3, PT, PT, PT, UP1, 0x80, 0x8 ;  /* 0x000000000008781c */ /* 0x000fe20003f6f018 */
[----:B------:R-:W-:Y:S02]  /*1b00*/  UISETP.GT.U32.AND UP1, UPT, UR9, 0xe0, UPT ;  /* 0x000000e00900788c */ /* 0x000fe4000bf24070 */
[----:B------:R-:W-:Y:S01]  /*1b10*/  PLOP3.LUT P4, PT, PT, PT, UP0, 0x80, 0x8 ;  /* 0x000000000008781c */ /* 0x000fe20003f8f008 */
[----:B------:R-:W-:Y:S01]  /*1b20*/  @P1 FADD R2, R2, R19 ;  /* 0x0000001302021221 */ /* 0x000fe20000000000 */
[----:B------:R-:W-:Y:S02]  /*1b30*/  UISETP.GT.U32.AND UP0, UPT, UR9, 0x100, UPT ;  /* 0x000001000900788c */ /* 0x000fe4000bf04070 */
[----:B------:R-:W-:Y:S01]  /*1b40*/  PLOP3.LUT P1, PT, PT, PT, UP1, 0x80, 0x8 ;  /* 0x000000000008781c */ /* 0x000fe20003f2f018 */
[----:B------:R-:W-:Y:S01]  /*1b50*/  UISETP.GT.U32.AND UP1, UPT, UR9, 0x120, UPT ;  /* 0x000001200900788c */ /* 0x000fe2000bf24070 */
[----:B0-----:R-:W-:-:S02]  /*1b60*/  @P2 FADD R2, R2, R4 ;  /* 0x0000000402022221 */ /* 0x001fc40000000000 */
[----:B------:R-:W-:Y:S01]  /*1b70*/  PLOP3.LUT P2, PT, PT, PT, UP0, 0x80, 0x8 ;  /* 0x000000000008781c */ /* 0x000fe20003f4f008 */
[----:B------:R-:W-:Y:S01]  /*1b80*/  UISETP.GT.U32.AND UP0, UPT, UR9, 0x140, UPT ;  /* 0x000001400900788c */ /* 0x000fe2000bf04070 */
[----:B------:R-:W-:Y:S01]  /*1b90*/  @P3 FADD R2, R2, R5 ;  /* 0x0000000502023221 */ /* 0x000fe20000000000 */
[----:B------:R-:W-:Y:S01]  /*1ba0*/  PLOP3.LUT P3, PT, PT, PT, UP1, 0x80, 0x8 ;  /* 0x000000000008781c */ /* 0x000fe20003f6f018 */
[----:B------:R-:W-:Y:S02]  /*1bb0*/  UISETP.GT.U32.AND UP1, UPT, UR9, 0x160, UPT ;  /* 0x000001600900788c */ /* 0x000fe4000bf24070 */
[----:B------:R-:W-:Y:S01]  /*1bc0*/  @P4 FADD R2, R2, R6 ;  /* 0x0000000602024221 */ /* 0x000fe20000000000 */
[----:B------:R-:W-:Y:S01]  /*1bd0*/  PLOP3.LUT P4, PT, PT, PT, UP0, 0x80, 0x8 ;  /* 0x000000000008781c */ /* 0x000fe20003f8f008 */
[----:B------:R-:W-:Y:S02]  /*1be0*/  UISETP.GT.U32.AND UP0, UPT, UR9, 0x180, UPT ;  /* 0x000001800900788c */ /* 0x000fe4000bf04070 */
[----:B------:R-:W-:Y:S01]  /*1bf0*/  @P1 FADD R2, R2, R7 ;  /* 0x0000000702021221 */ /* 0x000fe20000000000 */
[----:B------:R-:W-:Y:S01]  /*1c00*/  PLOP3.LUT P1, PT, PT, PT, UP1, 0x80, 0x8 ;  /* 0x000000000008781c */ /* 0x000fe20003f2f018 */
[----:B------:R-:W-:-:S02]  /*1c10*/  UISETP.GT.U32.AND UP1, UPT, UR9, 0x1a0, UPT ;  /* 0x000001a00900788c */ /* 0x000fc4000bf24070 */
[----:B--2---:R-:W-:Y:S01]  /*1c20*/  @P2 FADD R2, R2, R8 ;  /* 0x0000000802022221 */ /* 0x004fe20000000000 */
[----:B------:R-:W-:Y:S01]  /*1c30*/  PLOP3.LUT P2, PT, PT, PT, UP0, 0x80, 0x8 ;  /* 0x000000000008781c */ /* 0x000fe20003f4f008 */
[----:B------:R-:W-:Y:S02]  /*1c40*/  UISETP.GT.U32.AND UP0, UPT, UR9, 0x1c0, UPT ;  /* 0x000001c00900788c */ /* 0x000fe4000bf04070 */
[----:B------:R-:W-:Y:S01]  /*1c50*/  @P3 FADD R2, R2, R9 ;  /* 0x0000000902023221 */ /* 0x000fe20000000000 */
[----:B------:R-:W-:Y:S01]  /*1c60*/  PLOP3.LUT P3, PT, PT, PT, UP1, 0x80, 0x8 ;  /* 0x000000000008781c */ /* 0x000fe20003f6f018 */
[----:B------:R-:W-:Y:S02]  /*1c70*/  UISETP.GT.U32.AND UP1, UPT, UR9, 0x1e0, UPT ;  /* 0x000001e00900788c */ /* 0x000fe4000bf24070 */
[----:B------:R-:W-:Y:S01]  /*1c80*/  @P4 FADD R2, R2, R10 ;  /* 0x0000000a02024221 */ /* 0x000fe20000000000 */
[----:B------:R-:W-:-:S03]  /*1c90*/  PLOP3.LUT P4, PT, PT, PT, UP0, 0x80, 0x8 ;  /* 0x000000000008781c */ /* 0x000fc60003f8f008 */
[----:B------:R-:W-:Y:S01]  /*1ca0*/  @P1 FADD R2, R2, R11 ;  /* 0x0000000b02021221 */ /* 0x000fe20000000000 */
[----:B------:R-:W-:-:S03]  /*1cb0*/  PLOP3.LUT P1, PT, PT, PT, UP1, 0x80, 0x8 ;  /* 0x000000000008781c */ /* 0x000fc60003f2f018 */
[----:B---3--:R-:W-:-:S04]  /*1cc0*/  @P2 FADD R2, R2, R12 ;  /* 0x0000000c02022221 */ /* 0x008fc80000000000 */
[----:B------:R-:W-:-:S04]  /*1cd0*/  @P3 FADD R2, R2, R13 ;  /* 0x0000000d02023221 */ /* 0x000fc80000000000 */
[----:B------:R-:W-:-:S04]  /*1ce0*/  @P4 FADD R2, R2, R14 ;  /* 0x0000000e02024221 */ /* 0x000fc80000000000 */
[----:B------:R-:W-:Y:S01]  /*1cf0*/  @P1 FADD R2, R2, R15 ;  /* 0x0000000f02021221 */ /* 0x000fe20000000000 */
[----:B------:R-:W-:Y:S06]  /*1d00*/  BRA `(.L_x_186) ;  /* 0x0000002000a87947 */ /* 0x000fec0003800000 */
.L_x_171:
[----:B------:R-:W0:Y:S01]  /*1d10*/  S2R R0, SR_TID.X ;  /* 0x0000000000007919 */ /* 0x000e220000002100 */
[----:B------:R-:W1:Y:S01]  /*1d20*/  LDCU.128 UR16, c[0x0][0x380] ;  /* 0x00007000ff1077ac */ /* 0x000e620008000c00 */
[----:B------:R-:W-:Y:S02]  /*1d30*/  MOV R19, UR13 ;  /* 0x0000000d00137c02 */ /* 0x000fe40008000f00 */
[----:B-1----:R-:W-:Y:S02]  /*1d40*/  MOV R14, UR16 ;  /* 0x00000010000e7c02 */ /* 0x002fe40008000f00 */
[----:B------:R-:W-:Y:S02]  /*1d50*/  MOV R15, UR17 ;  /* 0x00000011000f7c02 */ /* 0x000fe40008000f00 */
[----:B------:R-:W-:Y:S02]  /*1d60*/  MOV R16, UR18 ;  /* 0x0000001200107c02 */ /* 0x000fe40008000f00 */
[----:B------:R-:W-:-:S02]  /*1d70*/  MOV R17, UR19 ;  /* 0x0000001300117c02 */ /* 0x000fc40008000f00 */
[----:B0-----:R-:W-:-:S05]  /*1d80*/  LEA R19, R19, R0, 0xd ;  /* 0x0000000013137211 */ /* 0x001fca00078e68ff */
[----:B------:R-:W-:-:S04]  /*1d90*/  IMAD.WIDE.U32 R40, R19, 0x8, R14 ;  /* 0x0000000813287825 */ /* 0x000fc800078e000e */
[----:B------:R-:W-:Y:S01]  /*1da0*/  IMAD.WIDE.U32 R18, R19, 0x8, R16 ;  /* 0x0000000813127825 */ /* 0x000fe200078e0010 */
        /* <DEDUP_REMOVED lines=17> */
[----:B---3--:R-:W-:Y:S08]  /*1ec0*/  F2F.F32.F64 R2, R2 ;  /* 0x0000000200027310 */ /* 0x008ff00000301000 */
[----:B----4-:R-:W-:Y:S08]  /*1ed0*/  F2F.F32.F64 R25, R24 ;  /* 0x0000001800197310 */ /* 0x010ff00000301000 */
[----:B-----5:R-:W0:Y:S08]  /*1ee0*/  F2F.F32.F64 R3, R34 ;  /* 0x0000002200037310 */ /* 0x020e300000301000 */
[----:B------:R-:W-:Y:S08]  /*1ef0*/  F2F.F32.F64 R24, R32 ;  /* 0x0000002000187310 */ /* 0x000ff00000301000 */
[----:B------:R1:W-:Y:S08]  /*1f00*/  F2F.F32.F64 R31, R10 ;  /* 0x0000000a001f7310 */ /* 0x0003f00000301000 */
[----:B------:R2:W-:Y:S01]  /*1f10*/  F2F.F32.F64 R35, R22 ;  /* 0x0000001600237310 */ /* 0x0005e20000301000 */
[----:B-1----:R-:W3:Y:S07]  /*1f20*/  LDG.E.64 R10, desc[UR14][R40.64+0xa000] ;  /* 0x00a0000e280a7981 */ /* 0x002eee000c1e1b00 */
[----:B------:R1:W-:Y:S01]  /*1f30*/  F2F.F32.F64 R33, R20 ;  /* 0x0000001400217310 */ /* 0x0003e20000301000 */
[----:B--2---:R-:W2:Y:S04]  /*1f40*/  LDG.E.64 R22, desc[UR14][R40.64+0x8000] ;  /* 0x0080000e28167981 */ /* 0x004ea8000c1e1b00 */
[----:B-1----:R-:W4:Y:S03]  /*1f50*/  LDG.E.64 R20, desc[UR14][R40.64+0xc000] ;  /* 0x00c0000e28147981 */ /* 0x002f26000c1e1b00 */
[----:B------:R-:W-:Y:S08]  /*1f60*/  F2F.F32.F64 R13, R12 ;  /* 0x0000000c000d7310 */ /* 0x000ff00000301000 */
[----:B---3--:R-:W-:Y:S08]  /*1f70*/  F2F.F32.F64 R11, R10 ;  /* 0x0000000a000b7310 */ /* 0x008ff00000301000 */
[----:B--2---:R1:W-:Y:S08]  /*1f80*/  F2F.F32.F64 R12, R22 ;  /* 0x00000016000c7310 */ /* 0x0043f00000301000 */
[----:B----4-:R2:W-:Y:S01]  /*1f90*/  F2F.F32.F64 R10, R20 ;  /* 0x00000014000a7310 */ /* 0x0105e20000301000 */
[----:B-1----:R-:W3:Y:S04]  /*1fa0*/  LDG.E.64 R22, desc[UR14][R18.64+0xd000] ;  /* 0x00d0000e12167981 */ /* 0x002ee8000c1e1b00 */
[----:B--2---:R-:W2:Y:S03]  /*1fb0*/  LDG.E.64 R20, desc[UR14][R18.64] ;  /* 0x0000000e12147981 */ /* 0x004ea6000c1e1b00 */
[----:B------:R-:W-:Y:S08]  /*1fc0*/  F2F.F32.F64 R28, R28 ;  /* 0x0000001c001c7310 */ /* 0x000ff00000301000 */
[----:B------:R1:W-:Y:S08]  /*1fd0*/  F2F.F32.F64 R29, R8 ;  /* 0x00000008001d7310 */ /* 0x0003f00000301000 */
[----:B------:R-:W-:Y:S01]  /*1fe0*/  F2F.F32.F64 R7, R6 ;  /* 0x0000000600077310 */ /* 0x000fe20000301000 */
[----:B-1----:R-:W4:Y:S07]  /*1ff0*/  LDG.E.64 R8, desc[UR14][R40.64+0xe000] ;  /* 0x00e0000e28087981 */ /* 0x002f2e000c1e1b00 */
[----:B------:R1:W5:Y:S08]  /*2000*/  F2F.F32.F64 R6, R26 ;  /* 0x0000001a00067310 */ /* 0x0003700000301000 */
[----:B------:R-:W5:Y:S01]  /*2010*/  F2F.F32.F64 R4, R4 ;  /* 0x0000000400047310 */ /* 0x000f620000301000 */
[----:B-1----:R-:W4:Y:S04]  /*2020*/  LDG.E.64 R26, desc[UR14][R40.64+0x6000] ;  /* 0x0060000e281a7981 */ /* 0x002f28000c1e1b00 */
[----:B------:R-:W4:Y:S03]  /*2030*/  LDG.E.64 R40, desc[UR14][R40.64+0xf000] ;  /* 0x00f0000e28287981 */ /* 0x000f26000c1e1b00 */
[----:B---3--:R1:W-:Y:S08]  /*2040*/  F2F.F32.F64 R5, R22 ;  /* 0x0000001600057310 */ /* 0x0083f00000301000 */
[----:B--2---:R2:W-:Y:S01]  /*2050*/  F2F.F32.F64 R34, R20 ;  /* 0x0000001400227310 */ /* 0x0045e20000301000 */
[----:B-1----:R-:W3:Y:S04]  /*2060*/  LDG.E.64 R22, desc[UR14][R18.64+0x6000] ;  /* 0x0060000e12167981 */ /* 0x002ee8000c1e1b00 */
[----:B--2---:R-:W2:Y:S01]  /*2070*/  LDG.E.64 R20, desc[UR14][R18.64+0x8000] ;  /* 0x0080000e12147981 */ /* 0x004ea2000c1e1b00 */
[----:B0-----:R-:W-:Y:S01]  /*2080*/  FMUL R3, R25, R3 ;  /* 0x0000000319037220 */ /* 0x001fe20000400000 */
[----:B-----5:R-:W-:Y:S01]  /*2090*/  FMUL R6, R24, R6 ;  /* 0x0000000618067220 */ /* 0x020fe20000400000 */
[----:B------:R-:W-:Y:S01]  /*20a0*/  FMUL R7, R28, R7 ;  /* 0x000000071c077220 */ /* 0x000fe20000400000 */
[----:B------:R-:W5:Y:S01]  /*20b0*/  LDG.E.64 R24, desc[UR14][R18.64+0xf000] ;  /* 0x00f0000e12187981 */ /* 0x000f62000c1e1b00 */
[----:B------:R-:W-:Y:S01]  /*20c0*/  FMUL R4, R4, R13 ;  /* 0x0000000d04047220 */ /* 0x000fe20000400000 */
[----:B----4-:R-:W-:Y:S08]  /*20d0*/  F2F.F32.F64 R8, R8 ;  /* 0x0000000800087310 */ /* 0x010ff00000301000 */
[----:B------:R0:W-:Y:S08]  /*20e0*/  F2F.F32.F64 R9, R38 ;  /* 0x0000002600097310 */ /* 0x0001f00000301000 */
[----:B------:R-:W-:Y:S01]  /*20f0*/  F2F.F32.F64 R27, R26 ;  /* 0x0000001a001b7310 */ /* 0x000fe20000301000 */
[----:B0-----:R-:W4:Y:S07]  /*2100*/  LDG.E.64 R38, desc[UR14][R18.64+0x4000] ;  /* 0x0040000e12267981 */ /* 0x001f2e000c1e1b00 */
[----:B------:R0:W-:Y:S02]  /*2110*/  F2F.F32.F64 R26, R40 ;  /* 0x00000028001a7310 */ /* 0x0001e40000301000 */
[----:B0-----:R-:W5:Y:S06]  /*2120*/  LDG.E.64 R40, desc[UR14][R18.64+0x2000] ;  /* 0x0020000e12287981 */ /* 0x001f6c000c1e1b00 */
[----:B---3--:R0:W-:Y:S08]  /*2130*/  F2F.F32.F64 R28, R22 ;  /* 0x00000016001c7310 */ /* 0x0081f00000301000 */
[----:B--2---:R1:W-:Y:S01]  /*2140*/  F2F.F32.F64 R13, R20 ;  /* 0x00000014000d7310 */ /* 0x0043e20000301000 */
[----:B0-----:R-:W2:Y:S04]  /*2150*/  LDG.E.64 R22, desc[UR14][R18.64+0xc000] ;  /* 0x00c0000e12167981 */ /* 0x001ea8000c1e1b00 */
[----:B-1----:R-:W3:Y:S04]  /*2160*/  LDG.E.64 R20, desc[UR14][R18.64+0xa000] ;  /* 0x00a0000e12147981 */ /* 0x002ee8000c1e1b00 */
[----:B------:R-:W3:Y:S01]  /*2170*/  LDG.E.64 R18, desc[UR14][R18.64+0xe000] ;  /* 0x00e0000e12127981 */ /* 0x000ee2000c1e1b00 */
[----:B------:R-:W-:Y:S01]  /*2180*/  FMUL R2, R30, R2 ;  /* 0x000000021e027220 */ /* 0x000fe20000400000 */
[----:B------:R-:W-:Y:S08]  /*2190*/  F2F.F32.F64 R36, R36 ;  /* 0x0000002400247310 */ /* 0x000ff00000301000 */
[----:B----4-:R-:W0:Y:S08]  /*21a0*/  F2F.F32.F64 R30, R38 ;  /* 0x00000026001e7310 */ /* 0x010e300000301000 */
[----:B-----5:R-:W1:Y:S08]  /*21b0*/  F2F.F32.F64 R25, R24 ;  /* 0x0000001800197310 */ /* 0x020e700000301000 */
[----:B------:R-:W4:Y:S01]  /*21c0*/  F2F.F32.F64 R32, R40 ;  /* 0x0000002800207310 */ /* 0x000f220000301000 */
[----:B0-----:R-:W-:Y:S01]  /*21d0*/  FFMA R29, R29, R30, R3 ;  /* 0x0000001e1d1d7223 */ /* 0x001fe20000000003 */
[----:B------:R-:W-:Y:S01]  /*21e0*/  FMUL R36, R36, R9 ;  /* 0x0000000924247220 */ /* 0x000fe20000400000 */
[----:B------:R-:W-:Y:S01]  /*21f0*/  FMUL R5, R35, R5 ;  /* 0x0000000523057220 */ /* 0x000fe20000400000 */
[----:B-1----:R-:W-:Y:S01]  /*2200*/  FMUL R3, R26, R25 ;  /* 0x000000191a037220 */ /* 0x002fe20000400000 */
[----:B------:R-:W-:Y:S01]  /*2210*/  FFMA R2, R33, R34, R2 ;  /* 0x0000002221027223 */ /* 0x000fe20000000002 */
[----:B------:R-:W-:Y:S01]  /*2220*/  FFMA R6, R27, R28, R6 ;  /* 0x0000001c1b067223 */ /* 0x000fe20000000006 */
[----:B------:R-:W-:Y:S01]  /*2230*/  FFMA R4, R12, R13, R4 ;  /* 0x0000000d0c047223 */ /* 0x000fe20000000004 */
[----:B------:R-:W-:Y:S01]  /*2240*/  UISETP.GE.U32.AND UP0, UPT, UR9, UR5, UPT ;  /* 0x000000050900728c */ /* 0x000fe2000bf06070 */
[----:B----4-:R-:W-:Y:S01]  /*2250*/  FFMA R7, R31, R32, R7 ;  /* 0x000000201f077223 */ /* 0x010fe20000000007 */
[----:B------:R-:W-:-:S03]  /*2260*/  FADD R29, R29, R6 ;  /* 0x000000061d1d7221 */ /* 0x000fc60000000000 */
[----:B------:R-:W-:-:S04]  /*2270*/  FADD R2, R2, R7 ;  /* 0x0000000702027221 */ /* 0x000fc80000000000 */
[----:B------:R-:W-:Y:S01]  /*2280*/  FADD R2, R2, R29 ;  /* 0x0000001d02027221 */ /* 0x000fe20000000000 */
[----:B--2---:R-:W0:Y:S08]  /*2290*/  F2F.F32.F64 R37, R22 ;  /* 0x0000001600257310 */ /* 0x004e300000301000 */
[----:B---3--:R-:W1:Y:S08]  /*22a0*/  F2F.F32.F64 R40, R20 ;  /* 0x0000001400287310 */ /* 0x008e700000301000 */
[----:B------:R-:W2:Y:S01]  /*22b0*/  F2F.F32.F64 R39, R18 ;  /* 0x0000001200277310 */ /* 0x000ea20000301000 */
[----:B0-----:R-:W-:Y:S01]  /*22c0*/  FFMA R5, R10, R37, R5 ;  /* 0x000000250a057223 */ /* 0x001fe20000000005 */
[----:B-1----:R-:W-:-:S04]  /*22d0*/  FFMA R11, R11, R40, R36 ;  /* 0x000000280b0b7223 */ /* 0x002fc80000000024 */
[----:B------:R-:W-:Y:S01]  /*22e0*/  FADD R4, R4, R11 ;  /* 0x0000000b04047221 */ /* 0x000fe20000000000 */
[----:B--2---:R-:W-:-:S04]  /*22f0*/  FFMA R8, R8, R39, R3 ;  /* 0x0000002708087223 */ /* 0x004fc80000000003 */
[----:B------:R-:W-:-:S04]  /*2300*/  FADD R5, R5, R8 ;  /* 0x0000000805057221 */ /* 0x000fc80000000000 */
[----:B------:R-:W-:-:S04]  /*2310*/  FADD R5, R4, R5 ;  /* 0x0000000504057221 */ /* 0x000fc80000000000 */
[----:B------:R-:W-:Y:S01]  /*2320*/  FADD R32, R2, R5 ;  /* 0x0000000502207221 */ /* 0x000fe20000000000 */
[----:B------:R-:W-:Y:S06]  /*2330*/  BRA.U !UP0, `(.L_x_187) ;  /* 0x0000001908547547 */ /* 0x000fec000b800000 */
[----:B------:R-:W-:Y:S01]  /*2340*/  ULEA UR6, UR13, UR5, 0xd ;  /* 0x000000050d067291 */ /* 0x000fe2000f8e68ff */
[----:B------:R-:W-:Y:S01]  /*2350*/  LOP3.LUT R2, RZ, R0, RZ, 0x33, !PT ;  /* 0x00000000ff027212 */ /* 0x000fe200078e33ff */
[----:B------:R-:W-:Y:S01]  /*2360*/  UIADD3 UR11, UPT, UPT, UR10, -0x2000, URZ ;  /* 0xffffe0000a0b7890 */ /* 0x000fe2000fffe0ff */
[----:B------:R-:W-:Y:S01]  /*2370*/  MOV R3, UR5 ;  /* 0x0000000500037c02 */ /* 0x000fe20008000f00 */
[----:B------:R-:W-:Y:S02]  /*2380*/  UMOV UR4, URZ ;  /* 0x000000ff00047c82 */ /* 0x000fe40008000000 */
[----:B------:R-:W-:Y:S01]  /*2390*/  UISETP.GT.U32.AND UP0, UPT, UR6, UR11, UPT ;  /* 0x0000000b0600728c */ /* 0x000fe2000bf04070 */
[----:B------:R-:W-:Y:S01]  /*23a0*/  IADD3 R2, PT, PT, -R3, UR10, R2 ;  /* 0x0000000a03027c10 */ /* 0x000fe2000fffe102 */
[----:B------:R-:W-:Y:S01]  /*23b0*/  UMOV UR7, UR6 ;  /* 0x0000000600077c82 */ /* 0x000fe20008000000 */
[----:B------:R-:W-:Y:S01]  /*23c0*/  MOV R3, UR13 ;  /* 0x0000000d00037c02 */ /* 0x000fe20008000f00 */
[----:B------:R-:W-:Y:S01]  /*23d0*/  UMOV UR8, UR6 ;  /* 0x0000000600087c82 */ /* 0x000fe20008000000 */
[----:B------:R-:W-:-:S03]  /*23e0*/  MOV R5, UR6 ;  /* 0x0000000600057c02 */ /* 0x000fc60008000f00 */
[----:B------:R-:W-:Y:S01]  /*23f0*/  IMAD R2, R3, -0x2000, R2 ;  /* 0xffffe00003027824 */ /* 0x000fe200078e0202 */
[----:B------:R-:W-:Y:S01]  /*2400*/  IADD3 R3, PT, PT, R5, 0x1000, R0 ;  /* 0x0000100005037810 */ /* 0x000fe20007ffe000 */
[----:B------:R-:W-:Y:S06]  /*2410*/  BRA.U UP0, `(.L_x_188) ;  /* 0x00000005009c7547 */ /* 0x000fec000b800000 */
[----:B------:R-:W0:Y:S01]  /*2420*/  LDC.64 R14, c[0x0][0x380] ;  /* 0x0000e000ff0e7b82 */ /* 0x000e220000000a00 */
[----:B------:R-:W1:Y:S07]  /*2430*/  LDCU UR10, c[0x0][0x3b8] ;  /* 0x00007700ff0a77ac */ /* 0x000e6e0008000800 */
[----:B------:R-:W2:Y:S02]  /*2440*/  LDC.64 R16, c[0x0][0x388] ;  /* 0x0000e200ff107b82 */ /* 0x000ea40000000a00 */
.L_x_189:
[----:B------:R-:W-:-:S05]  /*2450*/  IADD3 R23, PT, PT, R0, UR8, RZ ;  /* 0x0000000800177c10 */ /* 0x000fca000fffe0ff */
[----:B0-----:R-:W-:-:S04]  /*2460*/  IMAD.WIDE.U32 R26, R23, 0x8, R14 ;  /* 0x00000008171a7825 */ /* 0x001fc800078e000e */
[----:B--2---:R-:W-:Y:S01]  /*2470*/  IMAD.WIDE.U32 R22, R23, 0x8, R16 ;  /* 0x0000000817167825 */ /* 0x004fe200078e0010 */
        /* <DEDUP_REMOVED lines=13> */
[----:B---3--:R-:W-:Y:S08]  /*2550*/  F2F.F32.F64 R8, R8 ;  /* 0x0000000800087310 */ /* 0x008ff00000301000 */
[----:B----4-:R-:W-:Y:S08]  /*2560*/  F2F.F32.F64 R9, R28 ;  /* 0x0000001c00097310 */ /* 0x010ff00000301000 */
[----:B-----5:R0:W-:Y:S08]  /*2570*/  F2F.F32.F64 R29, R18 ;  /* 0x00000012001d7310 */ /* 0x0201f00000301000 */
[----:B------:R3:W-:Y:S01]  /*2580*/  F2F.F32.F64 R28, R6 ;  /* 0x00000006001c7310 */ /* 0x0007e20000301000 */
[----:B0-----:R-:W4:Y:S07]  /*2590*/  LDG.E.64 R18, desc[UR14][R26.64+0xa000] ;  /* 0x00a0000e1a127981 */ /* 0x001f2e000c1e1b00 */
[----:B------:R-:W-:Y:S01]  /*25a0*/  F2F.F32.F64 R24, R24 ;  /* 0x0000001800187310 */ /* 0x000fe20000301000 */
[----:B---3--:R-:W3:Y:S07]  /*25b0*/  LDG.E.64 R6, desc[UR14][R22.64+0xa000] ;  /* 0x00a0000e16067981 */ /* 0x008eee000c1e1b00 */
[----:B--2---:R0:W-:Y:S02]  /*25c0*/  F2F.F32.F64 R25, R4 ;  /* 0x0000000400197310 */ /* 0x0041e40000301000 */
[----:B0-----:R-:W2:Y:S06]  /*25d0*/  LDG.E.64 R4, desc[UR14][R26.64+0xc000] ;  /* 0x00c0000e1a047981 */ /* 0x001eac000c1e1b00 */
[----:B------:R-:W-:Y:S08]  /*25e0*/  F2F.F32.F64 R11, R38 ;  /* 0x00000026000b7310 */ /* 0x000ff00000301000 */
[----:B------:R-:W0:Y:S08]  /*25f0*/  F2F.F32.F64 R10, R36 ;  /* 0x00000024000a7310 */ /* 0x000e300000301000 */
[----:B------:R5:W-:Y:S08]  /*2600*/  F2F.F32.F64 R20, R34 ;  /* 0x0000002200147310 */ /* 0x000bf00000301000 */
[----:B------:R1:W3:Y:S01]  /*2610*/  F2F.F32.F64 R21, R30 ;  /* 0x0000001e00157310 */ /* 0x0002e20000301000 */
[----:B0-----:R-:W-:Y:S01]  /*2620*/  FMUL R11, R11, R10 ;  /* 0x0000000a0b0b7220 */ /* 0x001fe20000400000 */
[----:B-----5:R-:W5:Y:S06]  /*2630*/  LDG.E.64 R34, desc[UR14][R26.64+0xe000] ;  /* 0x00e0000e1a227981 */ /* 0x020f6c000c1e1b00 */
[----:B----4-:R-:W-:Y:S01]  /*2640*/  F2F.F32.F64 R18, R18 ;  /* 0x0000001200127310 */ /* 0x010fe20000301000 */
[----:B-1----:R-:W4:Y:S01]  /*2650*/  LDG.E.64 R30, desc[UR14][R22.64+0xc000] ;  /* 0x00c0000e161e7981 */ /* 0x002f22000c1e1b00 */
[----:B---3--:R-:W-:-:S06]  /*2660*/  FFMA R20, R20, R21, R11 ;  /* 0x0000001514147223 */ /* 0x008fcc000000000b */
[----:B------:R0:W-:Y:S01]  /*2670*/  F2F.F32.F64 R19, R6 ;  /* 0x0000000600137310 */ /* 0x0001e20000301000 */
[----:B------:R-:W3:Y:S07]  /*2680*/  LDG.E.64 R10, desc[UR14][R26.64+0x5000] ;  /* 0x0050000e1a0a7981 */ /* 0x000eee000c1e1b00 */
[----:B------:R-:W1:Y:S01]  /*2690*/  F2F.F32.F64 R12, R12 ;  /* 0x0000000c000c7310 */ /* 0x000e620000301000 */
[----:B0-----:R-:W5:Y:S07]  /*26a0*/  LDG.E.64 R6, desc[UR14][R22.64+0xe000] ;  /* 0x00e0000e16067981 */ /* 0x001f6e000c1e1b00 */
[----:B--2---:R0:W-:Y:S02]  /*26b0*/  F2F.F32.F64 R13, R4 ;  /* 0x00000004000d7310 */ /* 0x0041e40000301000 */
[----:B0-----:R-:W2:Y:S01]  /*26c0*/  LDG.E.64 R4, desc[UR14][R26.64+0x3000] ;  /* 0x0030000e1a047981 */ /* 0x001ea2000c1e1b00 */
[----:B-1----:R-:W-:-:S05]  /*26d0*/  FFMA R33, R33, R12, R32 ;  /* 0x0000000c21217223 */ /* 0x002fca0000000020 */
[----:B-----5:R-:W-:Y:S08]  /*26e0*/  F2F.F32.F64 R12, R6 ;  /* 0x00000006000c7310 */ /* 0x020ff00000301000 */
[----:B---3--:R0:W-:Y:S02]  /*26f0*/  F2F.F32.F64 R7, R10 ;  /* 0x0000000a00077310 */ /* 0x0081e40000301000 */
[----:B0-----:R-:W3:Y:S06]  /*2700*/  LDG.E.64 R10, desc[UR14][R26.64+0xb000] ;  /* 0x00b0000e1a0a7981 */ /* 0x001eec000c1e1b00 */
[----:B--2---:R0:W-:Y:S02]  /*2710*/  F2F.F32.F64 R4, R4 ;  /* 0x0000000400047310 */ /* 0x0041e40000301000 */
[----:B0-----:R-:W-:-:S02]  /*2720*/  FADD R5, R33, R20 ;  /* 0x0000001421057221 */ /* 0x001fc40000000000 */
[----:B------:R-:W2:Y:S01]  /*2730*/  LDG.E.64 R20, desc[UR14][R26.64+0xd000] ;  /* 0x00d0000e1a147981 */ /* 0x000ea2000c1e1b00 */
[----:B------:R-:W-:Y:S01]  /*2740*/  FMUL R6, R8, R9 ;  /* 0x0000000908067220 */ /* 0x000fe20000400000 */
[----:B------:R-:W-:Y:S02]  /*2750*/  FMUL R24, R24, R25 ;  /* 0x0000001918187220 */ /* 0x000fe40000400000 */
[----:B------:R-:W5:Y:S04]  /*2760*/  LDG.E.64 R8, desc[UR14][R26.64+0x7000] ;  /* 0x0070000e1a087981 */ /* 0x000f68000c1e1b00 */
[----:B------:R0:W5:Y:S04]  /*2770*/  LDG.E.64 R32, desc[UR14][R26.64+0x9000] ;  /* 0x0090000e1a207981 */ /* 0x000168000c1e1b00 */
[----:B------:R-:W0:Y:S01]  /*2780*/  LDG.E.64 R26, desc[UR14][R26.64+0xf000] ;  /* 0x00f0000e1a1a7981 */ /* 0x000e22000c1e1b00 */
[----:B---3--:R1:W-:Y:S02]  /*2790*/  F2F.F32.F64 R10, R10 ;  /* 0x0000000a000a7310 */ /* 0x0083e40000301000 */
[----:B-1----:R-:W-:-:S02]  /*27a0*/  FMUL R11, R29, R28 ;  /* 0x0000001c1d0b7220 */ /* 0x002fc40000400000 */
[----:B------:R-:W3:Y:S04]  /*27b0*/  LDG.E.64 R28, desc[UR14][R22.64+0x5000] ;  /* 0x0050000e161c7981 */ /* 0x000ee8000c1e1b00 */
[----:B--2---:R1:W-:Y:S02]  /*27c0*/  F2F.F32.F64 R25, R20 ;  /* 0x0000001400197310 */ /* 0x0043e40000301000 */
[----:B-1----:R-:W2:Y:S06]  /*27d0*/  LDG.E.64 R20, desc[UR14][R22.64+0x3000] ;  /* 0x0030000e16147981 */ /* 0x002eac000c1e1b00 */
[----:B----4-:R-:W1:Y:S08]  /*27e0*/  F2F.F32.F64 R30, R30 ;  /* 0x0000001e001e7310 */ /* 0x010e700000301000 */
[----:B------:R-:W4:Y:S01]  /*27f0*/  F2F.F32.F64 R31, R34 ;  /* 0x00000022001f7310 */ /* 0x000f220000301000 */
[----:B-1----:R-:W-:-:S07]  /*2800*/  FMUL R30, R13, R30 ;  /* 0x0000001e0d1e7220 */ /* 0x002fce0000400000 */
[----:B-----5:R-:W-:Y:S01]  /*2810*/  F2F.F32.F64 R8, R8 ;  /* 0x0000000800087310 */ /* 0x020fe20000301000 */
[----:B----4-:R-:W-:-:S07]  /*2820*/  FMUL R31, R31, R12 ;  /* 0x0000000c1f1f7220 */ /* 0x010fce0000400000 */
[----:B0-----:R-:W-:Y:S01]  /*2830*/  F2F.F32.F64 R26, R26 ;  /* 0x0000001a001a7310 */ /* 0x001fe20000301000 */
[----:B------:R-:W4:Y:S07]  /*2840*/  LDG.E.64 R12, desc[UR14][R22.64+0x9000] ;  /* 0x0090000e160c7981 */ /* 0x000f2e000c1e1b00 */
[----:B------:R0:W-:Y:S02]  /*2850*/  F2F.F32.F64 R9, R32 ;  /* 0x0000002000097310 */ /* 0x0001e40000301000 */
[----:B0-----:R-:W5:Y:S06]  /*2860*/  LDG.E.64 R32, desc[UR14][R22.64+0x7000] ;  /* 0x0070000e16207981 */ /* 0x001f6c000c1e1b00 */
[----:B---3--:R0:W-:Y:S02]  /*2870*/  F2F.F32.F64 R28, R28 ;  /* 0x0000001c001c7310 */ /* 0x0081e40000301000 */
[----:B0-----:R-:W-:-:S02]  /*2880*/  FMUL R29, R18, R19 ;  /* 0x00000013121d7220 */ /* 0x001fc40000400000 */
[----:B------:R-:W3:Y:S04]  /*2890*/  LDG.E.64 R18, desc[UR14][R22.64+0xb000] ;  /* 0x00b0000e16127981 */ /* 0x000ee8000c1e1b00 */
[----:B--2---:R0:W1:Y:S02]  /*28a0*/  F2F.F32.F64 R27, R20 ;  /* 0x00000014001b7310 */ /* 0x0040640000301000 */
[----:B0-----:R-:W2:Y:S04]  /*28b0*/  LDG.E.64 R20, desc[UR14][R22.64+0xd000] ;  /* 0x00d0000e16147981 */ /* 0x001ea8000c1e1b00 */
[----:B------:R-:W2:Y:S02]  /*28c0*/  LDG.E.64 R22, desc[UR14][R22.64+0xf000] ;  /* 0x00f0000e16167981 */ /* 0x000ea4000c1e1b00 */
[----:B----4-:R-:W0:Y:S01]  /*28d0*/  F2F.F32.F64 R12, R12 ;  /* 0x0000000c000c7310 */ /* 0x010e220000301000 */
[----:B-1----:R-:W-:Y:S01]  /*28e0*/  FFMA R4, R4, R27, R6 ;  /* 0x0000001b04047223 */ /* 0x002fe20000000006 */
[----:B------:R-:W-:-:S06]  /*28f0*/  FFMA R7, R7, R28, R11 ;  /* 0x0000001c07077223 */ /* 0x000fcc000000000b */
[----:B-----5:R-:W1:Y:S01]  /*2900*/  F2F.F32.F64 R32, R32 ;  /* 0x0000002000207310 */ /* 0x020e620000301000 */
[----:B0-----:R-:W-:Y:S01]  /*2910*/  FFMA R9, R9, R12, R29 ;  /* 0x0000000c09097223 */ /* 0x001fe2000000001d */
[----:B------:R-:W-:-:S06]  /*2920*/  UIADD3 UR12, UPT, UPT, -UR8, UR10, URZ ;  /* 0x0000000a080c7290 */ /* 0x000fcc000fffe1ff */
[----:B---3--:R-:W0:Y:S01]  /*2930*/  F2F.F32.F64 R19, R18 ;  /* 0x0000001200137310 */ /* 0x008e220000301000 */
[----:B-1----:R-:W-:Y:S01]  /*2940*/  FFMA R8, R8, R32, R24 ;  /* 0x0000002008087223 */ /* 0x002fe20000000018 */
[----:B------:R-:W-:Y:S01]  /*2950*/  FADD R4, R4, R7 ;  /* 0x0000000704047221 */ /* 0x000fe20000000000 */
[----:B------:R-:W-:Y:S02]  /*2960*/  UISETP.GE.U32.AND UP0, UPT, UR12, UR5, UPT ;  /* 0x000000050c00728c */ /* 0x000fe4000bf06070 */
[----:B------:R-:W-:Y:S01]  /*2970*/  FADD R8, R8, R9 ;  /* 0x0000000908087221 */ /* 0x000fe20000000000 */
[----:B------:R-:W-:Y:S01]  /*2980*/  FADD R4, R5, R4 ;  /* 0x0000000405047221 */ /* 0x000fe20000000000 */
[----:B0-----:R-:W-:Y:S01]  /*2990*/  FFMA R10, R10, R19, R30 ;  /* 0x000000130a0a7223 */ /* 0x001fe2000000001e */
        /* <DEDUP_REMOVED lines=8> */
[----:B------:R-:W-:Y:S02]  /*2a20*/  UIADD3 UR8, UPT, UPT, UR5, UR8, URZ ;  /* 0x0000000805087290 */ /* 0x000fe4000fffe0ff */
[----:B------:R-:W-:Y:S01]  /*2a30*/  IADD3 R2, PT, PT, R2, -UR5, RZ ;  /* 0x8000000502027c10 */ /* 0x000fe2000fffe0ff */
[----:B------:R-:W-:Y:S01]  /*2a40*/  UIADD3 UR4, UPT, UPT, UR4, 0x1, URZ ;  /* 0x0000000104047890 */ /* 0x000fe2000fffe0ff */
[----:B------:R-:W-:Y:S01]  /*2a50*/  IADD3 R3, PT, PT, R3, UR5, RZ ;  /* 0x0000000503037c10 */ /* 0x000fe2000fffe0ff */
[----:B------:R-:W-:Y:S02]  /*2a60*/  UISETP.GT.U32.AND UP0, UPT, UR8, UR11, UPT ;  /* 0x0000000b0800728c */ /* 0x000fe4000bf04070 */
[----:B------:R-:W-:-:S07]  /*2a70*/  UIADD3 UR7, UPT, UPT, UR5, UR7, URZ ;  /* 0x0000000705077290 */ /* 0x000fce000fffe0ff */
[----:B------:R-:W-:Y:S05]  /*2a80*/  BRA.U !UP0, `(.L_x_189) ;  /* 0xfffffff908707547 */ /* 0x000fea000b83ffff */
.L_x_188:
[----:B------:R-:W-:Y:S02]  /*2a90*/  UIADD3 UR5, UPT, UPT, -UR8, UR10, URZ ;  /* 0x0000000a08057290 */ /* 0x000fe4000fffe1ff */
[----:B------:R-:W-:Y:S01]  /*2aa0*/  MOV R4, UR8 ;  /* 0x0000000800047c02 */ /* 0x000fe20008000f00 */
[----:B------:R-:W-:Y:S03]  /*2ab0*/  BSSY.RECONVERGENT B1, `(.L_x_187) ;  /* 0x000011d000017945 */ /* 0x000fe60003800200 */
[----:B------:R-:W-:-:S04]  /*2ac0*/  ISETP.GE.AND P0, PT, R0, UR5, PT ;  /* 0x0000000500007c0c */ /* 0x000fc8000bf06270 */
[----:B------:R-:W-:-:S13]  /*2ad0*/  ISETP.GE.U32.OR P0, PT, R4, UR10, P0 ;  /* 0x0000000a04007c0c */ /* 0x000fda0008706470 */
[----:B------:R-:W-:Y:S05]  /*2ae0*/  @P0 BRA `(.L_x_190) ;  /* 0x0000001000640947 */ /* 0x000fea0003800000 */
[----:B------:R-:W0:Y:S01]  /*2af0*/  LDC R5, c[0x0][0x3bc] ;  /* 0x0000ef00ff057b82 */ /* 0x000e220000000800 */
[----:B------:R-:W-:Y:S01]  /*2b00*/  LOP3.LUT R4, RZ, R0, RZ, 0x33, !PT ;  /* 0x00000000ff047212 */ /* 0x000fe200078e33ff */
[----:B------:R-:W-:Y:S01]  /*2b10*/  BSSY.RECONVERGENT B2, `(.L_x_191) ;  /* 0x0000095000027945 */ /* 0x000fe20003800200 */
[----:B------:R-:W-:-:S04]  /*2b20*/  MOV R7, UR6 ;  /* 0x0000000600077c02 */ /* 0x000fc80008000f00 */
[----:B------:R-:W-:Y:S02]  /*2b30*/  IADD3 R4, PT, PT, -R7, UR10, R4 ;  /* 0x0000000a07047c10 */ /* 0x000fe4000fffe104 */
[----:B------:R-:W-:Y:S01]  /*2b40*/  MOV R7, R0 ;  /* 0x0000000000077202 */ /* 0x000fe20000000f00 */
[----:B0-----:R-:W-:-:S04]  /*2b50*/  IMAD R5, R5, UR4, RZ ;  /* 0x0000000405057c24 */ /* 0x001fc8000f8e02ff */
[----:B------:R-:W-:-:S05]  /*2b60*/  IMAD R5, R5, -0x2000, R4 ;  /* 0xffffe00005057824 */ /* 0x000fca00078e0204 */
[C---:B------:R-:W-:Y:S02]  /*2b70*/  ISETP.GE.U32.AND P0, PT, R5.reuse, 0x1e00, PT ;  /* 0x00001e000500780c */ /* 0x040fe40003f06070 */
[----:B------:R-:W-:-:S04]  /*2b80*/  LEA.HI R5, R5, 0x1, RZ, 0x17 ;  /* 0x0000000105057811 */ /* 0x000fc800078fb8ff */
[----:B------:R-:W-:-:S07]  /*2b90*/  LOP3.LUT R6, R5, 0xf, RZ, 0xc0, !PT ;  /* 0x0000000f05067812 */ /* 0x000fce00078ec0ff */
[----:B------:R-:W-:Y:S05]  /*2ba0*/  @!P0 BRA `(.L_x_192) ;  /* 0x00000008002c8947 */ /* 0x000fea0003800000 */
[----:B------:R-:W-:Y:S01]  /*2bb0*/  LEA.HI R4, R2, 0x1, RZ, 0x17 ;  /* 0x0000000102047811 */ /* 0x000fe200078fb8ff */
[----:B------:R-:W-:Y:S01]  /*2bc0*/  BSSY.RECONVERGENT B3, `(.L_x_193) ;  /* 0x0000088000037945 */ /* 0x000fe20003800200 */
[----:B------:R-:W-:Y:S02]  /*2bd0*/  LOP3.LUT R7, R0, 0x1000, RZ, 0xfc, !PT ;  /* 0x0000100000077812 */ /* 0x000fe400078efcff */
[----:B------:R-:W-:-:S04]  /*2be0*/  LOP3.LUT R4, R4, 0xfffff0, RZ, 0xc0, !PT ;  /* 0x00fffff004047812 */ /* 0x000fc800078ec0ff */
[----:B------:R-:W-:-:S07]  /*2bf0*/  IADD3 R4, PT, PT, -R4, RZ, RZ ;  /* 0x000000ff04047210 */ /* 0x000fce0007ffe1ff */
.L_x_194:
[C---:B------:R-:W-:Y:S02]  /*2c00*/  IADD3 R29, PT, PT, R3.reuse, -0x1000, RZ ;  /* 0xfffff000031d7810 */ /* 0x040fe40007ffe0ff */
[C---:B------:R-:W-:Y:S02]  /*2c10*/  IADD3 R25, PT, PT, R3.reuse, -0xe00, RZ ;  /* 0xfffff20003197810 */ /* 0x040fe40007ffe0ff */
[----:B------:R-:W-:Y:S01]  /*2c20*/  IADD3 R21, PT, PT, R3, -0xc00, RZ ;  /* 0xfffff40003157810 */ /* 0x000fe20007ffe0ff */
[----:B------:R-:W-:Y:S01]  /*2c30*/  IMAD.WIDE.U32 R30, R29, 0x8, R14 ;  /* 0x000000081d1e7825 */ /* 0x000fe200078e000e */
[C---:B------:R-:W-:Y:S02]  /*2c40*/  IADD3 R11, PT, PT, R3.reuse, -0xa00, RZ ;  /* 0xfffff600030b7810 */ /* 0x040fe40007ffe0ff */
[----:B------:R-:W-:Y:S01]  /*2c50*/  IADD3 R18, PT, PT, R3, -0x800, RZ ;  /* 0xfffff80003127810 */ /* 0x000fe20007ffe0ff */
[----:B------:R-:W-:Y:S02]  /*2c60*/  IMAD.WIDE.U32 R28, R29, 0x8, R16 ;  /* 0x000000081d1c7825 */ /* 0x000fe400078e0010 */
[----:B------:R-:W2:Y:S02]  /*2c70*/  LDG.E.64 R30, desc[UR14][R30.64] ;  /* 0x0000000e1e1e7981 */ /* 0x000ea4000c1e1b00 */
[----:B------:R-:W-:-:S02]  /*2c80*/  IMAD.WIDE.U32 R26, R25, 0x8, R14 ;  /* 0x00000008191a7825 */ /* 0x000fc400078e000e */
[----:B------:R-:W3:Y:S02]  /*2c90*/  LDG.E.64 R28, desc[UR14][R28.64] ;  /* 0x0000000e1c1c7981 */ /* 0x000ee4000c1e1b00 */
[----:B------:R-:W-:Y:S02]  /*2ca0*/  IMAD.WIDE.U32 R24, R25, 0x8, R16 ;  /* 0x0000000819187825 */ /* 0x000fe400078e0010 */
[----:B------:R-:W4:Y:S02]  /*2cb0*/  LDG.E.64 R26, desc[UR14][R26.64] ;  /* 0x0000000e1a1a7981 */ /* 0x000f24000c1e1b00 */
[C---:B------:R-:W-:Y:S02]  /*2cc0*/  IMAD.WIDE.U32 R22, R21.reuse, 0x8, R14 ;  /* 0x0000000815167825 */ /* 0x040fe400078e000e */
[----:B------:R-:W5:Y:S02]  /*2cd0*/  LDG.E.64 R24, desc[UR14][R24.64] ;  /* 0x0000000e18187981 */ /* 0x000f64000c1e1b00 */
[----:B------:R-:W-:-:S02]  /*2ce0*/  IMAD.WIDE.U32 R20, R21, 0x8, R16 ;  /* 0x0000000815147825 */ /* 0x000fc400078e0010 */
[----:B------:R-:W5:Y:S02]  /*2cf0*/  LDG.E.64 R22, desc[UR14][R22.64] ;  /* 0x0000000e16167981 */ /* 0x000f64000c1e1b00 */
[C---:B------:R-:W-:Y:S02]  /*2d00*/  IMAD.WIDE.U32 R12, R11.reuse, 0x8, R14 ;  /* 0x000000080b0c7825 */ /* 0x040fe400078e000e */
[----:B------:R-:W5:Y:S02]  /*2d10*/  LDG.E.64 R20, desc[UR14][R20.64] ;  /* 0x0000000e14147981 */ /* 0x000f64000c1e1b00 */
[----:B------:R-:W-:Y:S02]  /*2d20*/  IMAD.WIDE.U32 R10, R11, 0x8, R16 ;  /* 0x000000080b0a7825 */ /* 0x000fe400078e0010 */
[----:B------:R-:W5:Y:S02]  /*2d30*/  LDG.E.64 R12, desc[UR14][R12.64] ;  /* 0x0000000e0c0c7981 */ /* 0x000f64000c1e1b00 */
[----:B------:R-:W-:-:S02]  /*2d40*/  IMAD.WIDE.U32 R8, R18, 0x8, R14 ;  /* 0x0000000812087825 */ /* 0x000fc400078e000e */
[----:B------:R-:W5:Y:S04]  /*2d50*/  LDG.E.64 R10, desc[UR14][R10.64] ;  /* 0x0000000e0a0a7981 */ /* 0x000f68000c1e1b00 */
[----:B------:R-:W5:Y:S01]  /*2d60*/  LDG.E.64 R8, desc[UR14][R8.64] ;  /* 0x0000000e08087981 */ /* 0x000f62000c1e1b00 */
[----:B------:R-:W-:-:S06]  /*2d70*/  IMAD.WIDE.U32 R18, R18, 0x8, R16 ;  /* 0x0000000812127825 */ /* 0x000fcc00078e0010 */
[----:B------:R-:W5:Y:S01]  /*2d80*/  LDG.E.64 R18, desc[UR14][R18.64] ;  /* 0x0000000e12127981 */ /* 0x000f62000c1e1b00 */
[C---:B------:R-:W-:Y:S02]  /*2d90*/  IADD3 R37, PT, PT, R3.reuse, -0x600, RZ ;  /* 0xfffffa0003257810 */ /* 0x040fe40007ffe0ff */
[C---:B------:R-:W-:Y:S02]  /*2da0*/  IADD3 R39, PT, PT, R3.reuse, -0x400, RZ ;  /* 0xfffffc0003277810 */ /* 0x040fe40007ffe0ff */
[----:B------:R-:W-:Y:S01]  /*2db0*/  IADD3 R34, PT, PT, R3, -0x200, RZ ;  /* 0xfffffe0003227810 */ /* 0x000fe20007ffe0ff */
[----:B--2---:R-:W-:Y:S08]  /*2dc0*/  F2F.F32.F64 R33, R30 ;  /* 0x0000001e00217310 */ /* 0x004ff00000301000 */
[----:B---3--:R-:W0:Y:S08]  /*2dd0*/  F2F.F32.F64 R31, R28 ;  /* 0x0000001c001f7310 */ /* 0x008e300000301000 */
[----:B----4-:R-:W-:Y:S08]  /*2de0*/  F2F.F32.F64 R29, R26 ;  /* 0x0000001a001d7310 */ /* 0x010ff00000301000 */
[----:B-----5:R1:W2:Y:S08]  /*2df0*/  F2F.F32.F64 R30, R24 ;  /* 0x00000018001e7310 */ /* 0x0202b00000301000 */
[----:B------:R3:W-:Y:S01]  /*2e00*/  F2F.F32.F64 R35, R22 ;  /* 0x0000001600237310 */ /* 0x0007e20000301000 */
[----:B-1----:R-:W-:-:S07]  /*2e10*/  IMAD.WIDE.U32 R24, R37, 0x8, R14 ;  /* 0x0000000825187825 */ /* 0x002fce00078e000e */
[----:B------:R-:W1:Y:S01]  /*2e20*/  F2F.F32.F64 R27, R20 ;  /* 0x00000014001b7310 */ /* 0x000e620000301000 */
[----:B------:R-:W4:Y:S01]  /*2e30*/  LDG.E.64 R24, desc[UR14][R24.64] ;  /* 0x0000000e18187981 */ /* 0x000f22000c1e1b00 */
[----:B---3--:R-:W-:-:S06]  /*2e40*/  IMAD.WIDE.U32 R22, R39, 0x8, R14 ;  /* 0x0000000827167825 */ /* 0x008fcc00078e000e */
[----:B------:R3:W-:Y:S01]  /*2e50*/  F2F.F32.F64 R26, R12 ;  /* 0x0000000c001a7310 */ /* 0x0007e20000301000 */
[----:B------:R-:W5:Y:S07]  /*2e60*/  LDG.E.64 R22, desc[UR14][R22.64] ;  /* 0x0000000e16167981 */ /* 0x000f6e000c1e1b00 */
[----:B------:R0:W1:Y:S01]  /*2e70*/  F2F.F32.F64 R28, R10 ;  /* 0x0000000a001c7310 */ /* 0x0000620000301000 */
[----:B---3--:R-:W-:-:S07]  /*2e80*/  IMAD.WIDE.U32 R12, R37, 0x8, R16 ;  /* 0x00000008250c7825 */ /* 0x008fce00078e0010 */
[----:B------:R3:W-:Y:S01]  /*2e90*/  F2F.F32.F64 R21, R8 ;  /* 0x0000000800157310 */ /* 0x0007e20000301000 */
[----:B------:R-:W2:Y:S01]  /*2ea0*/  LDG.E.64 R12, desc[UR14][R12.64] ;  /* 0x0000000e0c0c7981 */ /* 0x000ea2000c1e1b00 */
[----:B0-----:R-:W-:-:S06]  /*2eb0*/  IMAD.WIDE.U32 R10, R39, 0x8, R16 ;  /* 0x00000008270a7825 */ /* 0x001fcc00078e0010 */
[----:B------:R-:W2:Y:S01]  /*2ec0*/  LDG.E.64 R10, desc[UR14][R10.64] ;  /* 0x0000000e0a0a7981 */ /* 0x000ea2000c1e1b00 */
[C---:B---3--:R-:W-:Y:S01]  /*2ed0*/  IMAD.WIDE.U32 R8, R34.reuse, 0x8, R14 ;  /* 0x0000000822087825 */ /* 0x048fe200078e000e */
[----:B------:R0:W3:Y:S05]  /*2ee0*/  F2F.F32.F64 R20, R18 ;  /* 0x0000001200147310 */ /* 0x0000ea0000301000 */
[----:B------:R-:W3:Y:S01]  /*2ef0*/  LDG.E.64 R8, desc[UR14][R8.64] ;  /* 0x0000000e08087981 */ /* 0x000ee2000c1e1b00 */
[----:B0-----:R-:W-:-:S06]  /*2f00*/  IMAD.WIDE.U32 R18, R34, 0x8, R16 ;  /* 0x0000000822127825 */ /* 0x001fcc00078e0010 */
[----:B------:R-:W3:Y:S01]  /*2f10*/  LDG.E.64 R18, desc[UR14][R18.64] ;  /* 0x0000000e12127981 */ /* 0x000ee2000c1e1b00 */
[----:B------:R-:W-:Y:S01]  /*2f20*/  FFMA R32, R33, R31, R32 ;  /* 0x0000001f21207223 */ /* 0x000fe20000000020 */
[C---:B------:R-:W-:Y:S01]  /*2f30*/  IADD3 R31, PT, PT, R3.reuse, 0x200, RZ ;  /* 0x00000200031f7810 */ /* 0x040fe20007ffe0ff */
[----:B----4-:R-:W-:Y:S08]  /*2f40*/  F2F.F32.F64 R24, R24 ;  /* 0x0000001800187310 */ /* 0x010ff00000301000 */
[----:B-----5:R-:W-:Y:S08]  /*2f50*/  F2F.F32.F64 R22, R22 ;  /* 0x0000001600167310 */ /* 0x020ff00000301000 */
[----:B--2---:R0:W2:Y:S08]  /*2f60*/  F2F.F32.F64 R25, R12 ;  /* 0x0000000c00197310 */ /* 0x0040b00000301000 */
[----:B------:R4:W5:Y:S01]  /*2f70*/  F2F.F32.F64 R23, R10 ;  /* 0x0000000a00177310 */ /* 0x0009620000301000 */
[----:B0-----:R-:W-:-:S07]  /*2f80*/  IMAD.WIDE.U32 R12, R3, 0x8, R14 ;  /* 0x00000008030c7825 */ /* 0x001fce00078e000e */
[----:B---3--:R0:W-:Y:S01]  /*2f90*/  F2F.F32.F64 R33, R8 ;  /* 0x0000000800217310 */ /* 0x0081e20000301000 */
[----:B------:R-:W3:Y:S01]  /*2fa0*/  LDG.E.64 R12, desc[UR14][R12.64] ;  /* 0x0000000e0c0c7981 */ /* 0x000ee2000c1e1b00 */
[----:B----4-:R-:W-:-:S06]  /*2fb0*/  IMAD.WIDE.U32 R10, R3, 0x8, R16 ;  /* 0x00000008030a7825 */ /* 0x010fcc00078e0010 */
[----:B------:R-:W4:Y:S01]  /*2fc0*/  LDG.E.64 R10, desc[UR14][R10.64] ;  /* 0x0000000e0a0a7981 */ /* 0x000f22000c1e1b00 */
[C---:B0-----:R-:W-:Y:S01]  /*2fd0*/  IMAD.WIDE.U32 R8, R31.reuse, 0x8, R14 ;  /* 0x000000081f087825 */ /* 0x041fe200078e000e */
[----:B------:R0:W5:Y:S05]  /*2fe0*/  F2F.F32.F64 R34, R18 ;  /* 0x0000001200227310 */ /* 0x00016a0000301000 */
[----:B------:R-:W2:Y:S01]  /*2ff0*/  LDG.E.64 R8, desc[UR14][R8.64] ;  /* 0x0000000e08087981 */ /* 0x000ea2000c1e1b00 */
[----:B0-----:R-:W-:-:S06]  /*3000*/  IMAD.WIDE.U32 R18, R31, 0x8, R16 ;  /* 0x000000081f127825 */ /* 0x001fcc00078e0010 */
[----:B------:R-:W5:Y:S01]  /*3010*/  LDG.E.64 R18, desc[UR14][R18.64] ;  /* 0x0000000e12127981 */ /* 0x000f62000c1e1b00 */
[----:B------:R-:W-:Y:S01]  /*3020*/  FFMA R30, R29, R30, R32 ;  /* 0x0000001e1d1e7223 */ /* 0x000fe20000000020 */
[----:B------:R-:W-:-:S03]  /*3030*/  IADD3 R37, PT, PT, R3, 0x400, RZ ;  /* 0x0000040003257810 */ /* 0x000fc60007ffe0ff */
[----:B-1----:R-:W-:Y:S01]  /*3040*/  FFMA R35, R35, R27, R30 ;  /* 0x0000001b23237223 */ /* 0x002fe2000000001e */
[----:B------:R-:W-:Y:S01]  /*3050*/  IADD3 R27, PT, PT, R3, 0x600, RZ ;  /* 0x00000600031b7810 */ /* 0x000fe20007ffe0ff */
[----:B---3--:R0:W-:Y:S08]  /*3060*/  F2F.F32.F64 R31, R12 ;  /* 0x0000000c001f7310 */ /* 0x0081f00000301000 */
[----:B----4-:R1:W3:Y:S01]  /*3070*/  F2F.F32.F64 R32, R10 ;  /* 0x0000000a00207310 */ /* 0x0102e20000301000 */
[----:B0-----:R-:W-:-:S07]  /*3080*/  IMAD.WIDE.U32 R12, R37, 0x8, R14 ;  /* 0x00000008250c7825 */ /* 0x001fce00078e000e */
[----:B--2---:R0:W-:Y:S01]  /*3090*/  F2F.F32.F64 R29, R8 ;  /* 0x00000008001d7310 */ /* 0x0041e20000301000 */
[----:B------:R-:W2:Y:S01]  /*30a0*/  LDG.E.64 R12, desc[UR14][R12.64] ;  /* 0x0000000e0c0c7981 */ /* 0x000ea2000c1e1b00 */
[----:B-1----:R-:W-:-:S06]  /*30b0*/  IMAD.WIDE.U32 R10, R37, 0x8, R16 ;  /* 0x00000008250a7825 */ /* 0x002fcc00078e0010 */
[----:B------:R-:W4:Y:S01]  /*30c0*/  LDG.E.64 R10, desc[UR14][R10.64] ;  /* 0x0000000e0a0a7981 */ /* 0x000f22000c1e1b00 */
[C---:B0-----:R-:W-:Y:S01]  /*30d0*/  IMAD.WIDE.U32 R8, R27.reuse, 0x8, R14 ;  /* 0x000000081b087825 */ /* 0x041fe200078e000e */
[----:B-----5:R0:W1:Y:S05]  /*30e0*/  F2F.F32.F64 R30, R18 ;  /* 0x00000012001e7310 */ /* 0x02006a0000301000 */
[----:B------:R-:W5:Y:S01]  /*30f0*/  LDG.E.64 R8, desc[UR14][R8.64] ;  /* 0x0000000e08087981 */ /* 0x000f62000c1e1b00 */
[----:B0-----:R-:W-:-:S06]  /*3100*/  IMAD.WIDE.U32 R18, R27, 0x8, R16 ;  /* 0x000000081b127825 */ /* 0x001fcc00078e0010 */
[----:B------:R-:W3:Y:S01]  /*3110*/  LDG.E.64 R18, desc[UR14][R18.64] ;  /* 0x0000000e12127981 */ /* 0x000ee2000c1e1b00 */
[----:B------:R-:W-:Y:S01]  /*3120*/  FFMA R26, R26, R28, R35 ;  /* 0x0000001c1a1a7223 */ /* 0x000fe20000000023 */
[----:B------:R-:W-:Y:S01]  /*3130*/  IADD3 R35, PT, PT, R3, 0x800, RZ ;  /* 0x0000080003237810 */ /* 0x000fe20007ffe0ff */
[----:B--2---:R0:W-:Y:S08]  /*3140*/  F2F.F32.F64 R27, R12 ;  /* 0x0000000c001b7310 */ /* 0x0041f00000301000 */
[----:B----4-:R2:W4:Y:S01]  /*3150*/  F2F.F32.F64 R28, R10 ;  /* 0x0000000a001c7310 */ /* 0x0105220000301000 */
[----:B0-----:R-:W-:-:S07]  /*3160*/  FFMA R12, R21, R20, R26 ;  /* 0x00000014150c7223 */ /* 0x001fce000000001a */
[----:B-----5:R0:W-:Y:S01]  /*3170*/  F2F.F32.F64 R13, R8 ;  /* 0x00000008000d7310 */ /* 0x0201e20000301000 */
[----:B--2---:R-:W-:-:S06]  /*3180*/  IMAD.WIDE.U32 R10, R35, 0x8, R14 ;  /* 0x00000008230a7825 */ /* 0x004fcc00078e000e */
[----:B------:R-:W2:Y:S01]  /*3190*/  LDG.E.64 R10, desc[UR14][R10.64] ;  /* 0x0000000e0a0a7981 */ /* 0x000ea2000c1e1b00 */
[----:B0-----:R-:W-:Y:S01]  /*31a0*/  IMAD.WIDE.U32 R8, R35, 0x8, R16 ;  /* 0x0000000823087825 */ /* 0x001fe200078e0010 */
[----:B------:R-:W-:Y:S01]  /*31b0*/  IADD3 R35, PT, PT, R3, 0xa00, RZ ;  /* 0x00000a0003237810 */ /* 0x000fe20007ffe0ff */
[----:B---3--:R0:W3:Y:S04]  /*31c0*/  F2F.F32.F64 R26, R18 ;  /* 0x00000012001a7310 */ /* 0x0080e80000301000 */
[C---:B------:R-:W-:Y:S01]  /*31d0*/  IMAD.WIDE.U32 R20, R35.reuse, 0x8, R14 ;  /* 0x0000000823147825 */ /* 0x040fe200078e000e */
[----:B------:R-:W5:Y:S03]  /*31e0*/  LDG.E.64 R8, desc[UR14][R8.64] ;  /* 0x0000000e08087981 */ /* 0x000f66000c1e1b00 */
[----:B0-----:R-:W-:-:S02]  /*31f0*/  IMAD.WIDE.U32 R18, R35, 0x8, R16 ;  /* 0x0000000823127825 */ /* 0x001fc400078e0010 */
[----:B------:R-:W4:Y:S04]  /*3200*/  LDG.E.64 R20, desc[UR14][R20.64] ;  /* 0x0000000e14147981 */ /* 0x000f28000c1e1b00 */
[----:B------:R-:W3:Y:S01]  /*3210*/  LDG.E.64 R18, desc[UR14][R18.64] ;  /* 0x0000000e12127981 */ /* 0x000ee2000c1e1b00 */
[----:B------:R-:W-:Y:S01]  /*3220*/  FFMA R25, R24, R25, R12 ;  /* 0x0000001918197223 */ /* 0x000fe2000000000c */
[C---:B------:R-:W-:Y:S02]  /*3230*/  IADD3 R35, PT, PT, R3.reuse, 0xc00, RZ ;  /* 0x00000c0003237810 */ /* 0x040fe40007ffe0ff */
[----:B------:R-:W-:Y:S01]  /*3240*/  IADD3 R24, PT, PT, R3, 0xe00, RZ ;  /* 0x00000e0003187810 */ /* 0x000fe20007ffe0ff */
[----:B--2---:R-:W-:Y:S08]  /*3250*/  F2F.F32.F64 R11, R10 ;  /* 0x0000000a000b7310 */ /* 0x004ff00000301000 */
[----:B-----5:R0:W2:Y:S08]  /*3260*/  F2F.F32.F64 R12, R8 ;  /* 0x00000008000c7310 */ /* 0x0200b00000301000 */
[----:B----4-:R4:W-:Y:S01]  /*3270*/  F2F.F32.F64 R9, R20 ;  /* 0x0000001400097310 */ /* 0x0109e20000301000 */
[----:B0-----:R-:W-:Y:S01]  /*3280*/  FFMA R8, R22, R23, R25 ;  /* 0x0000001716087223 */ /* 0x001fe20000000019 */
[----:B------:R-:W-:-:S06]  /*3290*/  IMAD.WIDE.U32 R22, R35, 0x8, R14 ;  /* 0x0000000823167825 */ /* 0x000fcc00078e000e */
[----:B---3--:R0:W3:Y:S01]  /*32a0*/  F2F.F32.F64 R10, R18 ;  /* 0x00000012000a7310 */ /* 0x0080e20000301000 */
[----:B------:R-:W5:Y:S01]  /*32b0*/  LDG.E.64 R22, desc[UR14][R22.64] ;  /* 0x0000000e16167981 */ /* 0x000f62000c1e1b00 */
[----:B----4-:R-:W-:-:S06]  /*32c0*/  IMAD.WIDE.U32 R20, R35, 0x8, R16 ;  /* 0x0000000823147825 */ /* 0x010fcc00078e0010 */
[----:B------:R-:W4:Y:S01]  /*32d0*/  LDG.E.64 R20, desc[UR14][R20.64] ;  /* 0x0000000e14147981 */ /* 0x000f22000c1e1b00 */
[----:B0-----:R-:W-:-:S04]  /*32e0*/  IMAD.WIDE.U32 R18, R24, 0x8, R14 ;  /* 0x0000000818127825 */ /* 0x001fc800078e000e */
[----:B------:R-:W-:Y:S02]  /*32f0*/  IMAD.WIDE.U32 R24, R24, 0x8, R16 ;  /* 0x0000000818187825 */ /* 0x000fe400078e0010 */
[----:B------:R-:W4:Y:S04]  /*3300*/  LDG.E.64 R18, desc[UR14][R18.64] ;  /* 0x0000000e12127981 */ /* 0x000f28000c1e1b00 */
[----:B------:R-:W4:Y:S01]  /*3310*/  LDG.E.64 R24, desc[UR14][R24.64] ;  /* 0x0000000e18187981 */ /* 0x000f22000c1e1b00 */
[----:B------:R-:W-:-:S04]  /*3320*/  FFMA R34, R33, R34, R8 ;  /* 0x0000002221227223 */ /* 0x000fc80000000008 */
[----:B------:R-:W-:-:S04]  /*3330*/  FFMA R32, R31, R32, R34 ;  /* 0x000000201f207223 */ /* 0x000fc80000000022 */
[----:B-1----:R-:W-:Y:S01]  /*3340*/  FFMA R30, R29, R30, R32 ;  /* 0x0000001e1d1e7223 */ /* 0x002fe20000000020 */
[----:B------:R-:W-:-:S03]  /*3350*/  IADD3 R4, PT, PT, R4, 0x10, RZ ;  /* 0x0000001004047810 */ /* 0x000fc60007ffe0ff */
[----:B------:R-:W-:Y:S01]  /*3360*/  FFMA R28, R27, R28, R30 ;  /* 0x0000001c1b1c7223 */ /* 0x000fe2000000001e */
[----:B------:R-:W-:-:S03]  /*3370*/  ISETP.NE.AND P0, PT, R4, RZ, PT ;  /* 0x000000ff0400720c */ /* 0x000fc60003f05270 */
[----:B------:R-:W-:-:S04]  /*3380*/  FFMA R26, R13, R26, R28 ;  /* 0x0000001a0d1a7223 */ /* 0x000fc8000000001c */
[----:B--2---:R-:W-:-:S04]  /*3390*/  FFMA R12, R11, R12, R26 ;  /* 0x0000000c0b0c7223 */ /* 0x004fc8000000001a */
[----:B---3--:R-:W-:Y:S01]  /*33a0*/  FFMA R10, R9, R10, R12 ;  /* 0x0000000a090a7223 */ /* 0x008fe2000000000c */
[----:B------:R-:W-:Y:S02]  /*33b0*/  IADD3 R7, PT, PT, R7, 0x2000, RZ ;  /* 0x0000200007077810 */ /* 0x000fe40007ffe0ff */
[----:B------:R-:W-:Y:S01]  /*33c0*/  IADD3 R3, PT, PT, R3, 0x2000, RZ ;  /* 0x0000200003037810 */ /* 0x000fe20007ffe0ff */
[----:B-----5:R-:W-:Y:S08]  /*33d0*/  F2F.F32.F64 R35, R22 ;  /* 0x0000001600237310 */ /* 0x020ff00000301000 */
[----:B----4-:R-:W0:Y:S08]  /*33e0*/  F2F.F32.F64 R8, R20 ;  /* 0x0000001400087310 */ /* 0x010e300000301000 */
[----:B------:R-:W-:Y:S08]  /*33f0*/  F2F.F32.F64 R29, R18 ;  /* 0x00000012001d7310 */ /* 0x000ff00000301000 */
[----:B------:R-:W1:Y:S01]  /*3400*/  F2F.F32.F64 R32, R24 ;  /* 0x0000001800207310 */ /* 0x000e620000301000 */
[----:B0-----:R-:W-:-:S04]  /*3410*/  FFMA R8, R35, R8, R10 ;  /* 0x0000000823087223 */ /* 0x001fc8000000000a */
[----:B-1----:R-:W-:Y:S01]  /*3420*/  FFMA R32, R29, R32, R8 ;  /* 0x000000201d207223 */ /* 0x002fe20000000008 */
[----:B------:R-:W-:Y:S06]  /*3430*/  @P0 BRA `(.L_x_194) ;  /* 0xfffffff400f00947 */ /* 0x000fec000383ffff */
[----:B------:R-:W-:Y:S05]  /*3440*/  BSYNC.RECONVERGENT B3 ;  /* 0x0000000000037941 */ /* 0x000fea0003800200 */
.L_x_193:
[----:B------:R-:W-:-:S07]  /*3450*/  IADD3 R7, PT, PT, R7, -0x1000, RZ ;  /* 0xfffff00007077810 */ /* 0x000fce0007ffe0ff */
.L_x_192:
[----:B------:R-:W-:Y:S05]  /*3460*/  BSYNC.RECONVERGENT B2 ;  /* 0x0000000000027941 */ /* 0x000fea0003800200 */
.L_x_191:
[----:B------:R-:W-:-:S13]  /*3470*/  ISETP.NE.AND P0, PT, R6, RZ, PT ;  /* 0x000000ff0600720c */ /* 0x000fda0003f05270 */
[----:B------:R-:W-:Y:S05]  /*3480*/  @!P0 BRA `(.L_x_190) ;  /* 0x0000000400fc8947 */ /* 0x000fea0003800000 */
[----:B------:R-:W-:Y:S01]  /*3490*/  ISETP.GE.U32.AND P0, PT, R6, 0x8, PT ;  /* 0x000000080600780c */ /* 0x000fe20003f06070 */
[----:B------:R-:W-:Y:S01]  /*34a0*/  BSSY.RECONVERGENT B2, `(.L_x_195) ;  /* 0x0000045000027945 */ /* 0x000fe20003800200 */
[----:B------:R-:W-:-:S04]  /*34b0*/  LOP3.LUT R3, R5, 0x7, RZ, 0xc0, !PT ;  /* 0x0000000705037812 */ /* 0x000fc800078ec0ff */
[----:B------:R-:W-:-:S07]  /*34c0*/  ISETP.NE.AND P1, PT, R3, RZ, PT ;  /* 0x000000ff0300720c */ /* 0x000fce0003f25270 */
[----:B------:R-:W-:Y:S06]  /*34d0*/  @!P0 BRA `(.L_x_196) ;  /* 0x0000000400048947 */ /* 0x000fec0003800000 */
[----:B------:R-:W-:-:S04]  /*34e0*/  IADD3 R21, PT, PT, R7, UR8, RZ ;  /* 0x0000000807157c10 */ /* 0x000fc8000fffe0ff */
[C---:B------:R-:W-:Y:S01]  /*34f0*/  IADD3 R13, PT, PT, R21.reuse, 0x200, RZ ;  /* 0x00000200150d7810 */ /* 0x040fe20007ffe0ff */
[C-C-:B------:R-:W-:Y:S01]  /*3500*/  IMAD.WIDE.U32 R24, R21.reuse, 0x8, R14.reuse ;  /* 0x0000000815187825 */ /* 0x140fe200078e000e */
[C---:B------:R-:W-:Y:S02]  /*3510*/  IADD3 R11, PT, PT, R21.reuse, 0x400, RZ ;  /* 0x00000400150b7810 */ /* 0x040fe40007ffe0ff */
[----:B------:R-:W-:Y:S01]  /*3520*/  IADD3 R9, PT, PT, R21, 0x600, RZ ;  /* 0x0000060015097810 */ /* 0x000fe20007ffe0ff */
[C---:B------:R-:W-:Y:S02]  /*3530*/  IMAD.WIDE.U32 R22, R13.reuse, 0x8, R14 ;  /* 0x000000080d167825 */ /* 0x040fe400078e000e */
[----:B------:R-:W2:Y:S02]  /*3540*/  LDG.E.64 R24, desc[UR14][R24.64] ;  /* 0x0000000e18187981 */ /* 0x000ea4000c1e1b00 */
[----:B------:R-:W-:Y:S02]  /*3550*/  IMAD.WIDE.U32 R12, R13, 0x8, R16 ;  /* 0x000000080d0c7825 */ /* 0x000fe400078e0010 */
[----:B------:R-:W3:Y:S02]  /*3560*/  LDG.E.64 R22, desc[UR14][R22.64] ;  /* 0x0000000e16167981 */ /* 0x000ee4000c1e1b00 */
[----:B------:R-:W-:-:S02]  /*3570*/  IMAD.WIDE.U32 R18, R11, 0x8, R14 ;  /* 0x000000080b127825 */ /* 0x000fc400078e000e */
[----:B------:R-:W4:Y:S02]  /*3580*/  LDG.E.64 R12, desc[UR14][R12.64] ;  /* 0x0000000e0c0c7981 */ /* 0x000f24000c1e1b00 */
[----:B------:R-:W-:Y:S02]  /*3590*/  IMAD.WIDE.U32 R10, R11, 0x8, R16 ;  /* 0x000000080b0a7825 */ /* 0x000fe400078e0010 */
[----:B------:R-:W5:Y:S02]  /*35a0*/  LDG.E.64 R18, desc[UR14][R18.64] ;  /* 0x0000000e12127981 */ /* 0x000f64000c1e1b00 */
[C---:B------:R-:W-:Y:S02]  /*35b0*/  IMAD.WIDE.U32 R36, R9.reuse, 0x8, R14 ;  /* 0x0000000809247825 */ /* 0x040fe400078e000e */
[----:B------:R-:W5:Y:S02]  /*35c0*/  LDG.E.64 R10, desc[UR14][R10.64] ;  /* 0x0000000e0a0a7981 */ /* 0x000f64000c1e1b00 */
[--C-:B------:R-:W-:Y:S01]  /*35d0*/  IMAD.WIDE.U32 R8, R9, 0x8, R16.reuse ;  /* 0x0000000809087825 */ /* 0x100fe200078e0010 */
[C---:B------:R-:W-:Y:S01]  /*35e0*/  IADD3 R27, PT, PT, R21.reuse, 0x800, RZ ;  /* 0x00000800151b7810 */ /* 0x040fe20007ffe0ff */
[----:B------:R-:W5:Y:S02]  /*35f0*/  LDG.E.64 R36, desc[UR14][R36.64] ;  /* 0x0000000e24247981 */ /* 0x000f64000c1e1b00 */
[----:B------:R-:W-:-:S02]  /*3600*/  IMAD.WIDE.U32 R34, R21, 0x8, R16 ;  /* 0x0000000815227825 */ /* 0x000fc400078e0010 */
[----:B------:R-:W5:Y:S04]  /*3610*/  LDG.E.64 R8, desc[UR14][R8.64] ;  /* 0x0000000e08087981 */ /* 0x000f68000c1e1b00 */
[----:B------:R-:W5:Y:S01]  /*3620*/  LDG.E.64 R34, desc[UR14][R34.64] ;  /* 0x0000000e22227981 */ /* 0x000f62000c1e1b00 */
[C---:B------:R-:W-:Y:S02]  /*3630*/  IADD3 R39, PT, PT, R21.reuse, 0xa00, RZ ;  /* 0x00000a0015277810 */ /* 0x040fe40007ffe0ff */
[C---:B------:R-:W-:Y:S02]  /*3640*/  IADD3 R41, PT, PT, R21.reuse, 0xc00, RZ ;  /* 0x00000c0015297810 */ /* 0x040fe40007ffe0ff */
[----:B------:R-:W-:Y:S01]  /*3650*/  IADD3 R26, PT, PT, R21, 0xe00, RZ ;  /* 0x00000e00151a7810 */ /* 0x000fe20007ffe0ff */
[----:B------:R-:W-:-:S06]  /*3660*/  IMAD.WIDE.U32 R20, R27, 0x8, R16 ;  /* 0x000000081b147825 */ /* 0x000fcc00078e0010 */
[----:B------:R-:W5:Y:S01]  /*3670*/  LDG.E.64 R20, desc[UR14][R20.64] ;  /* 0x0000000e14147981 */ /* 0x000f62000c1e1b00 */
[----:B--2---:R0:W-:Y:S02]  /*3680*/  F2F.F32.F64 R33, R24 ;  /* 0x0000001800217310 */ /* 0x0041e40000301000 */
[----:B0-----:R-:W-:-:S06]  /*3690*/  IMAD.WIDE.U32 R24, R27, 0x8, R14 ;  /* 0x000000081b187825 */ /* 0x001fcc00078e000e */
[----:B---3--:R0:W-:Y:S01]  /*36a0*/  F2F.F32.F64 R30, R22 ;  /* 0x00000016001e7310 */ /* 0x0081e20000301000 */
[----:B------:R-:W2:Y:S07]  /*36b0*/  LDG.E.64 R24, desc[UR14][R24.64] ;  /* 0x0000000e18187981 */ /* 0x000eae000c1e1b00 */
[----:B----4-:R1:W-:Y:S01]  /*36c0*/  F2F.F32.F64 R31, R12 ;  /* 0x0000000c001f7310 */ /* 0x0103e20000301000 */
[----:B0-----:R-:W-:-:S07]  /*36d0*/  IMAD.WIDE.U32 R22, R39, 0x8, R14 ;  /* 0x0000000827167825 */ /* 0x001fce00078e000e */
[----:B-----5:R0:W-:Y:S01]  /*36e0*/  F2F.F32.F64 R28, R18 ;  /* 0x00000012001c7310 */ /* 0x0201e20000301000 */
[----:B------:R-:W3:Y:S01]  /*36f0*/  LDG.E.64 R22, desc[UR14][R22.64] ;  /* 0x0000000e16167981 */ /* 0x000ee2000c1e1b00 */
[----:B-1----:R-:W-:-:S06]  /*3700*/  IMAD.WIDE.U32 R12, R39, 0x8, R16 ;  /* 0x00000008270c7825 */ /* 0x002fcc00078e0010 */
[----:B------:R1:W-:Y:S01]  /*3710*/  F2F.F32.F64 R29, R10 ;  /* 0x0000000a001d7310 */ /* 0x0003e20000301000 */
[----:B------:R-:W4:Y:S01]  /*3720*/  LDG.E.64 R12, desc[UR14][R12.64] ;  /* 0x0000000e0c0c7981 */ /* 0x000f22000c1e1b00 */
[----:B0-----:R-:W-:-:S06]  /*3730*/  IMAD.WIDE.U32 R18, R41, 0x8, R14 ;  /* 0x0000000829127825 */ /* 0x001fcc00078e000e */
[----:B------:R0:W-:Y:S01]  /*3740*/  F2F.F32.F64 R6, R8 ;  /* 0x0000000800067310 */ /* 0x0001e20000301000 */
[----:B------:R-:W5:Y:S01]  /*3750*/  LDG.E.64 R18, desc[UR14][R18.64] ;  /* 0x0000000e12127981 */ /* 0x000f62000c1e1b00 */
[----:B-1----:R-:W-:-:S06]  /*3760*/  IMAD.WIDE.U32 R10, R41, 0x8, R16 ;  /* 0x00000008290a7825 */ /* 0x002fcc00078e0010 */
[----:B------:R-:W5:Y:S01]  /*3770*/  LDG.E.64 R10, desc[UR14][R10.64] ;  /* 0x0000000e0a0a7981 */ /* 0x000f62000c1e1b00 */
[----:B0-----:R-:W-:-:S04]  /*3780*/  IMAD.WIDE.U32 R8, R26, 0x8, R14 ;  /* 0x000000081a087825 */ /* 0x001fc800078e000e */
[----:B------:R-:W-:Y:S02]  /*3790*/  IMAD.WIDE.U32 R26, R26, 0x8, R16 ;  /* 0x000000081a1a7825 */ /* 0x000fe400078e0010 */
[----:B------:R-:W5:Y:S04]  /*37a0*/  LDG.E.64 R8, desc[UR14][R8.64] ;  /* 0x0000000e08087981 */ /* 0x000f68000c1e1b00 */
[----:B------:R-:W5:Y:S01]  /*37b0*/  LDG.E.64 R26, desc[UR14][R26.64] ;  /* 0x0000000e1a1a7981 */ /* 0x000f62000c1e1b00 */
[----:B------:R-:W0:Y:S08]  /*37c0*/  F2F.F32.F64 R34, R34 ;  /* 0x0000002200227310 */ /* 0x000e300000301000 */
[----:B------:R-:W1:Y:S01]  /*37d0*/  F2F.F32.F64 R4, R36 ;  /* 0x0000002400047310 */ /* 0x000e620000301000 */
[----:B0-----:R-:W-:-:S07]  /*37e0*/  FFMA R33, R33, R34, R32 ;  /* 0x0000002221217223 */ /* 0x001fce0000000020 */
[----:B------:R-:W-:Y:S01]  /*37f0*/  F2F.F32.F64 R21, R20 ;  /* 0x0000001400157310 */ /* 0x000fe20000301000 */
[----:B------:R-:W-:-:S04]  /*3800*/  FFMA R31, R30, R31, R33 ;  /* 0x0000001f1e1f7223 */ /* 0x000fc80000000021 */
[----:B------:R-:W-:-:S04]  /*3810*/  FFMA R29, R28, R29, R31 ;  /* 0x0000001d1c1d7223 */ /* 0x000fc8000000001f */
[----:B-1----:R-:W-:Y:S01]  /*3820*/  FFMA R29, R4, R6, R29 ;  /* 0x00000006041d7223 */ /* 0x002fe2000000001d */
[----:B------:R-:W-:Y:S01]  /*3830*/  IADD3 R7, PT, PT, R7, 0x1000, RZ ;  /* 0x0000100007077810 */ /* 0x000fe20007ffe0ff */
[----:B--2---:R-:W0:Y:S08]  /*3840*/  F2F.F32.F64 R24, R24 ;  /* 0x0000001800187310 */ /* 0x004e300000301000 */
[----:B---3--:R-:W-:Y:S08]  /*3850*/  F2F.F32.F64 R22, R22 ;  /* 0x0000001600167310 */ /* 0x008ff00000301000 */
[----:B----4-:R-:W1:Y:S01]  /*3860*/  F2F.F32.F64 R13, R12 ;  /* 0x0000000c000d7310 */ /* 0x010e620000301000 */
[----:B0-----:R-:W-:-:S07]  /*3870*/  FFMA R21, R24, R21, R29 ;  /* 0x0000001518157223 */ /* 0x001fce000000001d */
[----:B-----5:R-:W-:Y:S08]  /*3880*/  F2F.F32.F64 R18, R18 ;  /* 0x0000001200127310 */ /* 0x020ff00000301000 */
[----:B------:R-:W0:Y:S01]  /*3890*/  F2F.F32.F64 R10, R10 ;  /* 0x0000000a000a7310 */ /* 0x000e220000301000 */
[----:B-1----:R-:W-:-:S07]  /*38a0*/  FFMA R21, R22, R13, R21 ;  /* 0x0000000d16157223 */ /* 0x002fce0000000015 */
[----:B------:R-:W-:Y:S08]  /*38b0*/  F2F.F32.F64 R8, R8 ;  /* 0x0000000800087310 */ /* 0x000ff00000301000 */
[----:B------:R-:W1:Y:S01]  /*38c0*/  F2F.F32.F64 R26, R26 ;  /* 0x0000001a001a7310 */ /* 0x000e620000301000 */
[----:B0-----:R-:W-:-:S04]  /*38d0*/  FFMA R21, R18, R10, R21 ;  /* 0x0000000a12157223 */ /* 0x001fc80000000015 */
[----:B-1----:R-:W-:-:S07]  /*38e0*/  FFMA R32, R8, R26, R21 ;  /* 0x0000001a08207223 */ /* 0x002fce0000000015 */
.L_x_196:
[----:B------:R-:W-:Y:S05]  /*38f0*/  BSYNC.RECONVERGENT B2 ;  /* 0x0000000000027941 */ /* 0x000fea0003800200 */
.L_x_195:
[----:B------:R-:W-:Y:S05]  /*3900*/  @!P1 BRA `(.L_x_190) ;  /* 0x0000000000dc9947 */ /* 0x000fea0003800000 */
[----:B------:R-:W-:Y:S01]  /*3910*/  ISETP.GE.U32.AND P0, PT, R3, 0x4, PT ;  /* 0x000000040300780c */ /* 0x000fe20003f06070 */
[----:B------:R-:W-:Y:S01]  /*3920*/  BSSY.RECONVERGENT B2, `(.L_x_197) ;  /* 0x0000024000027945 */ /* 0x000fe20003800200 */
[----:B------:R-:W-:-:S11]  /*3930*/  LOP3.LUT P1, RZ, R5, 0x3, RZ, 0xc0, !PT ;  /* 0x0000000305ff7812 */ /* 0x000fd6000782c0ff */
[----:B------:R-:W-:Y:S05]  /*3940*/  @!P0 BRA `(.L_x_198) ;  /* 0x0000000000848947 */ /* 0x000fea0003800000 */
[----:B------:R-:W-:-:S04]  /*3950*/  IADD3 R3, PT, PT, R7, UR8, RZ ;  /* 0x0000000807037c10 */ /* 0x000fc8000fffe0ff */
[C---:B------:R-:W-:Y:S01]  /*3960*/  IADD3 R13, PT, PT, R3.reuse, 0x200, RZ ;  /* 0x00000200030d7810 */ /* 0x040fe20007ffe0ff */
[C---:B------:R-:W-:Y:S01]  /*3970*/  IMAD.WIDE.U32 R4, R3.reuse, 0x8, R14 ;  /* 0x0000000803047825 */ /* 0x040fe200078e000e */
[----:B------:R-:W-:-:S03]  /*3980*/  IADD3 R21, PT, PT, R3, 0x400, RZ ;  /* 0x0000040003157810 */ /* 0x000fc60007ffe0ff */
[C---:B------:R-:W-:Y:S01]  /*3990*/  IMAD.WIDE.U32 R8, R3.reuse, 0x8, R16 ;  /* 0x0000000803087825 */ /* 0x040fe200078e0010 */
[----:B------:R-:W-:Y:S01]  /*39a0*/  IADD3 R3, PT, PT, R3, 0x600, RZ ;  /* 0x0000060003037810 */ /* 0x000fe20007ffe0ff */
[----:B------:R-:W2:Y:S02]  /*39b0*/  LDG.E.64 R4, desc[UR14][R4.64] ;  /* 0x0000000e04047981 */ /* 0x000ea4000c1e1b00 */
[C---:B------:R-:W-:Y:S02]  /*39c0*/  IMAD.WIDE.U32 R10, R13.reuse, 0x8, R14 ;  /* 0x000000080d0a7825 */ /* 0x040fe400078e000e */
[----:B------:R-:W3:Y:S02]  /*39d0*/  LDG.E.64 R8, desc[UR14][R8.64] ;  /* 0x0000000e08087981 */ /* 0x000ee4000c1e1b00 */
[----:B------:R-:W-:Y:S02]  /*39e0*/  IMAD.WIDE.U32 R12, R13, 0x8, R16 ;  /* 0x000000080d0c7825 */ /* 0x000fe400078e0010 */
[----:B------:R-:W4:Y:S02]  /*39f0*/  LDG.E.64 R10, desc[UR14][R10.64] ;  /* 0x0000000e0a0a7981 */ /* 0x000f24000c1e1b00 */
[----:B------:R-:W-:-:S02]  /*3a00*/  IMAD.WIDE.U32 R18, R21, 0x8, R14 ;  /* 0x0000000815127825 */ /* 0x000fc400078e000e */
[----:B------:R-:W5:Y:S02]  /*3a10*/  LDG.E.64 R12, desc[UR14][R12.64] ;  /* 0x0000000e0c0c7981 */ /* 0x000f64000c1e1b00 */
[----:B------:R-:W-:Y:S02]  /*3a20*/  IMAD.WIDE.U32 R20, R21, 0x8, R16 ;  /* 0x0000000815147825 */ /* 0x000fe400078e0010 */
[----:B------:R-:W5:Y:S02]  /*3a30*/  LDG.E.64 R18, desc[UR14][R18.64] ;  /* 0x0000000e12127981 */ /* 0x000f64000c1e1b00 */
[C---:B------:R-:W-:Y:S02]  /*3a40*/  IMAD.WIDE.U32 R22, R3.reuse, 0x8, R14 ;  /* 0x0000000803167825 */ /* 0x040fe400078e000e */
[----:B------:R-:W5:Y:S02]  /*3a50*/  LDG.E.64 R20, desc[UR14][R20.64] ;  /* 0x0000000e14147981 */ /* 0x000f64000c1e1b00 */
[----:B------:R-:W-:-:S02]  /*3a60*/  IMAD.WIDE.U32 R24, R3, 0x8, R16 ;  /* 0x0000000803187825 */ /* 0x000fc400078e0010 */
        /* <DEDUP_REMOVED lines=15> */
.L_x_198:
[----:B------:R-:W-:Y:S05]  /*3b60*/  BSYNC.RECONVERGENT B2 ;  /* 0x0000000000027941 */ /* 0x000fea0003800200 */
.L_x_197:
[----:B------:R-:W-:Y:S05]  /*3b70*/  @!P1 BRA `(.L_x_190) ;  /* 0x0000000000409947 */ /* 0x000fea0003800000 */
[----:B------:R-:W-:Y:S02]  /*3b80*/  LOP3.LUT R2, R2, 0xffff, RZ, 0xc0, !PT ;  /* 0x0000ffff02027812 */ /* 0x000fe400078ec0ff */
[----:B------:R-:W-:Y:S02]  /*3b90*/  IADD3 R7, PT, PT, R7, UR7, RZ ;  /* 0x0000000707077c10 */ /* 0x000fe4000fffe0ff */
[----:B------:R-:W-:-:S04]  /*3ba0*/  LEA.HI R2, R2, 0x1, RZ, 0x17 ;  /* 0x0000000102027811 */ /* 0x000fc800078fb8ff */
[----:B------:R-:W-:-:S04]  /*3bb0*/  LOP3.LUT R2, R2, 0x3, RZ, 0xc0, !PT ;  /* 0x0000000302027812 */ /* 0x000fc800078ec0ff */
[----:B------:R-:W-:-:S07]  /*3bc0*/  IADD3 R6, PT, PT, -R2, RZ, RZ ;  /* 0x000000ff02067210 */ /* 0x000fce0007ffe1ff */
.L_x_199:
[----:B------:R-:W-:-:S04]  /*3bd0*/  IMAD.WIDE.U32 R2, R7, 0x8, R14 ;  /* 0x0000000807027825 */ /* 0x000fc800078e000e */
[C---:B------:R-:W-:Y:S02]  /*3be0*/  IMAD.WIDE.U32 R4, R7.reuse, 0x8, R16 ;  /* 0x0000000807047825 */ /* 0x040fe400078e0010 */
        /* <DEDUP_REMOVED lines=9> */
.L_x_190:
[----:B------:R-:W-:Y:S05]  /*3c80*/  BSYNC.RECONVERGENT B1 ;  /* 0x0000000000017941 */ /* 0x000fea0003800200 */
.L_x_187:
        /* <DEDUP_REMOVED lines=32> */
[----:B------:R-:W1:Y:S04]  /*3e90*/  LDS.128 R8, [UR4+0x20] ;  /* 0x00002004ff087984 */ /* 0x000e680008000c00 */
[----:B--2---:R-:W2:Y:S04]  /*3ea0*/  LDS.128 R4, [UR4+0x30] ;  /* 0x00003004ff047984 */ /* 0x004ea80008000c00 */
        /* <DEDUP_REMOVED lines=16> */
.L_x_186:
[----:B------:R-:W-:Y:S05]  /*3fb0*/  BSYNC.RECONVERGENT B0 ;  /* 0x0000000000007941 */ /* 0x000fea0003800200 */
.L_x_170:
[----:B------:R-:W-:Y:S05]  /*3fc0*/  @P0 EXIT ;  /* 0x000000000000094d */ /* 0x000fea0003800000 */
[----:B------:R-:W3:Y:S02]  /*3fd0*/  LDCU.64 UR4, c[0x0][0x398] ;  /* 0x00007300ff0477ac */ /* 0x000ee40008000a00 */
[----:B---3--:R-:W-:-:S06]  /*3fe0*/  UIMAD.WIDE.U32 UR4, UR13, 0x4, UR4 ;  /* 0x000000040d0478a5 */ /* 0x008fcc000f8e0004 */
[----:B-12---:R-:W-:Y:S02]  /*3ff0*/  MOV R4, UR4 ;  /* 0x0000000400047c02 */ /* 0x006fe40008000f00 */
[----:B0-----:R-:W-:-:S05]  /*4000*/  MOV R5, UR5 ;  /* 0x0000000500057c02 */ /* 0x001fca0008000f00 */
[----:B------:R-:W-:Y:S01]  /*4010*/  STG.E desc[UR14][R4.64], R2 ;  /* 0x0000000204007986 */ /* 0x000fe2000c10190e */
[----:B------:R-:W-:Y:S05]  /*4020*/  EXIT ;  /* 0x000000000000794d */ /* 0x000fea0003800000 */
.L_x_200:
        /* <DEDUP_REMOVED lines=13> */
.L_x_301:


//--------------------- .text._ZN3cub18CUB_300001_SM_10006detail6reduce28DeviceReduceSingleTileKernelINS2_10policy_hubIfjN4cuda3std3__44plusIfEEE10Policy1000EN6thrust24THRUST_300001_SM_1000_NS18transform_iteratorINSD_12zip_functionINS7_10multipliesIfEEEENSD_12zip_iteratorINS7_5tupleIJNSD_6detail15normal_iteratorINSD_10device_ptrIdEEEESP_EEEEENSD_11use_defaultESS_EEPfjS9_ffNS7_10__identityEEEvT0_T1_T2_T3_T4_T6_ --------------------------
	.section	.text._ZN3cub18CUB_300001_SM_10006detail6reduce28DeviceReduceSingleTileKernelINS2_10policy_hubIfjN4cuda3std3__44plusIfEEE10Policy1000EN6thrust24THRUST_300001_SM_1000_NS18transform_iteratorINSD_12zip_functionINS7_10multipliesIfEEEENSD_12zip_iteratorINS7_5tupleIJNSD_6detail15normal_iteratorINSD_10device_ptrIdEEEESP_EEEEENSD_11use_defaultESS_EEPfjS9_ffNS7_10__identityEEEvT0_T1_T2_T3_T4_T6_,"ax",@progbits
	.align	128
        .global         _ZN3cub18CUB_300001_SM_10006detail6reduce28DeviceReduceSingleTileKernelINS2_10policy_hubIfjN4cuda3std3__44plusIfEEE10Policy1000EN6thrust24THRUST_300001_SM_1000_NS18transform_iteratorINSD_12zip_functionINS7_10multipliesIfEEEENSD_12zip_iteratorINS7_5tupleIJNSD_6detail15normal_iteratorINSD_10device_ptrIdEEEESP_EEEEENSD_11use_defaultESS_EEPfjS9_ffNS7_10__identityEEEvT0_T1_T2_T3_T4_T6_
        .type           _ZN3cub18CUB_300001_SM_10006detail6reduce28DeviceReduceSingleTileKernelINS2_10policy_hubIfjN4cuda3std3__44plusIfEEE10Policy1000EN6thrust24THRUST_300001_SM_1000_NS18transform_iteratorINSD_12zip_functionINS7_10multipliesIfEEEENSD_12zip_iteratorINS7_5tupleIJNSD_6detail15normal_iteratorINSD_10device_ptrIdEEEESP_EEEEENSD_11use_defaultESS_EEPfjS9_ffNS7_10__identityEEEvT0_T1_T2_T3_T4_T6_,@function
        .size           _ZN3cub18CUB_300001_SM_10006detail6reduce28DeviceReduceSingleTileKernelINS2_10policy_hubIfjN4cuda3std3__44plusIfEEE10Policy1000EN6thrust24THRUST_300001_SM_1000_NS18transform_iteratorINSD_12zip_functionINS7_10multipliesIfEEEENSD_12zip_iteratorINS7_5tupleIJNSD_6detail15normal_iteratorINSD_10device_ptrIdEEEESP_EEEEENSD_11use_defaultESS_EEPfjS9_ffNS7_10__identityEEEvT0_T1_T2_T3_T4_T6_,(.L_x_302 - _ZN3cub18CUB_300001_SM_10006detail6reduce28DeviceReduceSingleTileKernelINS2_10policy_hubIfjN4cuda3std3__44plusIfEEE10Policy1000EN6thrust24THRUST_300001_SM_1000_NS18transform_iteratorINSD_12zip_functionINS7_10multipliesIfEEEENSD_12zip_iteratorINS7_5tupleIJNSD_6detail15normal_iteratorINSD_10device_ptrIdEEEESP_EEEEENSD_11use_defaultESS_EEPfjS9_ffNS7_10__identityEEEvT0_T1_T2_T3_T4_T6_)
        .other          _ZN3cub18CUB_300001_SM_10006detail6reduce28DeviceReduceSingleTileKernelINS2_10policy_hubIfjN4cuda3std3__44plusIfEEE10Policy1000EN6thrust24THRUST_300001_SM_1000_NS18transform_iteratorINSD_12zip_functionINS7_10multipliesIfEEEENSD_12zip_iteratorINS7_5tupleIJNSD_6detail15normal_iteratorINSD_10device_ptrIdEEEESP_EEEEENSD_11use_defaultESS_EEPfjS9_ffNS7_10__identityEEEvT0_T1_T2_T3_T4_T6_,@"STO_CUDA_ENTRY STV_DEFAULT"
_ZN3cub18CUB_300001_SM_10006detail6reduce28DeviceReduceSingleTileKernelINS2_10policy_hubIfjN4cuda3std3__44plusIfEEE10Policy1000EN6thrust24THRUST_300001_SM_1000_NS18transform_iteratorINSD_12zip_functionINS7_10multipliesIfEEEENSD_12zip_iteratorINS7_5tupleIJNSD_6detail15normal_iteratorINSD_10device_ptrIdEEEESP_EEEEENSD_11use_defaultESS_EEPfjS9_ffNS7_10__identityEEEvT0_T1_T2_T3_T4_T6_:
.text._ZN3cub18CUB_300001_SM_10006detail6reduce28DeviceReduceSingleTileKernelINS2_10policy_hubIfjN4cuda3std3__44plusIfEEE10Policy1000EN6thrust24THRUST_300001_SM_1000_NS18transform_iteratorINSD_12zip_functionINS7_10multipliesIfEEEENSD_12zip_iteratorINS7_5tupleIJNSD_6detail15normal_iteratorINSD_10device_ptrIdEEEESP_EEEEENSD_11use_defaultESS_EEPfjS9_ffNS7_10__identityEEEvT0_T1_T2_T3_T4_T6_:
        /* <DEDUP_REMOVED lines=13> */
.L_x_201:
[----:B------:R-:W-:Y:S01]  /*00d0*/  ISETP.GT.U32.AND P0, PT, R2, 0x1fff, PT ;  /* 0x00001fff0200780c */ /* 0x000fe20003f04070 */
[----:B------:R-:W-:-:S12]  /*00e0*/  BSSY.RECONVERGENT B0, `(.L_x_202) ;  /* 0x0000387000007945 */ /* 0x000fd80003800200 */
[----:B------:R-:W-:Y:S05]  /*00f0*/  @P0 BRA `(.L_x_203) ;  /* 0x0000001400c00947 */ /* 0x000fea0003800000 */
[----:B------:R-:W0:Y:S01]  /*0100*/  S2R R3, SR_TID.X ;  /* 0x0000000000037919 */ /* 0x000e220000002100 */
[----:B------:R-:W-:Y:S01]  /*0110*/  BSSY.RECONVERGENT B1, `(.L_x_204) ;  /* 0x000000f000017945 */ /* 0x000fe20003800200 */
[----:B------:R-:W-:Y:S01]  /*0120*/  HFMA2 R74, -RZ, RZ, 0, 0 ;  /* 0x00000000ff4a7431 */ /* 0x000fe200000001ff */
[----:B0-----:R-:W-:Y:S02]  /*0130*/  ISETP.GE.U32.AND P0, PT, R3, R2, PT ;  /* 0x000000020300720c */ /* 0x001fe40003f06070 */
[----:B------:R-:W-:-:S11]  /*0140*/  MOV R73, R3 ;  /* 0x0000000300497202 */ /* 0x000fd60000000f00 */
        /* <DEDUP_REMOVED lines=11> */
.L_x_205:
[----:B------:R-:W-:Y:S05]  /*0200*/  BSYNC.RECONVERGENT B1 ;  /* 0x0000000000017941 */ /* 0x000fea0003800200 */
.L_x_204:
[----:B------:R-:W-:Y:S01]  /*0210*/  ISETP.GE.U32.AND P0, PT, R73, R2, PT ;  /* 0x000000024900720c */ /* 0x000fe20003f06070 */
[----:B------:R-:W-:-:S12]  /*0220*/  BSSY.RECONVERGENT B1, `(.L_x_206) ;  /* 0x00000db000017945 */ /* 0x000fd80003800200 */
[----:B------:R-:W-:Y:S05]  /*0230*/  @P0 BRA `(.L_x_207) ;  /* 0x0000000c00640947 */ /* 0x000fea0003800000 */
[----:B------:R-:W-:Y:S01]  /*0240*/  LOP3.LUT R5, RZ, R73, RZ, 0x33, !PT ;  /* 0x00000049ff057212 */ /* 0x000fe200078e33ff */
[----:B------:R-:W-:Y:S03]  /*0250*/  BSSY.RECONVERGENT B2, `(.L_x_208) ;  /* 0x0000069000027945 */ /* 0x000fe60003800200 */
[----:B------:R-:W-:-:S04]  /*0260*/  IADD3 R5, PT, PT, R5, R2, RZ ;  /* 0x0000000205057210 */ /* 0x000fc80007ffe0ff */
        /* <DEDUP_REMOVED lines=14> */
.L_x_210:
[----:B------:R-:W-:Y:S01]  /*0350*/  MOV R5, R11 ;  /* 0x0000000b00057202 */ /* 0x000fe20000000f00 */
        /* <DEDUP_REMOVED lines=35> */
[----:B-1----:R-:W-:Y:S02]  /*0590*/  IADD3 R6, P3, PT, R6, 0x10000, RZ ;  /* 0x0001000006067810 */ /* 0x002fe40007f7e0ff */
[----:B------:R-:W-:Y:S02]  /*05a0*/  IADD3 R73, PT, PT, R73, 0x2000, RZ ;  /* 0x0000200049497810 */ /* 0x000fe40007ffe0ff */
        /* <DEDUP_REMOVED lines=48> */
[----:B------:R-:W-:-:S03]  /*08b0*/  IADD3.X R11, PT, PT, RZ, R5, RZ, P2, !PT ;  /* 0x00000005ff0b7210 */ /* 0x000fc600017fe4ff */
[----:B-1----:R-:W-:Y:S01]  /*08c0*/  FFMA R74, R68, R70, R9 ;  /* 0x00000046444a7223 */ /* 0x002fe20000000009 */
[----:B------:R-:W-:Y:S06]  /*08d0*/  @P1 BRA `(.L_x_210) ;  /* 0xfffffff8009c1947 */ /* 0x000fec000383ffff */
.L_x_209:
[----:B------:R-:W-:Y:S05]  /*08e0*/  BSYNC.RECONVERGENT B2 ;  /* 0x0000000000027941 */ /* 0x000fea0003800200 */
.L_x_208:
        /* <DEDUP_REMOVED lines=8> */
[----:B0-----:R-:W-:-:S05]  /*0970*/  IMAD.WIDE.U32 R8, R73, 0x8, R8 ;  /* 0x0000000849087825 */ /* 0x001fca00078e0008 */
[----:B------:R-:W2:Y:S01]  /*0980*/  LDG.E.64 R12, desc[UR6][R8.64] ;  /* 0x00000006080c7981 */ /* 0x000ea2000c1e1b00 */
[----:B-1----:R-:W-:-:S03]  /*0990*/  IMAD.WIDE.U32 R10, R73, 0x8, R10 ;  /* 0x00000008490a7825 */ /* 0x002fc600078e000a */
        /* <DEDUP_REMOVED lines=40> */
.L_x_212:
[----:B------:R-:W-:Y:S05]  /*0c20*/  BSYNC.RECONVERGENT B2 ;  /* 0x0000000000027941 */ /* 0x000fea0003800200 */
.L_x_211:
        /* <DEDUP_REMOVED lines=31> */
.L_x_214:
[----:B------:R-:W-:Y:S05]  /*0e20*/  BSYNC.RECONVERGENT B2 ;  /* 0x0000000000027941 */ /* 0x000fea0003800200 */
.L_x_213:
[----:B------:R-:W-:Y:S05]  /*0e30*/  @!P1 BRA `(.L_x_207) ;  /* 0x0000000000649947 */ /* 0x000fea0003800000 */
[----:B------:R-:W0:Y:S01]  /*0e40*/  LDC.64 R4, c[0x0][0x388] ;  /* 0x0000e200ff047b82 */ /* 0x000e220000000a00 */
[----:B------:R-:W-:-:S07]  /*0e50*/  IADD3 R0, PT, PT, -R0, RZ, RZ ;  /* 0x000000ff00007210 */ /* 0x000fce0007ffe1ff */
[----:B------:R-:W1:Y:S01]  /*0e60*/  LDC.64 R6, c[0x0][0x380] ;  /* 0x0000e000ff067b82 */ /* 0x000e620000000a00 */
[----:B0-----:R-:W-:-:S03]  /*0e70*/  IMAD.WIDE.U32 R4, R73, 0x8, R4 ;  /* 0x0000000849047825 */ /* 0x001fc600078e0004 */
[----:B------:R-:W-:Y:S02]  /*0e80*/  MOV R12, R4 ;  /* 0x00000004000c7202 */ /* 0x000fe40000000f00 */
[----:B------:R-:W-:Y:S01]  /*0e90*/  MOV R13, R5 ;  /* 0x00000005000d7202 */ /* 0x000fe20000000f00 */
[----:B-1----:R-:W-:-:S03]  /*0ea0*/  IMAD.WIDE.U32 R6, R73, 0x8, R6 ;  /* 0x0000000849067825 */ /* 0x002fc600078e0006 */
[----:B------:R-:W-:Y:S02]  /*0eb0*/  MOV R10, R6 ;  /* 0x00000006000a7202 */ /* 0x000fe40000000f00 */
[----:B------:R-:W-:-:S07]  /*0ec0*/  MOV R11, R7 ;  /* 0x00000007000b7202 */ /* 0x000fce0000000f00 */
.L_x_215:
[----:B------:R-:W-:Y:S02]  /*0ed0*/  MOV R4, R10 ;  /* 0x0000000a00047202 */ /* 0x000fe40000000f00 */
[----:B------:R-:W-:Y:S02]  /*0ee0*/  MOV R5, R11 ;  /* 0x0000000b00057202 */ /* 0x000fe40000000f00 */
[----:B------:R-:W-:Y:S02]  /*0ef0*/  MOV R6, R12 ;  /* 0x0000000c00067202 */ /* 0x000fe40000000f00 */
[----:B------:R-:W-:Y:S02]  /*0f00*/  MOV R7, R13 ;  /* 0x0000000d00077202 */ /* 0x000fe40000000f00 */
[----:B------:R-:W2:Y:S04]  /*0f10*/  LDG.E.64 R4, desc[UR6][R4.64] ;  /* 0x0000000604047981 */ /* 0x000ea8000c1e1b00 */
[----:B------:R-:W3:Y:S01]  /*0f20*/  LDG.E.64 R6, desc[UR6][R6.64] ;  /* 0x0000000606067981 */ /* 0x000ee2000c1e1b00 */
[----:B------:R-:W-:-:S02]  /*0f30*/  IADD3 R0, PT, PT, R0, 0x1, RZ ;  /* 0x0000000100007810 */ /* 0x000fc40007ffe0ff */
[----:B------:R-:W-:Y:S02]  /*0f40*/  IADD3 R12, P1, PT, R12, 0x1000, RZ ;  /* 0x000010000c0c7810 */ /* 0x000fe40007f3e0ff */
[----:B------:R-:W-:Y:S02]  /*0f50*/  ISETP.NE.AND P0, PT, R0, RZ, PT ;  /* 0x000000ff0000720c */ /* 0x000fe40003f05270 */
[----:B------:R-:W-:Y:S02]  /*0f60*/  IADD3 R10, P2, PT, R10, 0x1000, RZ ;  /* 0x000010000a0a7810 */ /* 0x000fe40007f5e0ff */
[----:B------:R-:W-:Y:S02]  /*0f70*/  IADD3.X R13, PT, PT, RZ, R13, RZ, P1, !PT ;  /* 0x0000000dff0d7210 */ /* 0x000fe40000ffe4ff */
[----:B------:R-:W-:Y:S01]  /*0f80*/  IADD3.X R11, PT, PT, RZ, R11, RZ, P2, !PT ;  /* 0x0000000bff0b7210 */ /* 0x000fe200017fe4ff */
[----:B--2---:R-:W-:Y:S08]  /*0f90*/  F2F.F32.F64 R9, R4 ;  /* 0x0000000400097310 */ /* 0x004ff00000301000 */
[----:B---3--:R-:W0:Y:S02]  /*0fa0*/  F2F.F32.F64 R8, R6 ;  /* 0x0000000600087310 */ /* 0x008e240000301000 */
[----:B0-----:R-:W-:Y:S01]  /*0fb0*/  FFMA R74, R9, R8, R74 ;  /* 0x00000008094a7223 */ /* 0x001fe2000000004a */
[----:B------:R-:W-:Y:S06]  /*0fc0*/  @P0 BRA `(.L_x_215) ;  /* 0xfffffffc00c00947 */ /* 0x000fec000383ffff */
.L_x_207:
[----:B------:R-:W-:Y:S05]  /*0fd0*/  BSYNC.RECONVERGENT B1 ;  /* 0x0000000000017941 */ /* 0x000fea0003800200 */
.L_x_206:
[----:B------:R-:W-:-:S13]  /*0fe0*/  ISETP.GE.U32.AND P0, PT, R2, 0x200, PT ;  /* 0x000002000200780c */ /* 0x000fda0003f06070 */
        /* <DEDUP_REMOVED lines=34> */
[----:B-1----:R-:W1:Y:S04]  /*1210*/  LDS.128 R4, [UR4+0x20] ;  /* 0x00002004ff047984 */ /* 0x002e680008000c00 */
        /* <DEDUP_REMOVED lines=18> */
.L_x_216:
[----:B------:R-:W0:Y:S01]  /*1340*/  S2R R6, SR_LANEID ;  /* 0x0000000000067919 */ /* 0x000e220000000000 */
[----:B------:R-:W-:-:S04]  /*1350*/  LOP3.LUT R0, R3, 0x3e0, RZ, 0xc0, !PT ;  /* 0x000003e003007812 */ /* 0x000fc800078ec0ff */
[----:B------:R-:W-:Y:S02]  /*1360*/  IADD3 R5, PT, PT, R0, 0x20, RZ ;  /* 0x0000002000057810 */ /* 0x000fe40007ffe0ff */
[----:B------:R-:W-:Y:S02]  /*1370*/  LOP3.LUT R7, RZ, R0, RZ, 0x33, !PT ;  /* 0x00000000ff077212 */ /* 0x000fe400078e33ff */
[-C--:B------:R-:W-:Y:S02]  /*1380*/  ISETP.GT.U32.AND P0, PT, R5, R2.reuse, PT ;  /* 0x000000020500720c */ /* 0x080fe40003f04070 */
        /* <DEDUP_REMOVED lines=35> */
[C---:B------:R-:W-:Y:S02]  /*15c0*/  ISETP.GT.U32.AND P2, PT, R2.reuse, 0x20, PT ;  /* 0x000000200200780c */ /* 0x040fe40003f44070 */
[C---:B------:R-:W-:Y:S02]  /*15d0*/  ISETP.GT.U32.AND P3, PT, R2.reuse, 0x40, PT ;  /* 0x000000400200780c */ /* 0x040fe40003f64070 */
[C---:B------:R-:W-:Y:S02]  /*15e0*/  ISETP.GT.U32.AND P1, PT, R2.reuse, 0x60, PT ;  /* 0x000000600200780c */ /* 0x040fe40003f24070 */
[----:B------:R-:W-:Y:S01]  /*15f0*/  ISETP.GT.U32.AND P4, PT, R2, 0xc0, PT ;  /* 0x000000c00200780c */ /* 0x000fe20003f84070 */
[----:B-1----:R-:W-:-:S09]  /*1600*/  ULEA UR4, UR5, UR4, 0x18 ;  /* 0x0000000405047291 */ /* 0x002fd2000f8ec0ff */
[----:B------:R-:W1:Y:S04]  /*1610*/  LDS.128 R16, [UR4+0x10] ;  /* 0x00001004ff107984 */ /* 0x000e680008000c00 */
[----:B0-----:R-:W0:Y:S04]  /*1620*/  LDS.128 R4, [UR4+0x20] ;  /* 0x00002004ff047984 */ /* 0x001e280008000c00 */
[----:B------:R-:W2:Y:S04]  /*1630*/  LDS.128 R8, [UR4+0x30] ;  /* 0x00003004ff087984 */ /* 0x000ea80008000c00 */
[----:B------:R-:W3:Y:S01]  /*1640*/  LDS.128 R12, [UR4+0x40] ;  /* 0x00004004ff0c7984 */ /* 0x000ee20008000c00 */
[----:B-1----:R-:W-:Y:S01]  /*1650*/  @P2 FADD R0, R0, R17 ;  /* 0x0000001100002221 */ /* 0x002fe20000000000 */
[----:B------:R-:W-:-:S03]  /*1660*/  ISETP.GT.U32.AND P2, PT, R2, 0x80, PT ;  /* 0x000000800200780c */ /* 0x000fc60003f44070 */
[----:B------:R-:W-:Y:S01]  /*1670*/  @P3 FADD R0, R0, R18 ;  /* 0x0000001200003221 */ /* 0x000fe20000000000 */
[----:B------:R-:W-:-:S03]  /*1680*/  ISETP.GT.U32.AND P3, PT, R2, 0xa0, PT ;  /* 0x000000a00200780c */ /* 0x000fc60003f64070 */
[----:B------:R-:W-:Y:S01]  /*1690*/  @P1 FADD R0, R0, R19 ;  /* 0x0000001300001221 */ /* 0x000fe20000000000 */
[----:B------:R-:W-:-:S05]  /*16a0*/  ISETP.GT.U32.AND P1, PT, R2, 0xe0, PT ;  /* 0x000000e00200780c */ /* 0x000fca0003f24070 */
[----:B0-----:R-:W-:Y:S01]  /*16b0*/  @P2 FADD R0, R0, R4 ;  /* 0x0000000400002221 */ /* 0x001fe20000000000 */
[----:B------:R-:W-:-:S03]  /*16c0*/  ISETP.GT.U32.AND P2, PT, R2, 0x100, PT ;  /* 0x000001000200780c */ /* 0x000fc60003f44070 */
[----:B------:R-:W-:Y:S01]  /*16d0*/  @P3 FADD R0, R0, R5 ;  /* 0x0000000500003221 */ /* 0x000fe20000000000 */
[----:B------:R-:W-:-:S03]  /*16e0*/  ISETP.GT.U32.AND P3, PT, R2, 0x120, PT ;  /* 0x000001200200780c */ /* 0x000fc60003f64070 */
[----:B------:R-:W-:Y:S01]  /*16f0*/  @P4 FADD R0, R0, R6 ;  /* 0x0000000600004221 */ /* 0x000fe20000000000 */
[----:B------:R-:W-:-:S03]  /*1700*/  ISETP.GT.U32.AND P4, PT, R2, 0x140, PT ;  /* 0x000001400200780c */ /* 0x000fc60003f84070 */
[----:B------:R-:W-:Y:S01]  /*1710*/  @P1 FADD R0, R0, R7 ;  /* 0x0000000700001221 */ /* 0x000fe20000000000 */
[----:B------:R-:W-:-:S03]  /*1720*/  ISETP.GT.U32.AND P1, PT, R2, 0x160, PT ;  /* 0x000001600200780c */ /* 0x000fc60003f24070 */
[----:B--2---:R-:W-:Y:S01]  /*1730*/  @P2 FADD R0, R0, R8 ;  /* 0x0000000800002221 */ /* 0x004fe20000000000 */
[----:B------:R-:W-:-:S03]  /*1740*/  ISETP.GT.U32.AND P2, PT, R2, 0x180, PT ;  /* 0x000001800200780c */ /* 0x000fc60003f44070 */
[----:B------:R-:W-:Y:S01]  /*1750*/  @P3 FADD R0, R0, R9 ;  /* 0x0000000900003221 */ /* 0x000fe20000000000 */
[----:B------:R-:W-:-:S03]  /*1760*/  ISETP.GT.U32.AND P3, PT, R2, 0x1a0, PT ;  /* 0x000001a00200780c */ /* 0x000fc60003f64070 */
[----:B------:R-:W-:Y:S01]  /*1770*/  @P4 FADD R0, R0, R10 ;  /* 0x0000000a00004221 */ /* 0x000fe20000000000 */
[----:B------:R-:W-:-:S03]  /*1780*/  ISETP.GT.U32.AND P4, PT, R2, 0x1c0, PT ;  /* 0x000001c00200780c */ /* 0x000fc60003f84070 */
[----:B------:R-:W-:Y:S01]  /*1790*/  @P1 FADD R0, R0, R11 ;  /* 0x0000000b00001221 */ /* 0x000fe20000000000 */
[----:B------:R-:W-:-:S03]  /*17a0*/  ISETP.GT.U32.AND P1, PT, R2, 0x1e0, PT ;  /* 0x000001e00200780c */ /* 0x000fc60003f24070 */
[----:B---3--:R-:W-:-:S04]  /*17b0*/  @P2 FADD R0, R0, R12 ;  /* 0x0000000c00002221 */ /* 0x008fc80000000000 */
[----:B------:R-:W-:-:S04]  /*17c0*/  @P3 FADD R0, R0, R13 ;  /* 0x0000000d00003221 */ /* 0x000fc80000000000 */
[----:B------:R-:W-:-:S04]  /*17d0*/  @P4 FADD R0, R0, R14 ;  /* 0x0000000e00004221 */ /* 0x000fc80000000000 */
[----:B------:R-:W-:Y:S01]  /*17e0*/  @P1 FADD R0, R0, R15 ;  /* 0x0000000f00001221 */ /* 0x000fe20000000000 */
[----:B------:R-:W-:Y:S06]  /*17f0*/  BRA `(.L_x_217) ;  /* 0x0000002000547947 */ /* 0x000fec0003800000 */
.L_x_203:
        /* <DEDUP_REMOVED lines=37> */
[----:B------:R-:W-:-:S04]  /*1a50*/  IADD3 R74, PT, PT, R2, -0x2000, RZ ;  /* 0xffffe000024a7810 */ /* 0x000fc80007ffe0ff */
[----:B------:R-:W-:Y:S01]  /*1a60*/  ISETP.GE.U32.AND P0, PT, R74, 0x2000, PT ;  /* 0x000020004a00780c */ /* 0x000fe20003f06070 */
[----:B--2---:R-:W-:Y:S08]  /*1a70*/  F2F.F32.F64 R62, R62 ;  /* 0x0000003e003e7310 */ /* 0x004ff00000301000 */
[----:B---3--:R-:W0:Y:S08]  /*1a80*/  F2F.F32.F64 R3, R72 ;  /* 0x0000004800037310 */ /* 0x008e300000301000 */
[----:B----4-:R-:W-:Y:S08]  /*1a90*/  F2F.F32.F64 R66, R66 ;  /* 0x0000004200427310 */ /* 0x010ff00000301000 */
[----:B-----5:R-:W1:Y:S08]  /*1aa0*/  F2F.F32.F64 R65, R64 ;  /* 0x0000004000417310 */ /* 0x020e700000301000 */
[----:B------:R-:W-:Y:S08]  /*1ab0*/  F2F.F32.F64 R56, R56 ;  /* 0x0000003800387310 */ /* 0x000ff00000301000 */
[----:B------:R-:W2:Y:S08]  /*1ac0*/  F2F.F32.F64 R53, R52 ;  /* 0x0000003400357310 */ /* 0x000eb00000301000 */
        /* <DEDUP_REMOVED lines=26> */
[----:B0-----:R-:W-:Y:S01]  /*1c70*/  FMUL R3, R62, R3 ;  /* 0x000000033e037220 */ /* 0x001fe20000400000 */
[----:B-1----:R-:W-:Y:S01]  /*1c80*/  FMUL R65, R66, R65 ;  /* 0x0000004142417220 */ /* 0x002fe20000400000 */
[----:B--2---:R-:W-:Y:S01]  /*1c90*/  FMUL R53, R56, R53 ;  /* 0x0000003538357220 */ /* 0x004fe20000400000 */
[----:B---3--:R-:W-:Y:S01]  /*1ca0*/  FMUL R51, R46, R51 ;  /* 0x000000332e337220 */ /* 0x008fe20000400000 */
[----:B----4-:R-:W-:Y:S01]  /*1cb0*/  FMUL R39, R42, R39 ;  /* 0x000000272a277220 */ /* 0x010fe20000400000 */
[----:B-----5:R-:W-:Y:S01]  /*1cc0*/  FMUL R37, R30, R37 ;  /* 0x000000251e257220 */ /* 0x020fe20000400000 */
[----:B------:R-:W-:Y:S01]  /*1cd0*/  FMUL R35, R26, R35 ;  /* 0x000000231a237220 */ /* 0x000fe20000400000 */
[----:B------:R-:W-:Y:S01]  /*1ce0*/  FMUL R33, R22, R33 ;  /* 0x0000002116217220 */ /* 0x000fe20000400000 */
[----:B------:R-:W-:Y:S01]  /*1cf0*/  FFMA R3, R60, R61, R3 ;  /* 0x0000003d3c037223 */ /* 0x000fe20000000003 */
[----:B------:R-:W-:Y:S01]  /*1d00*/  FFMA R58, R58, R55, R65 ;  /* 0x000000373a3a7223 */ /* 0x000fe20000000041 */
[----:B------:R-:W-:Y:S01]  /*1d10*/  FFMA R18, R18, R45, R53 ;  /* 0x0000002d12127223 */ /* 0x000fe20000000035 */
[----:B------:R-:W-:Y:S01]  /*1d20*/  FFMA R41, R14, R41, R51 ;  /* 0x000000290e297223 */ /* 0x000fe20000000033 */
[----:B------:R-:W-:Y:S01]  /*1d30*/  FFMA R12, R12, R29, R39 ;  /* 0x0000001d0c0c7223 */ /* 0x000fe20000000027 */
[----:B------:R-:W-:Y:S01]  /*1d40*/  FFMA R25, R16, R25, R37 ;  /* 0x0000001910197223 */ /* 0x000fe20000000025 */
[----:B------:R-:W-:Y:S01]  /*1d50*/  FFMA R10, R10, R21, R35 ;  /* 0x000000150a0a7223 */ /* 0x000fe20000000023 */
[----:B------:R-:W-:Y:S01]  /*1d60*/  FFMA R33, R8, R49, R33 ;  /* 0x0000003108217223 */ /* 0x000fe20000000021 */
[----:B------:R-:W-:Y:S01]  /*1d70*/  FADD R3, R3, R58 ;  /* 0x0000003a03037221 */ /* 0x000fe20000000000 */
[----:B------:R-:W-:Y:S01]  /*1d80*/  FADD R18, R18, R41 ;  /* 0x0000002912127221 */ /* 0x000fe20000000000 */
[----:B------:R-:W-:Y:S01]  /*1d90*/  FADD R12, R12, R25 ;  /* 0x000000190c0c7221 */ /* 0x000fe20000000000 */
[----:B------:R-:W-:-:S02]  /*1da0*/  FADD R33, R10, R33 ;  /* 0x000000210a217221 */ /* 0x000fc40000000000 */
[----:B------:R-:W-:Y:S02]  /*1db0*/  FADD R18, R3, R18 ;  /* 0x0000001203127221 */ /* 0x000fe40000000000 */
[----:B------:R-:W-:Y:S01]  /*1dc0*/  FADD R33, R12, R33 ;  /* 0x000000210c217221 */ /* 0x000fe20000000000 */
[----:B------:R-:W-:-:S03]  /*1dd0*/  HFMA2 R3, -RZ, RZ, 0, 0.0078125 ;  /* 0x00002000ff037431 */ /* 0x000fc600000001ff */
[----:B------:R-:W-:Y:S01]  /*1de0*/  FADD R72, R18, R33 ;  /* 0x0000002112487221 */ /* 0x000fe20000000000 */
[----:B------:R-:W-:Y:S06]  /*1df0*/  @!P0 BRA `(.L_x_218) ;  /* 0x0000000400848947 */ /* 0x000fec0003800000 */
[----:B------:R-:W0:Y:S01]  /*1e00*/  LDC R2, c[0x0][0x3a0] ;  /* 0x0000e800ff027b82 */ /* 0x000e220000000800 */
[----:B------:R-:W-:-:S07]  /*1e10*/  MOV R3, 0x2000 ;  /* 0x0000200000037802 */ /* 0x000fce0000000f00 */
.L_x_220:
[----:B------:R-:W-:-:S04]  /*1e20*/  IMAD.WIDE.U32 R76, R3, 0x8, R6 ;  /* 0x00000008034c7825 */ /* 0x000fc800078e0006 */
[C---:B------:R-:W-:Y:S01]  /*1e30*/  IMAD.WIDE.U32 R8, R3.reuse, 0x8, R4 ;  /* 0x0000000803087825 */ /* 0x040fe200078e0004 */
        /* <DEDUP_REMOVED lines=31> */
[----:B------:R0:W5:Y:S02]  /*2030*/  LDG.E.64 R76, desc[UR6][R8.64+0xf000] ;  /* 0x00f00006084c7981 */ /* 0x000164000c1e1b00 */
[----:B0-----:R-:W-:-:S04]  /*2040*/  IADD3 R8, PT, PT, -R3, R2, RZ ;  /* 0x0000000203087210 */ /* 0x001fc80007ffe1ff */
        /* <DEDUP_REMOVED lines=20> */
[----:B------:R-:W-:Y:S08]  /*2190*/  F2F.F32.F64 R48, R48 ;  /* 0x0000003000307310 */ /* 0x000ff00000301000 */
[----:B------:R-:W-:Y:S08]  /*21a0*/  F2F.F32.F64 R50, R50 ;  /* 0x0000003200327310 */ /* 0x000ff00000301000 */
[----:B------:R-:W-:Y:S08]  /*21b0*/  F2F.F32.F64 R52, R52 ;  /* 0x0000003400347310 */ /* 0x000ff00000301000 */
[----:B------:R-:W-:Y:S08]  /*21c0*/  F2F.F32.F64 R54, R54 ;  /* 0x0000003600367310 */ /* 0x000ff00000301000 */
[----:B------:R-:W-:Y:S08]  /*21d0*/  F2F.F32.F64 R56, R56 ;  /* 0x0000003800387310 */ /* 0x000ff00000301000 */
[----:B------:R-:W5:Y:S08]  /*21e0*/  F2F.F32.F64 R59, R58 ;  /* 0x0000003a003b7310 */ /* 0x000f700000301000 */
[----:B------:R-:W5:Y:S08]  /*21f0*/  F2F.F32.F64 R61, R60 ;  /* 0x0000003c003d7310 */ /* 0x000f700000301000 */
[----:B------:R-:W5:Y:S08]  /*2200*/  F2F.F32.F64 R63, R62 ;  /* 0x0000003e003f7310 */ /* 0x000f700000301000 */
[----:B------:R-:W5:Y:S08]  /*2210*/  F2F.F32.F64 R65, R64 ;  /* 0x0000004000417310 */ /* 0x000f700000301000 */
[----:B------:R-:W5:Y:S08]  /*2220*/  F2F.F32.F64 R67, R66 ;  /* 0x0000004200437310 */ /* 0x000f700000301000 */
        /* <DEDUP_REMOVED lines=16> */
[----:B------:R-:W-:Y:S01]  /*2330*/  F2F.F32.F64 R70, R70 ;  /* 0x0000004600467310 */ /* 0x000fe20000301000 */
[----:B------:R-:W-:Y:S01]  /*2340*/  FADD R11, R11, R18 ;  /* 0x000000120b0b7221 */ /* 0x000fe20000000000 */
[----:B------:R-:W-:Y:S01]  /*2350*/  FADD R48, R25, R48 ;  /* 0x0000003019307221 */ /* 0x000fe20000000000 */
[----:B------:R-:W-:Y:S01]  /*2360*/  FADD R33, R33, R52 ;  /* 0x0000003421217221 */ /* 0x000fe20000000000 */
[----:B------:R-:W-:-:S04]  /*2370*/  FADD R56, R41, R56 ;  /* 0x0000003829387221 */ /* 0x000fc80000000000 */
[----:B------:R-:W0:Y:S01]  /*2380*/  F2F.F32.F64 R77, R76 ;  /* 0x0000004c004d7310 */ /* 0x000e220000301000 */
[----:B------:R-:W-:Y:S01]  /*2390*/  FADD R11, R11, R48 ;  /* 0x000000300b0b7221 */ /* 0x000fe20000000000 */
[----:B------:R-:W-:-:S04]  /*23a0*/  FADD R56, R33, R56 ;  /* 0x0000003821387221 */ /* 0x000fc80000000000 */
[----:B------:R-:W-:-:S04]  /*23b0*/  FADD R11, R11, R56 ;  /* 0x000000380b0b7221 */ /* 0x000fc80000000000 */
[----:B0-----:R-:W-:Y:S01]  /*23c0*/  FFMA R72, R70, R77, R11 ;  /* 0x0000004d46487223 */ /* 0x001fe2000000000b */
[----:B------:R-:W-:Y:S06]  /*23d0*/  @!P0 BRA `(.L_x_219) ;  /* 0x0000001000908947 */ /* 0x000fec0003800000 */
[----:B------:R-:W-:-:S04]  /*23e0*/  IADD3 R3, PT, PT, R3, 0x2000, RZ ;  /* 0x0000200003037810 */ /* 0x000fc80007ffe0ff */
[----:B------:R-:W-:-:S13]  /*23f0*/  ISETP.GT.U32.AND P0, PT, R3, R74, PT ;  /* 0x0000004a0300720c */ /* 0x000fda0003f04070 */
[----:B------:R-:W-:Y:S05]  /*2400*/  @!P0 BRA `(.L_x_220) ;  /* 0xfffffff800848947 */ /* 0x000fea000383ffff */
.L_x_218:
[----:B------:R-:W-:Y:S01]  /*2410*/  IADD3 R5, PT, PT, -R3, R2, RZ ;  /* 0x0000000203057210 */ /* 0x000fe20007ffe1ff */
[----:B------:R-:W-:Y:S03]  /*2420*/  BSSY.RECONVERGENT B1, `(.L_x_219) ;  /* 0x000011f000017945 */ /* 0x000fe60003800200 */
[----:B------:R-:W-:-:S04]  /*2430*/  ISETP.GE.AND P0, PT, R0, R5, PT ;  /* 0x000000050000720c */ /* 0x000fc80003f06270 */
[----:B------:R-:W-:-:S13]  /*2440*/  ISETP.GE.U32.OR P0, PT, R3, R2, P0 ;  /* 0x000000020300720c */ /* 0x000fda0000706470 */
[----:B------:R-:W-:Y:S05]  /*2450*/  @P0 BRA `(.L_x_221) ;  /* 0x00000010006c0947 */ /* 0x000fea0003800000 */
[----:B------:R-:W-:Y:S01]  /*2460*/  LOP3.LUT R4, RZ, R0, RZ, 0x33, !PT ;  /* 0x00000000ff047212 */ /* 0x000fe200078e33ff */
[----:B------:R-:W-:Y:S03]  /*2470*/  BSSY.RECONVERGENT B2, `(.L_x_222) ;  /* 0x0000094000027945 */ /* 0x000fe60003800200 */
[----:B------:R-:W-:Y:S02]  /*2480*/  IADD3 R4, PT, PT, -R3, R2, R4 ;  /* 0x0000000203047210 */ /* 0x000fe40007ffe104 */
[----:B------:R-:W-:Y:S02]  /*2490*/  MOV R2, R0 ;  /* 0x0000000000027202 */ /* 0x000fe40000000f00 */
[C---:B------:R-:W-:Y:S02]  /*24a0*/  ISETP.GE.U32.AND P0, PT, R4.reuse, 0x1e00, PT ;  /* 0x00001e000400780c */ /* 0x040fe40003f06070 */
[----:B------:R-:W-:-:S04]  /*24b0*/  LEA.HI R4, R4, 0x1, RZ, 0x17 ;  /* 0x0000000104047811 */ /* 0x000fc800078fb8ff */
[----:B------:R-:W-:-:S07]  /*24c0*/  LOP3.LUT R5, R4, 0xf, RZ, 0xc0, !PT ;  /* 0x0000000f04057812 */ /* 0x000fce00078ec0ff */
[----:B------:R-:W-:Y:S05]  /*24d0*/  @!P0 BRA `(.L_x_223) ;  /* 0x0000000800348947 */ /* 0x000fea0003800000 */
[----:B------:R-:W-:Y:S01]  /*24e0*/  LOP3.LUT R7, R4, 0xfffff0, RZ, 0xc0, !PT ;  /* 0x00fffff004077812 */ /* 0x000fe200078ec0ff */
[----:B------:R-:W-:Y:S01]  /*24f0*/  BSSY.RECONVERGENT B3, `(.L_x_224) ;  /* 0x000008a000037945 */ /* 0x000fe20003800200 */
[C---:B------:R-:W-:Y:S02]  /*2500*/  LOP3.LUT R6, R0.reuse, 0x1000, RZ, 0xfc, !PT ;  /* 0x0000100000067812 */ /* 0x040fe400078efcff */
[----:B------:R-:W-:Y:S02]  /*2510*/  IADD3 R2, PT, PT, R0, R3, RZ ;  /* 0x0000000300027210 */ /* 0x000fe40007ffe0ff */
[----:B------:R-:W-:-:S07]  /*2520*/  IADD3 R7, PT, PT, -R7, RZ, RZ ;  /* 0x000000ff07077210 */ /* 0x000fce0007ffe1ff */
.L_x_225:
[----:B------:R-:W0:Y:S01]  /*2530*/  LDC.64 R8, c[0x0][0x380] ;  /* 0x0000e000ff087b82 */ /* 0x000e220000000a00 */
[C---:B------:R-:W-:Y:S02]  /*2540*/  IADD3 R61, PT, PT, R2.reuse, 0x200, RZ ;  /* 0x00000200023d7810 */ /* 0x040fe40007ffe0ff */
[C---:B------:R-:W-:Y:S02]  /*2550*/  IADD3 R57, PT, PT, R2.reuse, 0x400, RZ ;  /* 0x0000040002397810 */ /* 0x040fe40007ffe0ff */
[C---:B------:R-:W-:Y:S02]  /*2560*/  IADD3 R53, PT, PT, R2.reuse, 0x600, RZ ;  /* 0x0000060002357810 */ /* 0x040fe40007ffe0ff */
[C---:B------:R-:W-:Y:S01]  /*2570*/  IADD3 R49, PT, PT, R2.reuse, 0x800, RZ ;  /* 0x0000080002317810 */ /* 0x040fe20007ffe0ff */
[----:B------:R-:W1:Y:S01]  /*2580*/  LDC.64 R68, c[0x0][0x388] ;  /* 0x0000e200ff447b82 */ /* 0x000e620000000a00 */
[C---:B------:R-:W-:Y:S02]  /*2590*/  IADD3 R45, PT, PT, R2.reuse, 0xa00, RZ ;  /* 0x00000a00022d7810 */ /* 0x040fe40007ffe0ff */
[----:B------:R-:W-:-:S02]  /*25a0*/  IADD3 R41, PT, PT, R2, 0xc00, RZ ;  /* 0x00000c0002297810 */ /* 0x000fc40007ffe0ff */
[C---:B------:R-:W-:Y:S02]  /*25b0*/  IADD3 R37, PT, PT, R2.reuse, 0xe00, RZ ;  /* 0x00000e0002257810 */ /* 0x040fe40007ffe0ff */
[C---:B------:R-:W-:Y:S02]  /*25c0*/  IADD3 R33, PT, PT, R2.reuse, 0x1000, RZ ;  /* 0x0000100002217810 */ /* 0x040fe40007ffe0ff */
[C---:B------:R-:W-:Y:S02]  /*25d0*/  IADD3 R29, PT, PT, R2.reuse, 0x1200, RZ ;  /* 0x00001200021d7810 */ /* 0x040fe40007ffe0ff */
[C---:B------:R-:W-:Y:S02]  /*25e0*/  IADD3 R25, PT, PT, R2.reuse, 0x1400, RZ ;  /* 0x0000140002197810 */ /* 0x040fe40007ffe0ff */
[C---:B------:R-:W-:Y:S02]  /*25f0*/  IADD3 R21, PT, PT, R2.reuse, 0x1600, RZ ;  /* 0x0000160002157810 */ /* 0x040fe40007ffe0ff */
[C---:B------:R-:W-:Y:S01]  /*2600*/  IADD3 R19, PT, PT, R2.reuse, 0x1800, RZ ;  /* 0x0000180002137810 */ /* 0x040fe20007ffe0ff */
[C---:B0-----:R-:W-:Y:S01]  /*2610*/  IMAD.WIDE.U32 R10, R2.reuse, 0x8, R8 ;  /* 0x00000008020a7825 */ /* 0x041fe200078e0008 */
[----:B------:R-:W-:-:S03]  /*2620*/  IADD3 R17, PT, PT, R2, 0x1a00, RZ ;  /* 0x00001a0002117810 */ /* 0x000fc60007ffe0ff */
[C---:B------:R-:W-:Y:S02]  /*2630*/  IMAD.WIDE.U32 R66, R61.reuse, 0x8, R8 ;  /* 0x000000083d427825 */ /* 0x040fe400078e0008 */
[----:B------:R-:W2:Y:S02]  /*2640*/  LDG.E.64 R10, desc[UR6][R10.64] ;  /* 0x000000060a0a7981 */ /* 0x000ea4000c1e1b00 */
[--C-:B-1----:R-:W-:Y:S02]  /*2650*/  IMAD.WIDE.U32 R64, R2, 0x8, R68.reuse ;  /* 0x0000000802407825 */ /* 0x102fe400078e0044 */
        /* <DEDUP_REMOVED lines=41> */
[----:B------:R-:W-:Y:S01]  /*28f0*/  IMAD.WIDE.U32 R20, R21, 0x8, R68 ;  /* 0x0000000815147825 */ /* 0x000fe200078e0044 */
[C---:B------:R-:W-:Y:S01]  /*2900*/  IADD3 R71, PT, PT, R2.reuse, 0x1c00, RZ ;  /* 0x00001c0002477810 */ /* 0x040fe20007ffe0ff */
[----:B------:R-:W5:Y:S02]  /*2910*/  LDG.E.64 R26, desc[UR6][R26.64] ;  /* 0x000000061a1a7981 */ /* 0x000f64000c1e1b00 */
[C---:B------:R-:W-:Y:S02]  /*2920*/  IMAD.WIDE.U32 R22, R19.reuse, 0x8, R8 ;  /* 0x0000000813167825 */ /* 0x040fe400078e0008 */
[----:B------:R-:W5:Y:S02]  /*2930*/  LDG.E.64 R20, desc[UR6][R20.64] ;  /* 0x0000000614147981 */ /* 0x000f64000c1e1b00 */
[----:B------:R-:W-:Y:S01]  /*2940*/  IMAD.WIDE.U32 R18, R19, 0x8, R68 ;  /* 0x0000000813127825 */ /* 0x000fe200078e0044 */
[----:B------:R-:W-:Y:S01]  /*2950*/  IADD3 R73, PT, PT, R2, 0x1e00, RZ ;  /* 0x00001e0002497810 */ /* 0x000fe20007ffe0ff */
        /* <DEDUP_REMOVED lines=12> */
[----:B------:R-:W5:Y:S04]  /*2a20*/  LDG.E.64 R8, desc[UR6][R8.64] ;  /* 0x0000000608087981 */ /* 0x000f68000c1e1b00 */
[----:B------:R-:W5:Y:S01]  /*2a30*/  LDG.E.64 R68, desc[UR6][R68.64] ;  /* 0x0000000644447981 */ /* 0x000f62000c1e1b00 */
[----:B------:R-:W-:-:S04]  /*2a40*/  IADD3 R7, PT, PT, R7, 0x10, RZ ;  /* 0x0000001007077810 */ /* 0x000fc80007ffe0ff */
[----:B------:R-:W-:Y:S02]  /*2a50*/  ISETP.NE.AND P0, PT, R7, RZ, PT ;  /* 0x000000ff0700720c */ /* 0x000fe40003f05270 */
[----:B------:R-:W-:Y:S02]  /*2a60*/  IADD3 R6, PT, PT, R6, 0x2000, RZ ;  /* 0x0000200006067810 */ /* 0x000fe40007ffe0ff */
        /* <DEDUP_REMOVED lines=48> */
[----:B-1----:R-:W-:Y:S01]  /*2d70*/  FFMA R72, R8, R68, R11 ;  /* 0x0000004408487223 */ /* 0x002fe2000000000b */
[----:B------:R-:W-:Y:S06]  /*2d80*/  @P0 BRA `(.L_x_225) ;  /* 0xfffffff400e80947 */ /* 0x000fec000383ffff */
[----:B------:R-:W-:Y:S05]  /*2d90*/  BSYNC.RECONVERGENT B3 ;  /* 0x0000000000037941 */ /* 0x000fea0003800200 */
.L_x_224:
[----:B------:R-:W-:-:S07]  /*2da0*/  IADD3 R2, PT, PT, R6, -0x1000, RZ ;  /* 0xfffff00006027810 */ /* 0x000fce0007ffe0ff */
.L_x_223:
[----:B------:R-:W-:Y:S05]  /*2db0*/  BSYNC.RECONVERGENT B2 ;  /* 0x0000000000027941 */ /* 0x000fea0003800200 */
.L_x_222:
        /* <DEDUP_REMOVED lines=8> */
[----:B------:R-:W-:-:S04]  /*2e40*/  IADD3 R11, PT, PT, R2, R3, RZ ;  /* 0x00000003020b7210 */ /* 0x000fc80007ffe0ff */
[C---:B------:R-:W-:Y:S02]  /*2e50*/  IADD3 R15, PT, PT, R11.reuse, 0x200, RZ ;  /* 0x000002000b0f7810 */ /* 0x040fe40007ffe0ff */
[C---:B------:R-:W-:Y:S01]  /*2e60*/  IADD3 R19, PT, PT, R11.reuse, 0x400, RZ ;  /* 0x000004000b137810 */ /* 0x040fe20007ffe0ff */
[----:B------:R-:W1:Y:S01]  /*2e70*/  LDC.64 R8, c[0x0][0x388] ;  /* 0x0000e200ff087b82 */ /* 0x000e620000000a00 */
[C---:B------:R-:W-:Y:S02]  /*2e80*/  IADD3 R23, PT, PT, R11.reuse, 0x600, RZ ;  /* 0x000006000b177810 */ /* 0x040fe40007ffe0ff */
[C---:B------:R-:W-:Y:S02]  /*2e90*/  IADD3 R27, PT, PT, R11.reuse, 0x800, RZ ;  /* 0x000008000b1b7810 */ /* 0x040fe40007ffe0ff */
[C---:B------:R-:W-:Y:S02]  /*2ea0*/  IADD3 R35, PT, PT, R11.reuse, 0xa00, RZ ;  /* 0x00000a000b237810 */ /* 0x040fe40007ffe0ff */
[----:B------:R-:W-:-:S02]  /*2eb0*/  IADD3 R37, PT, PT, R11, 0xc00, RZ ;  /* 0x00000c000b257810 */ /* 0x000fc40007ffe0ff */
[C---:B------:R-:W-:Y:S01]  /*2ec0*/  IADD3 R5, PT, PT, R11.reuse, 0xe00, RZ ;  /* 0x00000e000b057810 */ /* 0x040fe20007ffe0ff */
[----:B0-----:R-:W-:-:S04]  /*2ed0*/  IMAD.WIDE.U32 R6, R11, 0x8, R32 ;  /* 0x000000080b067825 */ /* 0x001fc800078e0020 */
[----:B------:R-:W-:Y:S02]  /*2ee0*/  IMAD.WIDE.U32 R12, R15, 0x8, R32 ;  /* 0x000000080f0c7825 */ /* 0x000fe400078e0020 */
        /* <DEDUP_REMOVED lines=55> */
.L_x_227:
[----:B------:R-:W-:Y:S05]  /*3260*/  BSYNC.RECONVERGENT B2 ;  /* 0x0000000000027941 */ /* 0x000fea0003800200 */
.L_x_226:
        /* <DEDUP_REMOVED lines=23> */
[--C-:B------:R-:W-:Y:S02]  /*33e0*/  IMAD.WIDE.U32 R4, R21, 0x8, R8.reuse ;  /* 0x0000000815047825 */ /* 0x100fe400078e0008 */
[----:B------:R-:W5:Y:S02]  /*33f0*/  LDG.E.64 R18, desc[UR6][R18.64] ;  /* 0x0000000612127981 */ /* 0x000f64000c1e1b00 */
[----:B------:R-:W-:-:S02]  /*3400*/  IMAD.WIDE.U32 R8, R23, 0x8, R8 ;  /* 0x0000000817087825 */ /* 0x000fc400078e0008 */
        /* <DEDUP_REMOVED lines=15> */
.L_x_229:
[----:B------:R-:W-:Y:S05]  /*3500*/  BSYNC.RECONVERGENT B2 ;  /* 0x0000000000027941 */ /* 0x000fea0003800200 */
.L_x_228:
[----:B------:R-:W-:Y:S05]  /*3510*/  @!P1 BRA `(.L_x_221) ;  /* 0x00000000003c9947 */ /* 0x000fea0003800000 */
[----:B------:R-:W0:Y:S01]  /*3520*/  LDC.64 R6, c[0x0][0x380] ;  /* 0x0000e000ff067b82 */ /* 0x000e220000000a00 */
[----:B------:R-:W-:Y:S02]  /*3530*/  IADD3 R11, PT, PT, R2, R3, RZ ;  /* 0x00000003020b7210 */ /* 0x000fe40007ffe0ff */
[----:B------:R-:W-:-:S05]  /*3540*/  IADD3 R10, PT, PT, -R20, RZ, RZ ;  /* 0x000000ff140a7210 */ /* 0x000fca0007ffe1ff */
[----:B------:R-:W1:Y:S02]  /*3550*/  LDC.64 R8, c[0x0][0x388] ;  /* 0x0000e200ff087b82 */ /* 0x000e640000000a00 */
.L_x_230:
        /* <DEDUP_REMOVED lines=11> */
.L_x_221:
[----:B------:R-:W-:Y:S05]  /*3610*/  BSYNC.RECONVERGENT B1 ;  /* 0x0000000000017941 */ /* 0x000fea0003800200 */
.L_x_219:
        /* <DEDUP_REMOVED lines=33> */
[----:B--2---:R-:W1:Y:S04]  /*3830*/  LDS.128 R4, [UR4+0x20] ;  /* 0x00002004ff047984 */ /* 0x004e680008000c00 */
        /* <DEDUP_REMOVED lines=17> */
.L_x_217:
[----:B------:R-:W-:Y:S05]  /*3950*/  BSYNC.RECONVERGENT B0 ;  /* 0x0000000000007941 */ /* 0x000fea0003800200 */
.L_x_202:
[----:B------:R-:W-:Y:S05]  /*3960*/  @P0 EXIT ;  /* 0x000000000000094d */ /* 0x000fea0003800000 */
[----:B-12---:R-:W1:Y:S01]  /*3970*/  LDC.64 R2, c[0x0][0x398] ;  /* 0x0000e600ff027b82 */ /* 0x006e620000000a00 */
[----:B------:R-:W0:Y:S02]  /*3980*/  LDCU UR4, c[0x0][0x3a8] ;  /* 0x00007500ff0477ac */ /* 0x000e240008000800 */
[----:B0-----:R-:W-:-:S05]  /*3990*/  FADD R5, R0, UR4 ;  /* 0x0000000400057e21 */ /* 0x001fca0008000000 */
[----:B-1----:R-:W-:Y:S01]  /*39a0*/  STG.E desc[UR6][R2.64], R5 ;  /* 0x0000000502007986 */ /* 0x002fe2000c101906 */
[----:B------:R-:W-:Y:S05]  /*39b0*/  EXIT ;  /* 0x000000000000794d */ /* 0x000fea0003800000 */
.L_x_231:
        /* <DEDUP_REMOVED lines=12> */
.L_x_302:


//--------------------- .text._ZN3cub18CUB_300001_SM_10006detail9transform16transform_kernelINS2_10policy_hubILb1EN4cuda3std3__45tupleIJN6thrust24THRUST_300001_SM_1000_NS17counting_iteratorIiNSA_11use_defaultESC_SC_EEEEEE10policy1000El2dpIdENSA_6detail15normal_iteratorINSA_10device_ptrIdEEEEJSD_EEEvT0_iT1_T2_DpNS2_10kernel_argIT3_EE --------------------------
	.section	.text._ZN3cub18CUB_300001_SM_10006detail9transform16transform_kernelINS2_10policy_hubILb1EN4cuda3std3__45tupleIJN6thrust24THRUST_300001_SM_1000_NS17counting_iteratorIiNSA_11use_defaultESC_SC_EEEEEE10policy1000El2dpIdENSA_6detail15normal_iteratorINSA_10device_ptrIdEEEEJSD_EEEvT0_iT1_T2_DpNS2_10kernel_argIT3_EE,"ax",@progbits
	.align	128
        .global         _ZN3cub18CUB_300001_SM_10006detail9transform16transform_kernelINS2_10policy_hubILb1EN4cuda3std3__45tupleIJN6thrust24THRUST_300001_SM_1000_NS17counting_iteratorIiNSA_11use_defaultESC_SC_EEEEEE10policy1000El2dpIdENSA_6detail15normal_iteratorINSA_10device_ptrIdEEEEJSD_EEEvT0_iT1_T2_DpNS2_10kernel_argIT3_EE
        .type           _ZN3cub18CUB_300001_SM_10006detail9transform16transform_kernelINS2_10policy_hubILb1EN4cuda3std3__45tupleIJN6thrust24THRUST_300001_SM_1000_NS17counting_iteratorIiNSA_11use_defaultESC_SC_EEEEEE10policy1000El2dpIdENSA_6detail15normal_iteratorINSA_10device_ptrIdEEEEJSD_EEEvT0_iT1_T2_DpNS2_10kernel_argIT3_EE,@function
        .size           _ZN3cub18CUB_300001_SM_10006detail9transform16transform_kernelINS2_10policy_hubILb1EN4cuda3std3__45tupleIJN6thrust24THRUST_300001_SM_1000_NS17counting_iteratorIiNSA_11use_defaultESC_SC_EEEEEE10policy1000El2dpIdENSA_6detail15normal_iteratorINSA_10device_ptrIdEEEEJSD_EEEvT0_iT1_T2_DpNS2_10kernel_argIT3_EE,(.L_x_295 - _ZN3cub18CUB_300001_SM_10006detail9transform16transform_kernelINS2_10policy_hubILb1EN4cuda3std3__45tupleIJN6thrust24THRUST_300001_SM_1000_NS17counting_iteratorIiNSA_11use_defaultESC_SC_EEEEEE10policy1000El2dpIdENSA_6detail15normal_iteratorINSA_10device_ptrIdEEEEJSD_EEEvT0_iT1_T2_DpNS2_10kernel_argIT3_EE)
        .other          _ZN3cub18CUB_300001_SM_10006detail9transform16transform_kernelINS2_10policy_hubILb1EN4cuda3std3__45tupleIJN6thrust24THRUST_300001_SM_1000_NS17counting_iteratorIiNSA_11use_defaultESC_SC_EEEEEE10policy1000El2dpIdENSA_6detail15normal_iteratorINSA_10device_ptrIdEEEEJSD_EEEvT0_iT1_T2_DpNS2_10kernel_argIT3_EE,@"STO_CUDA_ENTRY STV_DEFAULT"
_ZN3cub18CUB_300001_SM_10006detail9transform16transform_kernelINS2_10policy_hubILb1EN4cuda3std3__45tupleIJN6thrust24THRUST_300001_SM_1000_NS17counting_iteratorIiNSA_11use_defaultESC_SC_EEEEEE10policy1000El2dpIdENSA_6detail15normal_iteratorINSA_10device_ptrIdEEEEJSD_EEEvT0_iT1_T2_DpNS2_10kernel_argIT3_EE:
.text._ZN3cub18CUB_300001_SM_10006detail9transform16transform_kernelINS2_10policy_hubILb1EN4cuda3std3__45tupleIJN6thrust24THRUST_300001_SM_1000_NS17counting_iteratorIiNSA_11use_defaultESC_SC_EEEEEE10policy1000El2dpIdENSA_6detail15normal_iteratorINSA_10device_ptrIdEEEEJSD_EEEvT0_iT1_T2_DpNS2_10kernel_argIT3_EE:
[----:B------:R-:W-:Y:S08]  /*0000*/  LDC R1, c[0x0][0x37c] ;  /* 0x0000df00ff017b82 */ /* 0x000ff00000000800 */
[----:B------:R-:W0:Y:S01]  /*0010*/  LDC R0, c[0x0][0x388] ;  /* 0x0000e200ff007b82 */ /* 0x000e220000000800 */
[----:B------:R-:W1:Y:S01]  /*0020*/  LDCU.64 UR6, c[0x0][0x380] ;  /* 0x00007000ff0677ac */ /* 0x000e620008000a00 */
[----:B------:R-:W2:Y:S06]  /*0030*/  LDCU UR8, c[0x0][0x3a8] ;  /* 0x00007500ff0877ac */ /* 0x000eac0008000800 */
[----:B------:R-:W3:Y:S08]  /*0040*/  S2UR UR4, SR_CTAID.X ;  /* 0x00000000000479c3 */ /* 0x000ef00000002500 */
[----:B------:R-:W4:Y:S01]  /*0050*/  LDC.64 R14, c[0x0][0x3b0] ;  /* 0x0000ec00ff0e7b82 */ /* 0x000f220000000a00 */
[----:B0-----:R-:W-:-:S05]  /*0060*/  IMAD.SHL.U32 R5, R0, 0x80, RZ ;  /* 0x0000008000057824 */ /* 0x001fca00078e00ff */
[----:B------:R-:W-:Y:S01]  /*0070*/  SHF.R.S32.HI R4, RZ, 0x1f, R5 ;  /* 0x0000001fff047819 */ /* 0x000fe20000011405 */
[----:B---3--:R-:W-:-:S04]  /*0080*/  IMAD.WIDE.U32 R2, R5, UR4, RZ ;  /* 0x0000000405027c25 */ /* 0x008fc8000f8e00ff */
[----:B------:R-:W-:Y:S01]  /*0090*/  IMAD R7, R4, UR4, RZ ;  /* 0x0000000404077c24 */ /* 0x000fe2000f8e02ff */
[C---:B-1----:R-:W-:Y:S01]  /*00a0*/  IADD3 R6, P0, PT, -R2.reuse, UR6, RZ ;  /* 0x0000000602067c10 */ /* 0x042fe2000ff1e1ff */
[----:B------:R-:W0:Y:S02]  /*00b0*/  LDCU UR4, c[0x0][0x3b8] ;  /* 0x00007700ff0477ac */ /* 0x000e240008000800 */
[----:B------:R-:W-:Y:S01]  /*00c0*/  IMAD.IADD R7, R3, 0x1, R7 ;  /* 0x0000000103077824 */ /* 0x000fe200078e0207 */
[----:B----4-:R-:W-:-:S04]  /*00d0*/  LEA R14, P1, R2, R14, 0x3 ;  /* 0x0000000e020e7211 */ /* 0x010fc800078218ff */
[----:B------:R-:W-:Y:S01]  /*00e0*/  IADD3.X R3, PT, PT, ~R7, UR7, RZ, P0, !PT ;  /* 0x0000000707037c10 */ /* 0x000fe200087fe5ff */
[----:B------:R-:W1:Y:S01]  /*00f0*/  LDCU.64 UR6, c[0x0][0x358] ;  /* 0x00006b00ff0677ac */ /* 0x000e620008000a00 */
[----:B------:R-:W-:Y:S02]  /*0100*/  ISETP.LT.U32.AND P0, PT, R6, R5, PT ;  /* 0x000000050600720c */ /* 0x000fe40003f01070 */
[----:B------:R-:W-:Y:S02]  /*0110*/  LEA.HI.X R15, R2, R15, R7, 0x3, P1 ;  /* 0x0000000f020f7211 */ /* 0x000fe400008f1c07 */
[----:B------:R-:W-:-:S04]  /*0120*/  ISETP.LT.AND.EX P0, PT, R3, R4, PT, P0 ;  /* 0x000000040300720c */ /* 0x000fc80003f01300 */
[----:B------:R-:W-:Y:S02]  /*0130*/  SEL R6, R6, R5, P0 ;  /* 0x0000000506067207 */ /* 0x000fe40000000000 */
[----:B0-----:R-:W-:Y:S02]  /*0140*/  IADD3 R2, PT, PT, R2, UR4, RZ ;  /* 0x0000000402027c10 */ /* 0x001fe4000fffe0ff */
[----:B------:R-:W-:-:S13]  /*0150*/  ISETP.NE.AND P0, PT, R5, R6, PT ;  /* 0x000000060500720c */ /* 0x000fda0003f05270 */
[----:B-12---:R-:W-:Y:S05]  /*0160*/  @!P0 BRA `(.L_x_232) ;  /* 0x0000000c00ec8947 */ /* 0x006fea0003800000 */
[----:B------:R-:W-:-:S13]  /*0170*/  ISETP.GE.AND P0, PT, R0, 0x1, PT ;  /* 0x000000010000780c */ /* 0x000fda0003f06270 */
[----:B------:R-:W-:Y:S05]  /*0180*/  @!P0 EXIT ;  /* 0x000000000000894d */ /* 0x000fea0003800000 */
[----:B------:R-:W0:Y:S01]  /*0190*/  LDC R10, c[0x0][0x3a0] ;  /* 0x0000e800ff0a7b82 */ /* 0x000e220000000800 */
[----:B------:R-:W1:Y:S01]  /*01a0*/  S2R R7, SR_TID.X ;  /* 0x0000000000077919 */ /* 0x000e620000002100 */
[----:B0-----:R-:W-:-:S13]  /*01b0*/  ISETP.GE.AND P0, PT, R10, 0x1, PT ;  /* 0x000000010a00780c */ /* 0x001fda0003f06270 */
[----:B-1----:R-:W-:Y:S05]  /*01c0*/  @!P0 BRA `(.L_x_233) ;  /* 0x0000000c00148947 */ /* 0x002fea0003800000 */
[----:B------:R-:W0:Y:S01]  /*01d0*/  LDCU UR4, c[0x0][0x3a8] ;  /* 0x00007500ff0477ac */ /* 0x000e220008000800 */
[C---:B------:R-:W-:Y:S01]  /*01e0*/  LOP3.LUT R8, R10.reuse, 0xf, RZ, 0xc0, !PT ;  /* 0x0000000f0a087812 */ /* 0x040fe200078ec0ff */
[----:B------:R-:W-:Y:S01]  /*01f0*/  IMAD.MOV.U32 R12, RZ, RZ, RZ ;  /* 0x000000ffff0c7224 */ /* 0x000fe200078e00ff */
[C---:B------:R-:W-:Y:S02]  /*0200*/  LOP3.LUT R9, R10.reuse, 0x7, RZ, 0xc0, !PT ;  /* 0x000000070a097812 */ /* 0x040fe400078ec0ff */
[----:B------:R-:W-:Y:S01]  /*0210*/  LOP3.LUT R10, R10, 0x3, RZ, 0xc0, !PT ;  /* 0x000000030a0a7812 */ /* 0x000fe200078ec0ff */
[----:B0-----:R-:W-:-:S12]  /*0220*/  USHF.R.S32.HI UR4, URZ, 0x1f, UR4 ;  /* 0x0000001fff047899 */ /* 0x001fd80008011404 */
.L_x_244:
[----:B------:R-:W-:Y:S01]  /*0230*/  IMAD R11, R12, 0x80, R7 ;  /* 0x000000800c0b7824 */ /* 0x000fe200078e0207 */
[----:B------:R-:W-:Y:S04]  /*0240*/  BSSY.RECONVERGENT B0, `(.L_x_234) ;  /* 0x00000b8000007945 */ /* 0x000fe80003800200 */
[----:B------:R-:W-:-:S13]  /*0250*/  ISETP.GE.AND P0, PT, R11, R6, PT ;  /* 0x000000060b00720c */ /* 0x000fda0003f06270 */
[----:B0-----:R-:W-:Y:S05]  /*0260*/  @P0 BRA `(.L_x_235) ;  /* 0x0000000800d40947 */ /* 0x001fea0003800000 */
[----:B------:R-:W-:Y:S01]  /*0270*/  IADD3 R5, PT, PT, R2, R11, RZ ;  /* 0x0000000b02057210 */ /* 0x000fe20007ffe0ff */
[----:B------:R-:W-:Y:S03]  /*0280*/  BSSY.RECONVERGENT B1, `(.L_x_236) ;  /* 0x000001c000017945 */ /* 0x000fe60003800200 */
[----:B------:R-:W-:-:S04]  /*0290*/  SHF.R.S32.HI R0, RZ, 0x1f, R5 ;  /* 0x0000001fff007819 */ /* 0x000fc80000011405 */
[----:B------:R-:W-:-:S04]  /*02a0*/  LOP3.LUT R3, R0, UR4, RZ, 0xfc, !PT ;  /* 0x0000000400037c12 */ /* 0x000fc8000f8efcff */
[----:B------:R-:W-:-:S13]  /*02b0*/  ISETP.NE.U32.AND P0, PT, R3, RZ, PT ;  /* 0x000000ff0300720c */ /* 0x000fda0003f05070 */
[----:B------:R-:W-:Y:S05]  /*02c0*/  @P0 BRA `(.L_x_237) ;  /* 0x0000000000500947 */ /* 0x000fea0003800000 */
[----:B------:R-:W0:Y:S02]  /*02d0*/  LDCU UR5, c[0x0][0x3a8] ;  /* 0x00007500ff0577ac */ /* 0x000e240008000800 */
[----:B0-----:R-:W0:Y:S01]  /*02e0*/  I2F.U32.RP R0, UR5 ;  /* 0x0000000500007d06 */ /* 0x001e220008209000 */
[----:B------:R-:W-:-:S07]  /*02f0*/  ISETP.NE.U32.AND P2, PT, RZ, UR5, PT ;  /* 0x00000005ff007c0c */ /* 0x000fce000bf45070 */
[----:B0-----:R-:W0:Y:S02]  /*0300*/  MUFU.RCP R0, R0 ;  /* 0x0000000000007308 */ /* 0x001e240000001000 */
[----:B0-----:R-:W-:-:S06]  /*0310*/  VIADD R16, R0, 0xffffffe ;  /* 0x0ffffffe00107836 */ /* 0x001fcc0000000000 */
[----:B------:R0:W1:Y:S02]  /*0320*/  F2I.FTZ.U32.TRUNC.NTZ R17, R16 ;  /* 0x0000001000117305 */ /* 0x000064000021f000 */
[----:B0-----:R-:W-:Y:S02]  /*0330*/  HFMA2 R16, -RZ, RZ, 0, 0 ;  /* 0x00000000ff107431 */ /* 0x001fe400000001ff */
[----:B-1----:R-:W-:-:S04]  /*0340*/  IMAD.MOV R3, RZ, RZ, -R17 ;  /* 0x000000ffff037224 */ /* 0x002fc800078e0a11 */
[----:B------:R-:W-:-:S04]  /*0350*/  IMAD R3, R3, UR5, RZ ;  /* 0x0000000503037c24 */ /* 0x000fc8000f8e02ff */
[----:B------:R-:W-:-:S06]  /*0360*/  IMAD.HI.U32 R4, R17, R3, R16 ;  /* 0x0000000311047227 */ /* 0x000fcc00078e0010 */
[----:B------:R-:W-:-:S04]  /*0370*/  IMAD.HI.U32 R0, R4, R5, RZ ;  /* 0x0000000504007227 */ /* 0x000fc800078e00ff */
[----:B------:R-:W-:-:S04]  /*0380*/  IMAD.MOV R4, RZ, RZ, -R0 ;  /* 0x000000ffff047224 */ /* 0x000fc800078e0a00 */
[----:B------:R-:W-:-:S05]  /*0390*/  IMAD R3, R4, UR5, R5 ;  /* 0x0000000504037c24 */ /* 0x000fca000f8e0205 */
[----:B------:R-:W-:-:S13]  /*03a0*/  ISETP.GE.U32.AND P0, PT, R3, UR5, PT ;  /* 0x0000000503007c0c */ /* 0x000fda000bf06070 */
[----:B------:R-:W-:Y:S01]  /*03b0*/  @P0 VIADD R3, R3, -UR5 ;  /* 0x8000000503030c36 */ /* 0x000fe20008000000 */
[----:B------:R-:W-:-:S04]  /*03c0*/  @P0 IADD3 R0, PT, PT, R0, 0x1, RZ ;  /* 0x0000000100000810 */ /* 0x000fc80007ffe0ff */
[----:B------:R-:W-:-:S13]  /*03d0*/  ISETP.GE.U32.AND P1, PT, R3, UR5, PT ;  /* 0x0000000503007c0c */ /* 0x000fda000bf26070 */
[----:B------:R-:W-:Y:S01]  /*03e0*/  @P1 VIADD R0, R0, 0x1 ;  /* 0x0000000100001836 */ /* 0x000fe20000000000 */
[----:B------:R-:W-:Y:S01]  /*03f0*/  @!P2 LOP3.LUT R0, RZ, UR5, RZ, 0x33, !PT ;  /* 0x00000005ff00ac12 */ /* 0x000fe2000f8e33ff */
[----:B------:R-:W-:Y:S06]  /*0400*/  BRA `(.L_x_238) ;  /* 0x00000000000c7947 */ /* 0x000fec0003800000 */
.L_x_237:
[----:B------:R-:W-:Y:S01]  /*0410*/  IMAD.U32 R3, RZ, RZ, UR4 ;  /* 0x00000004ff037e24 */ /* 0x000fe2000f8e00ff */
[----:B------:R-:W-:-:S07]  /*0420*/  MOV R4, 0x440 ;  /* 0x0000044000047802 */ /* 0x000fce0000000f00 */
[----:B------:R-:W-:Y:S05]  /*0430*/  CALL.REL.NOINC `($__internal_0_$__cuda_sm20_div_u64) ;  /* 0x0000001c001c7944 */ /* 0x000fea0003c00000 */
.L_x_238:
[----:B------:R-:W-:Y:S05]  /*0440*/  BSYNC.RECONVERGENT B1 ;  /* 0x0000000000017941 */ /* 0x000fea0003800200 */
.L_x_236:
[----:B------:R-:W0:Y:S01]  /*0450*/  LDCU UR9, c[0x0][0x3a0] ;  /* 0x00007400ff0977ac */ /* 0x000e220008000800 */
[----:B------:R-:W-:Y:S01]  /*0460*/  IADD3 R28, PT, PT, -R0, RZ, RZ ;  /* 0x000000ff001c7210 */ /* 0x000fe20007ffe1ff */
[----:B------:R-:W-:Y:S01]  /*0470*/  IMAD.MOV.U32 R3, RZ, RZ, RZ ;  /* 0x000000ffff037224 */ /* 0x000fe200078e00ff */
[----:B------:R-:W-:Y:S01]  /*0480*/  CS2R R26, SRZ ;  /* 0x00000000001a7805 */ /* 0x000fe2000001ff00 */
[----:B------:R-:W1:Y:S01]  /*0490*/  LDCU UR5, c[0x0][0x3a8] ;  /* 0x00007500ff0577ac */ /* 0x000e620008000800 */
[----:B0-----:R-:W-:Y:S01]  /*04a0*/  UISETP.GE.U32.AND UP0, UPT, UR9, 0x10, UPT ;  /* 0x000000100900788c */ /* 0x001fe2000bf06070 */
[----:B-1----:R-:W-:-:S08]  /*04b0*/  IMAD R28, R28, UR5, R5 ;  /* 0x000000051c1c7c24 */ /* 0x002fd0000f8e0205 */
[----:B------:R-:W-:Y:S05]  /*04c0*/  BRA.U !UP0, `(.L_x_239) ;  /* 0x0000000108f47547 */ /* 0x000fea000b800000 */
[----:B------:R-:W-:Y:S01]  /*04d0*/  IMAD.MOV.U32 R3, RZ, RZ, RZ ;  /* 0x000000ffff037224 */ /* 0x000fe200078e00ff */
[----:B------:R-:W-:-:S07]  /*04e0*/  CS2R R26, SRZ ;  /* 0x00000000001a7805 */ /* 0x000fce000001ff00 */
.L_x_240:
[----:B------:R-:W0:Y:S01]  /*04f0*/  LDC.64 R16, c[0x0][0x390] ;  /* 0x0000e400ff107b82 */ /* 0x000e220000000a00 */
[--C-:B------:R-:W-:Y:S02]  /*0500*/  IMAD R13, R0, UR9, R3.reuse ;  /* 0x00000009000d7c24 */ /* 0x100fe4000f8e0203 */
[----:B------:R-:W-:-:S05]  /*0510*/  IMAD R19, R28, UR9, R3 ;  /* 0x000000091c137c24 */ /* 0x000fca000f8e0203 */
[----:B------:R-:W1:Y:S01]  /*0520*/  LDC.64 R4, c[0x0][0x398] ;  /* 0x0000e600ff047b82 */ /* 0x000e620000000a00 */
[----:B0-----:R-:W-:-:S05]  /*0530*/  IMAD.WIDE R16, R13, 0x8, R16 ;  /* 0x000000080d107825 */ /* 0x001fca00078e0210 */
[----:B------:R-:W2:Y:S01]  /*0540*/  LDG.E.64 R22, desc[UR6][R16.64] ;  /* 0x0000000610167981 */ /* 0x000ea2000c1e1b00 */
[----:B-1----:R-:W-:-:S03]  /*0550*/  IMAD.WIDE R4, R19, 0x8, R4 ;  /* 0x0000000813047825 */ /* 0x002fc600078e0204 */
[----:B------:R-:W3:Y:S04]  /*0560*/  LDG.E.64 R18, desc[UR6][R16.64+0x8] ;  /* 0x0000080610127981 */ /* 0x000ee8000c1e1b00 */
[----:B------:R-:W2:Y:S04]  /*0570*/  LDG.E.64 R20, desc[UR6][R4.64] ;  /* 0x0000000604147981 */ /* 0x000ea8000c1e1b00 */
[----:B------:R-:W3:Y:S01]  /*0580*/  LDG.E.64 R24, desc[UR6][R4.64+0x8] ;  /* 0x0000080604187981 */ /* 0x000ee2000c1e1b00 */
[----:B--2---:R-:W-:-:S03]  /*0590*/  DFMA R20, R22, R20, R26 ;  /* 0x000000141614722b */ /* 0x004fc6000000001a */
[----:B------:R-:W2:Y:S04]  /*05a0*/  LDG.E.64 R22, desc[UR6][R16.64+0x10] ;  /* 0x0000100610167981 */ /* 0x000ea8000c1e1b00 */
[----:B------:R-:W4:Y:S01]  /*05b0*/  LDG.E.64 R26, desc[UR6][R4.64+0x18] ;  /* 0x00001806041a7981 */ /* 0x000f22000c1e1b00 */
[----:B---3--:R-:W-:-:S03]  /*05c0*/  DFMA R24, R18, R24, R20 ;  /* 0x000000181218722b */ /* 0x008fc60000000014 */
[----:B------:R-:W2:Y:S04]  /*05d0*/  LDG.E.64 R20, desc[UR6][R4.64+0x10] ;  /* 0x0000100604147981 */ /* 0x000ea8000c1e1b00 */
[----:B------:R-:W4:Y:S01]  /*05e0*/  LDG.E.64 R18, desc[UR6][R16.64+0x18] ;  /* 0x0000180610127981 */ /* 0x000f22000c1e1b00 */
[----:B--2---:R-:W-:-:S03]  /*05f0*/  DFMA R20, R22, R20, R24 ;  /* 0x000000141614722b */ /* 0x004fc60000000018 */
[----:B------:R-:W2:Y:S04]  /*0600*/  LDG.E.64 R22, desc[UR6][R16.64+0x20] ;  /* 0x0000200610167981 */ /* 0x000ea8000c1e1b00 */
[----:B------:R-:W3:Y:S01]  /*0610*/  LDG.E.64 R24, desc[UR6][R4.64+0x28] ;  /* 0x0000280604187981 */ /* 0x000ee2000c1e1b00 */
[----:B----4-:R-:W-:-:S03]  /*0620*/  DFMA R26, R18, R26, R20 ;  /* 0x0000001a121a722b */ /* 0x010fc60000000014 */
        /* <DEDUP_REMOVED lines=22> */
[----:B------:R-:W2:Y:S01]  /*0790*/  LDG.E.64 R22, desc[UR6][R4.64+0x60] ;  /* 0x0000600604167981 */ /* 0x000ea2000c1e1b00 */
[----:B----4-:R-:W-:-:S03]  /*07a0*/  DFMA R26, R18, R26, R20 ;  /* 0x0000001a121a722b */ /* 0x010fc60000000014 */
[----:B------:R-:W3:Y:S04]  /*07b0*/  LDG.E.64 R20, desc[UR6][R16.64+0x68] ;  /* 0x0000680610147981 */ /* 0x000ee8000c1e1b00 */
[----:B------:R-:W3:Y:S01]  /*07c0*/  LDG.E.64 R18, desc[UR6][R4.64+0x68] ;  /* 0x0000680604127981 */ /* 0x000ee2000c1e1b00 */
[----:B--2---:R-:W-:-:S03]  /*07d0*/  DFMA R22, R24, R22, R26 ;  /* 0x000000161816722b */ /* 0x004fc6000000001a */
[----:B------:R-:W2:Y:S04]  /*07e0*/  LDG.E.64 R26, desc[UR6][R16.64+0x78] ;  /* 0x00007806101a7981 */ /* 0x000ea8000c1e1b00 */
[----:B------:R-:W2:Y:S01]  /*07f0*/  LDG.E.64 R24, desc[UR6][R4.64+0x78] ;  /* 0x0000780604187981 */ /* 0x000ea2000c1e1b00 */
[----:B---3--:R-:W-:-:S03]  /*0800*/  DFMA R22, R20, R18, R22 ;  /* 0x000000121416722b */ /* 0x008fc60000000016 */
[----:B------:R-:W3:Y:S04]  /*0810*/  LDG.E.64 R20, desc[UR6][R16.64+0x70] ;  /* 0x0000700610147981 */ /* 0x000ee8000c1e1b00 */
[----:B------:R-:W3:Y:S01]  /*0820*/  LDG.E.64 R18, desc[UR6][R4.64+0x70] ;  /* 0x0000700604127981 */ /* 0x000ee2000c1e1b00 */
[----:B------:R-:W-:Y:S01]  /*0830*/  ULOP3.LUT UR5, UR9, 0x7ffffff0, URZ, 0xc0, !UPT ;  /* 0x7ffffff009057892 */ /* 0x000fe2000f8ec0ff */
[----:B------:R-:W-:-:S05]  /*0840*/  IADD3 R3, PT, PT, R3, 0x10, RZ ;  /* 0x0000001003037810 */ /* 0x000fca0007ffe0ff */
[----:B------:R-:W-:Y:S01]  /*0850*/  ISETP.NE.AND P0, PT, R3, UR5, PT ;  /* 0x0000000503007c0c */ /* 0x000fe2000bf05270 */
[----:B---3--:R-:W-:-:S08]  /*0860*/  DFMA R18, R20, R18, R22 ;  /* 0x000000121412722b */ /* 0x008fd00000000016 */
[----:B--2---:R-:W-:-:S04]  /*0870*/  DFMA R26, R26, R24, R18 ;  /* 0x000000181a1a722b */ /* 0x004fc80000000012 */
[----:B------:R-:W-:Y:S07]  /*0880*/  @P0 BRA `(.L_x_240) ;  /* 0xfffffffc00180947 */ /* 0x000fee000383ffff */
[----:B------:R-:W-:-:S07]  /*0890*/  IMAD.U32 R3, RZ, RZ, UR5 ;  /* 0x00000005ff037e24 */ /* 0x000fce000f8e00ff */
.L_x_239:
[----:B------:R-:W-:-:S13]  /*08a0*/  ISETP.NE.AND P0, PT, R8, RZ, PT ;  /* 0x000000ff0800720c */ /* 0x000fda0003f05270 */
[----:B------:R-:W-:Y:S05]  /*08b0*/  @!P0 BRA `(.L_x_241) ;  /* 0x0000000400388947 */ /* 0x000fea0003800000 */
[----:B------:R-:W-:Y:S01]  /*08c0*/  VIADD R4, R8, 0xffffffff ;  /* 0xffffffff08047836 */ /* 0x000fe20000000000 */
[----:B------:R-:W-:-:S04]  /*08d0*/  ISETP.NE.AND P1, PT, R9, RZ, PT ;  /* 0x000000ff0900720c */ /* 0x000fc80003f25270 */
[----:B------:R-:W-:-:S13]  /*08e0*/  ISETP.GE.U32.AND P0, PT, R4, 0x7, PT ;  /* 0x000000070400780c */ /* 0x000fda0003f06070 */
[----:B------:R-:W-:Y:S05]  /*08f0*/  @!P0 BRA `(.L_x_242) ;  /* 0x00000000007c8947 */ /* 0x000fea0003800000 */
        /* <DEDUP_REMOVED lines=28> */
[----:B------:R-:W-:Y:S01]  /*0ac0*/  IADD3 R3, PT, PT, R3, 0x8, RZ ;  /* 0x0000000803037810 */ /* 0x000fe20007ffe0ff */
[----:B---3--:R-:W-:-:S08]  /*0ad0*/  DFMA R18, R20, R18, R22 ;  /* 0x000000121412722b */ /* 0x008fd00000000016 */
[----:B--2---:R-:W-:-:S11]  /*0ae0*/  DFMA R26, R26, R24, R18 ;  /* 0x000000181a1a722b */ /* 0x004fd60000000012 */
.L_x_242:
        /* <DEDUP_REMOVED lines=13> */
[----:B------:R-:W3:Y:S04]  /*0bc0*/  LDG.E.64 R18, desc[UR6][R4.64] ;  /* 0x0000000604127981 */ /* 0x000ee8000c1e1b00 */
[----:B------:R-:W2:Y:S01]  /*0bd0*/  LDG.E.64 R22, desc[UR6][R4.64+0x8] ;  /* 0x0000080604167981 */ /* 0x000ea2000c1e1b00 */
[----:B---3--:R-:W-:-:S03]  /*0be0*/  DFMA R16, R16, R18, R26 ;  /* 0x000000121010722b */ /* 0x008fc6000000001a */
[----:B------:R-:W3:Y:S04]  /*0bf0*/  LDG.E.64 R18, desc[UR6][R24.64+0x10] ;  /* 0x0000100618127981 */ /* 0x000ee8000c1e1b00 */
[----:B------:R-:W4:Y:S01]  /*0c00*/  LDG.E.64 R26, desc[UR6][R24.64+0x18] ;  /* 0x00001806181a7981 */ /* 0x000f22000c1e1b00 */
[----:B--2---:R-:W-:-:S03]  /*0c10*/  DFMA R20, R20, R22, R16 ;  /* 0x000000161414722b */ /* 0x004fc60000000010 */
[----:B------:R-:W3:Y:S04]  /*0c20*/  LDG.E.64 R16, desc[UR6][R4.64+0x10] ;  /* 0x0000100604107981 */ /* 0x000ee8000c1e1b00 */
[----:B------:R-:W4:Y:S01]  /*0c30*/  LDG.E.64 R22, desc[UR6][R4.64+0x18] ;  /* 0x0000180604167981 */ /* 0x000f22000c1e1b00 */
[----:B------:R-:W-:Y:S01]  /*0c40*/  VIADD R3, R3, 0x4 ;  /* 0x0000000403037836 */ /* 0x000fe20000000000 */
[----:B---3--:R-:W-:-:S08]  /*0c50*/  DFMA R16, R18, R16, R20 ;  /* 0x000000101210722b */ /* 0x008fd00000000014 */
[----:B----4-:R-:W-:-:S11]  /*0c60*/  DFMA R26, R26, R22, R16 ;  /* 0x000000161a1a722b */ /* 0x010fd60000000010 */
.L_x_243:
[----:B------:R-:W-:Y:S05]  /*0c70*/  @!P1 BRA `(.L_x_241) ;  /* 0x0000000000489947 */ /* 0x000fea0003800000 */
[----:B------:R-:W0:Y:S01]  /*0c80*/  LDC.64 R16, c[0x0][0x390] ;  /* 0x0000e400ff107b82 */ /* 0x000e220000000a00 */
[--C-:B------:R-:W-:Y:S02]  /*0c90*/  IMAD R13, R0, UR9, R3.reuse ;  /* 0x00000009000d7c24 */ /* 0x100fe4000f8e0203 */
[----:B------:R-:W-:-:S05]  /*0ca0*/  IMAD R21, R28, UR9, R3 ;  /* 0x000000091c157c24 */ /* 0x000fca000f8e0203 */
[----:B------:R-:W1:Y:S01]  /*0cb0*/  LDC.64 R4, c[0x0][0x398] ;  /* 0x0000e600ff047b82 */ /* 0x000e620000000a00 */
[----:B0-----:R-:W-:-:S04]  /*0cc0*/  IMAD.WIDE R16, R13, 0x8, R16 ;  /* 0x000000080d107825 */ /* 0x001fc800078e0210 */
[----:B-1----:R-:W-:Y:S02]  /*0cd0*/  IMAD.WIDE R20, R21, 0x8, R4 ;  /* 0x0000000815147825 */ /* 0x002fe400078e0204 */
[----:B------:R-:W2:Y:S04]  /*0ce0*/  LDG.E.64 R4, desc[UR6][R16.64] ;  /* 0x0000000610047981 */ /* 0x000ea8000c1e1b00 */
[----:B------:R-:W2:Y:S01]  /*0cf0*/  LDG.E.64 R18, desc[UR6][R20.64] ;  /* 0x0000000614127981 */ /* 0x000ea2000c1e1b00 */
[----:B------:R-:W-:Y:S01]  /*0d00*/  ISETP.NE.AND P0, PT, R10, 0x1, PT ;  /* 0x000000010a00780c */ /* 0x000fe20003f05270 */
[----:B--2---:R-:W-:-:S12]  /*0d10*/  DFMA R26, R4, R18, R26 ;  /* 0x00000012041a722b */ /* 0x004fd8000000001a */
[----:B------:R-:W-:Y:S05]  /*0d20*/  @!P0 BRA `(.L_x_241) ;  /* 0x00000000001c8947 */ /* 0x000fea0003800000 */
[----:B------:R-:W-:Y:S01]  /*0d30*/  ISETP.NE.AND P0, PT, R10, 0x2, PT ;  /* 0x000000020a00780c */ /* 0x000fe20003f05270 */
[----:B------:R-:W2:Y:S04]  /*0d40*/  LDG.E.64 R4, desc[UR6][R16.64+0x8] ;  /* 0x0000080610047981 */ /* 0x000ea8000c1e1b00 */
[----:B------:R-:W2:Y:S08]  /*0d50*/  LDG.E.64 R18, desc[UR6][R20.64+0x8] ;  /* 0x0000080614127981 */ /* 0x000eb0000c1e1b00 */
[----:B------:R-:W3:Y:S04]  /*0d60*/  @P0 LDG.E.64 R22, desc[UR6][R16.64+0x10] ;  /* 0x0000100610160981 */ /* 0x000ee8000c1e1b00 */
[----:B------:R-:W3:Y:S01]  /*0d70*/  @P0 LDG.E.64 R24, desc[UR6][R20.64+0x10] ;  /* 0x0000100614180981 */ /* 0x000ee2000c1e1b00 */
[----:B--2---:R-:W-:-:S08]  /*0d80*/  DFMA R26, R4, R18, R26 ;  /* 0x00000012041a722b */ /* 0x004fd0000000001a */
[----:B---3--:R-:W-:-:S11]  /*0d90*/  @P0 DFMA R26, R22, R24, R26 ;  /* 0x00000018161a022b */ /* 0x008fd6000000001a */
.L_x_241:
[----:B------:R-:W-:-:S05]  /*0da0*/  IMAD.WIDE R4, R11, 0x8, R14 ;  /* 0x000000080b047825 */ /* 0x000fca00078e020e */
[----:B------:R0:W-:Y:S02]  /*0db0*/  STG.E.64 desc[UR6][R4.64], R26 ;  /* 0x0000001a04007986 */ /* 0x0001e4000c101b06 */
.L_x_235:
[----:B------:R-:W-:Y:S05]  /*0dc0*/  BSYNC.RECONVERGENT B0 ;  /* 0x0000000000007941 */ /* 0x000fea0003800200 */
.L_x_234:
[----:B------:R-:W1:Y:S01]  /*0dd0*/  LDCU UR5, c[0x0][0x388] ;  /* 0x00007100ff0577ac */ /* 0x000e620008000800 */
[----:B------:R-:W-:-:S04]  /*0de0*/  IADD3 R12, PT, PT, R12, 0x1, RZ ;  /* 0x000000010c0c7810 */ /* 0x000fc80007ffe0ff */
[----:B-1----:R-:W-:-:S13]  /*0df0*/  ISETP.NE.AND P0, PT, R12, UR5, PT ;  /* 0x000000050c007c0c */ /* 0x002fda000bf05270 */
[----:B------:R-:W-:Y:S05]  /*0e00*/  @!P0 EXIT ;  /* 0x000000000000894d */ /* 0x000fea0003800000 */
[----:B------:R-:W-:Y:S05]  /*0e10*/  BRA `(.L_x_244) ;  /* 0xfffffff400047947 */ /* 0x000fea000383ffff */
.L_x_233:
[C---:B------:R-:W-:Y:S01]  /*0e20*/  ISETP.GE.U32.AND P0, PT, R0.reuse, 0x4, PT ;  /* 0x000000040000780c */ /* 0x040fe20003f06070 */
[----:B------:R-:W-:Y:S01]  /*0e30*/  IMAD.MOV.U32 R4, RZ, RZ, RZ ;  /* 0x000000ffff047224 */ /* 0x000fe200078e00ff */
[----:B------:R-:W-:-:S11]  /*0e40*/  LOP3.LUT R8, R0, 0x3, RZ, 0xc0, !PT ;  /* 0x0000000300087812 */ /* 0x000fd600078ec0ff */
[----:B------:R-:W-:Y:S05]  /*0e50*/  @!P0 BRA `(.L_x_245) ;  /* 0x0000000000808947 */ /* 0x000fea0003800000 */
[C---:B------:R-:W-:Y:S01]  /*0e60*/  VIADD R3, R7.reuse, 0x80 ;  /* 0x0000008007037836 */ /* 0x040fe20000000000 */
[C---:B------:R-:W-:Y:S01]  /*0e70*/  IADD3 R5, PT, PT, R7.reuse, 0x100, RZ ;  /* 0x0000010007057810 */ /* 0x040fe20007ffe0ff */
[C---:B------:R-:W-:Y:S01]  /*0e80*/  VIADD R9, R7.reuse, 0x180 ;  /* 0x0000018007097836 */ /* 0x040fe20000000000 */
[-C--:B------:R-:W-:Y:S02]  /*0e90*/  ISETP.GE.AND P0, PT, R7, R6.reuse, PT ;  /* 0x000000060700720c */ /* 0x080fe40003f06270 */
[-C--:B------:R-:W-:Y:S01]  /*0ea0*/  ISETP.GE.AND P1, PT, R3, R6.reuse, PT ;  /* 0x000000060300720c */ /* 0x080fe20003f26270 */
[----:B------:R-:W-:Y:S01]  /*0eb0*/  IMAD.WIDE R2, R7, 0x8, R14 ;  /* 0x0000000807027825 */ /* 0x000fe200078e020e */
[-C--:B------:R-:W-:Y:S02]  /*0ec0*/  ISETP.GE.AND P2, PT, R5, R6.reuse, PT ;  /* 0x000000060500720c */ /* 0x080fe40003f46270 */
[----:B------:R-:W-:Y:S02]  /*0ed0*/  ISETP.GE.AND P3, PT, R9, R6, PT ;  /* 0x000000060900720c */ /* 0x000fe40003f66270 */
[----:B------:R-:W-:-:S05]  /*0ee0*/  LOP3.LUT R4, R0, 0x7ffffffc, RZ, 0xc0, !PT ;  /* 0x7ffffffc00047812 */ /* 0x000fca00078ec0ff */
[----:B------:R0:W-:Y:S01]  /*0ef0*/  @!P0 STG.E.64 desc[UR6][R2.64], RZ ;  /* 0x000000ff02008986 */ /* 0x0001e2000c101b06 */
[----:B------:R-:W-:-:S03]  /*0f00*/  ISETP.NE.AND P0, PT, R4, 0x4, PT ;  /* 0x000000040400780c */ /* 0x000fc60003f05270 */
[----:B------:R0:W-:Y:S04]  /*0f10*/  @!P1 STG.E.64 desc[UR6][R2.64+0x400], RZ ;  /* 0x000400ff02009986 */ /* 0x0001e8000c101b06 */
[----:B------:R0:W-:Y:S04]  /*0f20*/  @!P2 STG.E.64 desc[UR6][R2.64+0x800], RZ ;  /* 0x000800ff0200a986 */ /* 0x0001e8000c101b06 */
[----:B------:R0:W-:Y:S02]  /*0f30*/  @!P3 STG.E.64 desc[UR6][R2.64+0xc00], RZ ;  /* 0x000c00ff0200b986 */ /* 0x0001e4000c101b06 */
[----:B------:R-:W-:Y:S05]  /*0f40*/  @!P0 BRA `(.L_x_245) ;  /* 0x0000000000448947 */ /* 0x000fea0003800000 */
[----:B------:R-:W-:-:S07]  /*0f50*/  IMAD.MOV.U32 R0, RZ, RZ, 0x4 ;  /* 0x00000004ff007424 */ /* 0x000fce00078e00ff */
.L_x_246:
[C---:B------:R-:W-:Y:S01]  /*0f60*/  LEA R11, R0.reuse, R7, 0x7 ;  /* 0x00000007000b7211 */ /* 0x040fe200078e38ff */
[----:B------:R-:W-:-:S03]  /*0f70*/  VIADD R0, R0, 0x4 ;  /* 0x0000000400007836 */ /* 0x000fc60000000000 */
[C---:B01----:R-:W-:Y:S01]  /*0f80*/  IADD3 R3, PT, PT, R11.reuse, 0x180, RZ ;  /* 0x000001800b037810 */ /* 0x043fe20007ffe0ff */
[C---:B------:R-:W-:Y:S01]  /*0f90*/  VIADD R9, R11.reuse, 0x80 ;  /* 0x000000800b097836 */ /* 0x040fe20000000000 */
[CC--:B------:R-:W-:Y:S01]  /*0fa0*/  ISETP.GE.AND P0, PT, R11.reuse, R6.reuse, PT ;  /* 0x000000060b00720c */ /* 0x0c0fe20003f06270 */
[----:B------:R-:W-:Y:S01]  /*0fb0*/  VIADD R5, R11, 0x100 ;  /* 0x000001000b057836 */ /* 0x000fe20000000000 */
[-C--:B------:R-:W-:Y:S01]  /*0fc0*/  ISETP.GE.AND P3, PT, R3, R6.reuse, PT ;  /* 0x000000060300720c */ /* 0x080fe20003f66270 */
[----:B------:R-:W-:Y:S01]  /*0fd0*/  IMAD.WIDE R2, R11, 0x8, R14 ;  /* 0x000000080b027825 */ /* 0x000fe200078e020e */
[-C--:B------:R-:W-:Y:S02]  /*0fe0*/  ISETP.GE.AND P1, PT, R9, R6.reuse, PT ;  /* 0x000000060900720c */ /* 0x080fe40003f26270 */
[----:B------:R-:W-:-:S07]  /*0ff0*/  ISETP.GE.AND P2, PT, R5, R6, PT ;  /* 0x000000060500720c */ /* 0x000fce0003f46270 */
[----:B------:R1:W-:Y:S01]  /*1000*/  @!P0 STG.E.64 desc[UR6][R2.64], RZ ;  /* 0x000000ff02008986 */ /* 0x0003e2000c101b06 */
[----:B------:R-:W-:-:S03]  /*1010*/  ISETP.NE.AND P0, PT, R0, R4, PT ;  /* 0x000000040000720c */ /* 0x000fc60003f05270 */
[----:B------:R1:W-:Y:S04]  /*1020*/  @!P1 STG.E.64 desc[UR6][R2.64+0x400], RZ ;  /* 0x000400ff02009986 */ /* 0x0003e8000c101b06 */
[----:B------:R1:W-:Y:S04]  /*1030*/  @!P2 STG.E.64 desc[UR6][R2.64+0x800], RZ ;  /* 0x000800ff0200a986 */ /* 0x0003e8000c101b06 */
[----:B------:R1:W-:Y:S02]  /*1040*/  @!P3 STG.E.64 desc[UR6][R2.64+0xc00], RZ ;  /* 0x000c00ff0200b986 */ /* 0x0003e4000c101b06 */
[----:B------:R-:W-:Y:S05]  /*1050*/  @P0 BRA `(.L_x_246) ;  /* 0xfffffffc00c00947 */ /* 0x000fea000383ffff */
.L_x_245:
[----:B------:R-:W-:-:S13]  /*1060*/  ISETP.NE.AND P0, PT, R8, RZ, PT ;  /* 0x000000ff0800720c */ /* 0x000fda0003f05270 */
[----:B------:R-:W-:Y:S05]  /*1070*/  @!P0 EXIT ;  /* 0x000000000000894d */ /* 0x000fea0003800000 */
[----:B------:R-:W-:-:S05]  /*1080*/  UMOV UR4, URZ ;  /* 0x000000ff00047c82 */ /* 0x000fca0008000000 */
.L_x_247:
[C---:B01----:R-:W-:Y:S01]  /*1090*/  IMAD R3, R4.reuse, 0x80, R7 ;  /* 0x0000008004037824 */ /* 0x043fe200078e0207 */
[----:B------:R-:W-:Y:S01]  /*10a0*/  UIADD3 UR4, UPT, UPT, UR4, 0x1, URZ ;  /* 0x0000000104047890 */ /* 0x000fe2000fffe0ff */
[----:B------:R-:W-:-:S03]  /*10b0*/  IADD3 R4, PT, PT, R4, 0x1, RZ ;  /* 0x0000000104047810 */ /* 0x000fc60007ffe0ff */
[----:B------:R-:W-:-:S13]  /*10c0*/  ISETP.GE.AND P0, PT, R3, R6, PT ;  /* 0x000000060300720c */ /* 0x000fda0003f06270 */
[----:B------:R-:W-:-:S05]  /*10d0*/  @!P0 IMAD.WIDE R2, R3, 0x8, R14 ;  /* 0x0000000803028825 */ /* 0x000fca00078e020e */
[----:B------:R2:W-:Y:S01]  /*10e0*/  @!P0 STG.E.64 desc[UR6][R2.64], RZ ;  /* 0x000000ff02008986 */ /* 0x0005e2000c101b06 */
[----:B------:R-:W-:-:S13]  /*10f0*/  ISETP.NE.AND P0, PT, R8, UR4, PT ;  /* 0x0000000408007c0c */ /* 0x000fda000bf05270 */
[----:B--2---:R-:W-:Y:S05]  /*1100*/  @P0 BRA `(.L_x_247) ;  /* 0xfffffffc00e00947 */ /* 0x004fea000383ffff */
[----:B------:R-:W-:Y:S05]  /*1110*/  EXIT ;  /* 0x000000000000794d */ /* 0x000fea0003800000 */
.L_x_232:
        /* <DEDUP_REMOVED lines=12> */
.L_x_257:
[----:B------:R-:W-:Y:S01]  /*11e0*/  IMAD R7, R6, 0x80, R11 ;  /* 0x0000008006077824 */ /* 0x000fe200078e020b */
[----:B------:R-:W-:Y:S04]  /*11f0*/  BSSY.RECONVERGENT B0, `(.L_x_249) ;  /* 0x000001d000007945 */ /* 0x000fe80003800200 */
[----:B------:R-:W-:-:S04]  /*1200*/  IADD3 R5, PT, PT, R2, R7, RZ ;  /* 0x0000000702057210 */ /* 0x000fc80007ffe0ff */
        /* <DEDUP_REMOVED lines=24> */
.L_x_250:
[----:B------:R-:W-:Y:S01]  /*1390*/  IMAD.U32 R3, RZ, RZ, UR4 ;  /* 0x00000004ff037e24 */ /* 0x000fe2000f8e00ff */
[----:B------:R-:W-:-:S07]  /*13a0*/  MOV R4, 0x13c0 ;  /* 0x000013c000047802 */ /* 0x000fce0000000f00 */
[----:B------:R-:W-:Y:S05]  /*13b0*/  CALL.REL.NOINC `($__internal_0_$__cuda_sm20_div_u64) ;  /* 0x0000000c003c7944 */ /* 0x000fea0003c00000 */
.L_x_251:
[----:B------:R-:W-:Y:S05]  /*13c0*/  BSYNC.RECONVERGENT B0 ;  /* 0x0000000000007941 */ /* 0x000fea0003800200 */
.L_x_249:
        /* <DEDUP_REMOVED lines=8> */
[----:B------:R-:W-:Y:S01]  /*1450*/  ULOP3.LUT UR10, UR9, 0x7ffffff0, URZ, 0xc0, !UPT ;  /* 0x7ffffff0090a7892 */ /* 0x000fe2000f8ec0ff */
[----:B------:R-:W-:Y:S01]  /*1460*/  IMAD.MOV.U32 R3, RZ, RZ, RZ ;  /* 0x000000ffff037224 */ /* 0x000fe200078e00ff */
[----:B------:R-:W-:Y:S02]  /*1470*/  CS2R R22, SRZ ;  /* 0x0000000000167805 */ /* 0x000fe4000001ff00 */
[----:B------:R-:W-:-:S12]  /*1480*/  UIADD3 UR5, UPT, UPT, -UR10, URZ, URZ ;  /* 0x000000ff0a057290 */ /* 0x000fd8000fffe1ff */
.L_x_253:
        /* <DEDUP_REMOVED lines=9> */
[----:B------:R-:W3:Y:S04]  /*1520*/  LDG.E.64 R18, desc[UR6][R4.64+0x8] ;  /* 0x0000080604127981 */ /* 0x000ee8000c1e1b00 */
[----:B------:R-:W4:Y:S01]  /*1530*/  LDG.E.64 R26, desc[UR6][R12.64+0x78] ;  /* 0x000078060c1a7981 */ /* 0x000f22000c1e1b00 */
[----:B--2---:R-:W-:-:S03]  /*1540*/  DFMA R22, R20, R16, R22 ;  /* 0x000000101416722b */ /* 0x004fc60000000016 */
[----:B------:R-:W2:Y:S04]  /*1550*/  LDG.E.64 R16, desc[UR6][R12.64+0x10] ;  /* 0x000010060c107981 */ /* 0x000ea8000c1e1b00 */
[----:B------:R-:W2:Y:S01]  /*1560*/  LDG.E.64 R20, desc[UR6][R4.64+0x10] ;  /* 0x0000100604147981 */ /* 0x000ea2000c1e1b00 */
[----:B---3--:R-:W-:-:S03]  /*1570*/  DFMA R22, R24, R18, R22 ;  /* 0x000000121816722b */ /* 0x008fc60000000016 */
        /* <DEDUP_REMOVED lines=34> */
[----:B------:R-:W2:Y:S04]  /*17a0*/  LDG.E.64 R18, desc[UR6][R4.64+0x70] ;  /* 0x0000700604127981 */ /* 0x000ea8000c1e1b00 */
[----:B------:R-:W4:Y:S01]  /*17b0*/  LDG.E.64 R4, desc[UR6][R4.64+0x78] ;  /* 0x0000780604047981 */ /* 0x000f22000c1e1b00 */
[----:B---3--:R-:W-:Y:S01]  /*17c0*/  DFMA R20, R22, R20, R24 ;  /* 0x000000141614722b */ /* 0x008fe20000000018 */
[----:B------:R-:W-:-:S04]  /*17d0*/  UIADD3 UR5, UPT, UPT, UR5, 0x10, URZ ;  /* 0x0000001005057890 */ /* 0x000fc8000fffe0ff */
[----:B------:R-:W-:Y:S01]  /*17e0*/  UISETP.NE.AND UP0, UPT, UR5, URZ, UPT ;  /* 0x000000ff0500728c */ /* 0x000fe2000bf05270 */
[----:B------:R-:W-:Y:S02]  /*17f0*/  IADD3 R3, PT, PT, R3, 0x10, RZ ;  /* 0x0000001003037810 */ /* 0x000fe40007ffe0ff */
[----:B--2---:R-:W-:-:S08]  /*1800*/  DFMA R16, R16, R18, R20 ;  /* 0x000000121010722b */ /* 0x004fd00000000014 */
[----:B----4-:R-:W-:Y:S01]  /*1810*/  DFMA R22, R26, R4, R16 ;  /* 0x000000041a16722b */ /* 0x010fe20000000010 */
[----:B------:R-:W-:Y:S10]  /*1820*/  BRA.U UP0, `(.L_x_253) ;  /* 0xfffffffd00187547 */ /* 0x000ff4000b83ffff */
[----:B------:R-:W-:-:S07]  /*1830*/  IMAD.U32 R3, RZ, RZ, UR10 ;  /* 0x0000000aff037e24 */ /* 0x000fce000f8e00ff */
.L_x_252:
        /* <DEDUP_REMOVED lines=15> */
[----:B------:R-:W4:Y:S04]  /*1930*/  LDG.E.64 R18, desc[UR6][R12.64+0x8] ;  /* 0x000008060c127981 */ /* 0x000f28000c1e1b00 */
[----:B------:R-:W4:Y:S01]  /*1940*/  LDG.E.64 R24, desc[UR6][R4.64+0x8] ;  /* 0x0000080604187981 */ /* 0x000f22000c1e1b00 */
[----:B--2---:R-:W-:-:S03]  /*1950*/  DFMA R20, R16, R20, R22 ;  /* 0x000000141014722b */ /* 0x004fc60000000016 */
[----:B------:R-:W2:Y:S04]  /*1960*/  LDG.E.64 R16, desc[UR6][R12.64+0x10] ;  /* 0x000010060c107981 */ /* 0x000ea8000c1e1b00 */
[----:B------:R-:W2:Y:S01]  /*1970*/  LDG.E.64 R22, desc[UR6][R4.64+0x10] ;  /* 0x0000100604167981 */ /* 0x000ea2000c1e1b00 */
[----:B----4-:R-:W-:-:S03]  /*1980*/  DFMA R24, R18, R24, R20 ;  /* 0x000000181218722b */ /* 0x010fc60000000014 */
        /* <DEDUP_REMOVED lines=10> */
[----:B------:R-:W2:Y:S04]  /*1a30*/  LDG.E.64 R16, desc[UR6][R4.64+0x30] ;  /* 0x0000300604107981 */ /* 0x000ea8000c1e1b00 */
[----:B------:R-:W3:Y:S01]  /*1a40*/  LDG.E.64 R4, desc[UR6][R4.64+0x38] ;  /* 0x0000380604047981 */ /* 0x000ee2000c1e1b00 */
[----:B----4-:R-:W-:Y:S01]  /*1a50*/  DFMA R20, R22, R20, R24 ;  /* 0x000000141614722b */ /* 0x010fe20000000018 */
[----:B------:R-:W-:-:S07]  /*1a60*/  IADD3 R3, PT, PT, R3, 0x8, RZ ;  /* 0x0000000803037810 */ /* 0x000fce0007ffe0ff */
[----:B--2---:R-:W-:-:S08]  /*1a70*/  DFMA R16, R18, R16, R20 ;  /* 0x000000101210722b */ /* 0x004fd00000000014 */
[----:B---3--:R-:W-:-:S11]  /*1a80*/  DFMA R22, R26, R4, R16 ;  /* 0x000000041a16722b */ /* 0x008fd60000000010 */
.L_x_255:
        /* <DEDUP_REMOVED lines=17> */
[----:B------:R-:W4:Y:S04]  /*1ba0*/  LDG.E.64 R16, desc[UR6][R20.64+0x10] ;  /* 0x0000100614107981 */ /* 0x000f28000c1e1b00 */
[----:B------:R-:W2:Y:S04]  /*1bb0*/  LDG.E.64 R22, desc[UR6][R26.64+0x18] ;  /* 0x000018061a167981 */ /* 0x000ea8000c1e1b00 */
[----:B------:R-:W2:Y:S01]  /*1bc0*/  LDG.E.64 R20, desc[UR6][R20.64+0x18] ;  /* 0x0000180614147981 */ /* 0x000ea2000c1e1b00 */
[----:B---3--:R-:W-:Y:S01]  /*1bd0*/  DFMA R4, R12, R4, R24 ;  /* 0x000000040c04722b */ /* 0x008fe20000000018 */
[----:B------:R-:W-:-:S07]  /*1be0*/  VIADD R3, R3, 0x4 ;  /* 0x0000000403037836 */ /* 0x000fce0000000000 */
[----:B----4-:R-:W-:-:S08]  /*1bf0*/  DFMA R4, R16, R18, R4 ;  /* 0x000000121004722b */ /* 0x010fd00000000004 */
[----:B--2---:R-:W-:-:S11]  /*1c00*/  DFMA R22, R20, R22, R4 ;  /* 0x000000161416722b */ /* 0x004fd60000000004 */
.L_x_256:
[----:B------:R-:W-:Y:S05]  /*1c10*/  @!P1 BRA `(.L_x_254) ;  /* 0x0000000000489947 */ /* 0x000fea0003800000 */
[----:B------:R-:W0:Y:S01]  /*1c20*/  LDC.64 R12, c[0x0][0x390] ;  /* 0x0000e400ff0c7b82 */ /* 0x000e220000000a00 */
[--C-:B------:R-:W-:Y:S02]  /*1c30*/  IMAD R17, R0, UR9, R3.reuse ;  /* 0x0000000900117c24 */ /* 0x100fe4000f8e0203 */
[----:B------:R-:W-:-:S05]  /*1c40*/  IMAD R3, R28, UR9, R3 ;  /* 0x000000091c037c24 */ /* 0x000fca000f8e0203 */
[----:B------:R-:W1:Y:S01]  /*1c50*/  LDC.64 R4, c[0x0][0x398] ;  /* 0x0000e600ff047b82 */ /* 0x000e620000000a00 */
[----:B0-----:R-:W-:-:S05]  /*1c60*/  IMAD.WIDE R12, R17, 0x8, R12 ;  /* 0x00000008110c7825 */ /* 0x001fca00078e020c */
[----:B------:R-:W2:Y:S01]  /*1c70*/  LDG.E.64 R16, desc[UR6][R12.64] ;  /* 0x000000060c107981 */ /* 0x000ea2000c1e1b00 */
[----:B-1----:R-:W-:-:S05]  /*1c80*/  IMAD.WIDE R4, R3, 0x8, R4 ;  /* 0x0000000803047825 */ /* 0x002fca00078e0204 */
        /* <DEDUP_REMOVED lines=11> */
.L_x_254:
[----:B------:R-:W0:Y:S01]  /*1d40*/  LDCU UR5, c[0x0][0x388] ;  /* 0x00007100ff0577ac */ /* 0x000e220008000800 */
[----:B------:R-:W-:Y:S01]  /*1d50*/  IADD3 R6, PT, PT, R6, 0x1, RZ ;  /* 0x0000000106067810 */ /* 0x000fe20007ffe0ff */
[----:B------:R-:W-:-:S05]  /*1d60*/  IMAD.WIDE R4, R7, 0x8, R14 ;  /* 0x0000000807047825 */ /* 0x000fca00078e020e */
[----:B------:R1:W-:Y:S01]  /*1d70*/  STG.E.64 desc[UR6][R4.64], R22 ;  /* 0x0000001604007986 */ /* 0x0003e2000c101b06 */
[----:B0-----:R-:W-:-:S13]  /*1d80*/  ISETP.NE.AND P0, PT, R6, UR5, PT ;  /* 0x0000000506007c0c */ /* 0x001fda000bf05270 */
[----:B-1----:R-:W-:Y:S05]  /*1d90*/  @!P0 EXIT ;  /* 0x000000000000894d */ /* 0x002fea0003800000 */
[----:B------:R-:W-:Y:S05]  /*1da0*/  BRA `(.L_x_257) ;  /* 0xfffffff4000c7947 */ /* 0x000fea000383ffff */
.L_x_248:
[C---:B------:R-:W-:Y:S01]  /*1db0*/  ISETP.GE.U32.AND P0, PT, R0.reuse, 0x8, PT ;  /* 0x000000080000780c */ /* 0x040fe20003f06070 */
[----:B------:R-:W-:Y:S01]  /*1dc0*/  IMAD.MOV.U32 R6, RZ, RZ, RZ ;  /* 0x000000ffff067224 */ /* 0x000fe200078e00ff */
[----:B------:R-:W-:-:S04]  /*1dd0*/  LOP3.LUT R8, R0, 0x7, RZ, 0xc0, !PT ;  /* 0x0000000700087812 */ /* 0x000fc800078ec0ff */
[----:B------:R-:W-:-:S07]  /*1de0*/  ISETP.NE.AND P1, PT, R8, RZ, PT ;  /* 0x000000ff0800720c */ /* 0x000fce0003f25270 */
[----:B------:R-:W-:Y:S06]  /*1df0*/  @!P0 BRA `(.L_x_258) ;  /* 0x0000000000448947 */ /* 0x000fec0003800000 */
[----:B------:R-:W-:Y:S01]  /*1e00*/  LOP3.LUT R6, R0, 0x7ffffff8, RZ, 0xc0, !PT ;  /* 0x7ffffff800067812 */ /* 0x000fe200078ec0ff */
[----:B------:R-:W-:-:S07]  /*1e10*/  IMAD.MOV.U32 R7, RZ, RZ, RZ ;  /* 0x000000ffff077224 */ /* 0x000fce00078e00ff */
.L_x_259:
[C---:B0-----:R-:W-:Y:S01]  /*1e20*/  LEA R3, R7.reuse, R11, 0x7 ;  /* 0x0000000b07037211 */ /* 0x041fe200078e38ff */
[----:B------:R-:W-:-:S04]  /*1e30*/  VIADD R7, R7, 0x8 ;  /* 0x0000000807077836 */ /* 0x000fc80000000000 */
[----:B------:R-:W-:Y:S01]  /*1e40*/  VIADD R5, R3, 0x80 ;  /* 0x0000008003057836 */ /* 0x000fe20000000000 */
[----:B------:R-:W-:Y:S01]  /*1e50*/  ISETP.NE.AND P0, PT, R7, R6, PT ;  /* 0x000000060700720c */ /* 0x000fe20003f05270 */
[----:B------:R-:W-:-:S04]  /*1e60*/  IMAD.WIDE.U32 R2, R3, 0x8, R14 ;  /* 0x0000000803027825 */ /* 0x000fc800078e000e */
[----:B------:R-:W-:Y:S01]  /*1e70*/  IMAD.WIDE R4, R5, 0x8, R14 ;  /* 0x0000000805047825 */ /* 0x000fe200078e020e */
[----:B------:R0:W-:Y:S04]  /*1e80*/  STG.E.64 desc[UR6][R2.64], RZ ;  /* 0x000000ff02007986 */ /* 0x0001e8000c101b06 */
[----:B------:R0:W-:Y:S04]  /*1e90*/  STG.E.64 desc[UR6][R4.64], RZ ;  /* 0x000000ff04007986 */ /* 0x0001e8000c101b06 */
[----:B------:R0:W-:Y:S04]  /*1ea0*/  STG.E.64 desc[UR6][R4.64+0x400], RZ ;  /* 0x000400ff04007986 */ /* 0x0001e8000c101b06 */
[----:B------:R0:W-:Y:S04]  /*1eb0*/  STG.E.64 desc[UR6][R4.64+0x800], RZ ;  /* 0x000800ff04007986 */ /* 0x0001e8000c101b06 */
[----:B------:R0:W-:Y:S04]  /*1ec0*/  STG.E.64 desc[UR6][R4.64+0xc00], RZ ;  /* 0x000c00ff04007986 */ /* 0x0001e8000c101b06 */
[----:B------:R0:W-:Y:S04]  /*1ed0*/  STG.E.64 desc[UR6][R4.64+0x1000], RZ ;  /* 0x001000ff04007986 */ /* 0x0001e8000c101b06 */
[----:B------:R0:W-:Y:S04]  /*1ee0*/  STG.E.64 desc[UR6][R4.64+0x1400], RZ ;  /* 0x001400ff04007986 */ /* 0x0001e8000c101b06 */
[----:B------:R0:W-:Y:S01]  /*1ef0*/  STG.E.64 desc[UR6][R4.64+0x1800], RZ ;  /* 0x001800ff04007986 */ /* 0x0001e2000c101b06 */
[----:B------:R-:W-:Y:S05]  /*1f00*/  @P0 BRA `(.L_x_259) ;  /* 0xfffffffc00c40947 */ /* 0x000fea000383ffff */
.L_x_258:
[----:B------:R-:W-:Y:S05]  /*1f10*/  @!P1 EXIT ;  /* 0x000000000000994d */ /* 0x000fea0003800000 */
[----:B------:R-:W-:Y:S02]  /*1f20*/  ISETP.GE.U32.AND P0, PT, R8, 0x4, PT ;  /* 0x000000040800780c */ /* 0x000fe40003f06070 */
[----:B0-----:R-:W-:-:S04]  /*1f30*/  LOP3.LUT R4, R0, 0x3, RZ, 0xc0, !PT ;  /* 0x0000000300047812 */ /* 0x001fc800078ec0ff */
[----:B------:R-:W-:-:S07]  /*1f40*/  ISETP.NE.AND P1, PT, R4, RZ, PT ;  /* 0x000000ff0400720c */ /* 0x000fce0003f25270 */
[----:B------:R-:W-:Y:S06]  /*1f50*/  @!P0 BRA `(.L_x_260) ;  /* 0x00000000001c8947 */ /* 0x000fec0003800000 */
[C---:B------:R-:W-:Y:S01]  /*1f60*/  LEA R3, R6.reuse, R11, 0x7 ;  /* 0x0000000b06037211 */ /* 0x040fe200078e38ff */
[----:B------:R-:W-:-:S04]  /*1f70*/  VIADD R6, R6, 0x4 ;  /* 0x0000000406067836 */ /* 0x000fc80000000000 */
[----:B------:R-:W-:-:S05]  /*1f80*/  IMAD.WIDE R2, R3, 0x8, R14 ;  /* 0x0000000803027825 */ /* 0x000fca00078e020e */
[----:B------:R0:W-:Y:S04]  /*1f90*/  STG.E.64 desc[UR6][R2.64], RZ ;  /* 0x000000ff02007986 */ /* 0x0001e8000c101b06 */
[----:B------:R0:W-:Y:S04]  /*1fa0*/  STG.E.64 desc[UR6][R2.64+0x400], RZ ;  /* 0x000400ff02007986 */ /* 0x0001e8000c101b06 */
[----:B------:R0:W-:Y:S04]  /*1fb0*/  STG.E.64 desc[UR6][R2.64+0x800], RZ ;  /* 0x000800ff02007986 */ /* 0x0001e8000c101b06 */
[----:B------:R0:W-:Y:S02]  /*1fc0*/  STG.E.64 desc[UR6][R2.64+0xc00], RZ ;  /* 0x000c00ff02007986 */ /* 0x0001e4000c101b06 */
.L_x_260:
[----:B------:R-:W-:Y:S05]  /*1fd0*/  @!P1 EXIT ;  /* 0x000000000000994d */ /* 0x000fea0003800000 */
[----:B------:R-:W-:Y:S02]  /*1fe0*/  ISETP.NE.AND P0, PT, R4, 0x1, PT ;  /* 0x000000010400780c */ /* 0x000fe40003f05270 */
[----:B------:R-:W-:-:S04]  /*1ff0*/  LOP3.LUT R0, R0, 0x1, RZ, 0xc0, !PT ;  /* 0x0000000100007812 */ /* 0x000fc800078ec0ff */
[----:B------:R-:W-:-:S07]  /*2000*/  ISETP.NE.U32.AND P1, PT, R0, 0x1, PT ;  /* 0x000000010000780c */ /* 0x000fce0003f25070 */
[C---:B0-----:R-:W-:Y:S01]  /*2010*/  @P0 IMAD R3, R6.reuse, 0x80, R11 ;  /* 0x0000008006030824 */ /* 0x041fe200078e020b */
[----:B------:R-:W-:-:S03]  /*2020*/  @P0 IADD3 R6, PT, PT, R6, 0x2, RZ ;  /* 0x0000000206060810 */ /* 0x000fc60007ffe0ff */
[----:B------:R-:W-:-:S05]  /*2030*/  @P0 IMAD.WIDE R2, R3, 0x8, R14 ;  /* 0x0000000803020825 */ /* 0x000fca00078e020e */
[----:B------:R0:W-:Y:S04]  /*2040*/  @P0 STG.E.64 desc[UR6][R2.64], RZ ;  /* 0x000000ff02000986 */ /* 0x0001e8000c101b06 */
[----:B------:R0:W-:Y:S01]  /*2050*/  @P0 STG.E.64 desc[UR6][R2.64+0x400], RZ ;  /* 0x000400ff02000986 */ /* 0x0001e2000c101b06 */
[----:B------:R-:W-:Y:S05]  /*2060*/  @P1 EXIT ;  /* 0x000000000000194d */ /* 0x000fea0003800000 */
[----:B------:R-:W-:-:S04]  /*2070*/  IMAD R11, R6, 0x80, R11 ;  /* 0x00000080060b7824 */ /* 0x000fc800078e020b */
[----:B------:R-:W-:-:S05]  /*2080*/  IMAD.WIDE R14, R11, 0x8, R14 ;  /* 0x000000080b0e7825 */ /* 0x000fca00078e020e */
[----:B------:R-:W-:Y:S01]  /*2090*/  STG.E.64 desc[UR6][R14.64], RZ ;  /* 0x000000ff0e007986 */ /* 0x000fe2000c101b06 */
[----:B------:R-:W-:Y:S05]  /*20a0*/  EXIT ;  /* 0x000000000000794d */ /* 0x000fea0003800000 */
        .weak           $__internal_0_$__cuda_sm20_div_u64
        .type           $__internal_0_$__cuda_sm20_div_u64,@function
        .size           $__internal_0_$__cuda_sm20_div_u64,(.L_x_295 - $__internal_0_$__cuda_sm20_div_u64)
$__internal_0_$__cuda_sm20_div_u64:
[----:B------:R-:W-:Y:S01]  /*20b0*/  IMAD.U32 R20, RZ, RZ, UR8 ;  /* 0x00000008ff147e24 */ /* 0x000fe2000f8e00ff */
[----:B------:R-:W-:-:S05]  /*20c0*/  MOV R21, R3 ;  /* 0x0000000300157202 */ /* 0x000fca0000000f00 */
[----:B------:R-:W0:Y:S08]  /*20d0*/  I2F.U64.RP R20, R20 ;  /* 0x0000001400147312 */ /* 0x000e300000309000 */
[----:B0-----:R-:W0:Y:S02]  /*20e0*/  MUFU.RCP R13, R20 ;  /* 0x00000014000d7308 */ /* 0x001e240000001000 */
[----:B0-----:R-:W-:-:S06]  /*20f0*/  VIADD R17, R13, 0x1ffffffe ;  /* 0x1ffffffe0d117836 */ /* 0x001fcc0000000000 */
[----:B------:R-:W0:Y:S02]  /*2100*/  F2I.U64.TRUNC R16, R17 ;  /* 0x0000001100107311 */ /* 0x000e24000020d800 */
[----:B0-----:R-:W-:-:S04]  /*2110*/  IMAD.WIDE.U32 R18, R16, UR8, RZ ;  /* 0x0000000810127c25 */ /* 0x001fc8000f8e00ff */
[----:B------:R-:W-:Y:S01]  /*2120*/  IMAD R19, R16, R3, R19 ;  /* 0x0000000310137224 */ /* 0x000fe200078e0213 */
[----:B------:R-:W-:-:S03]  /*2130*/  IADD3 R13, P0, PT, RZ, -R18, RZ ;  /* 0x80000012ff0d7210 */ /* 0x000fc60007f1e0ff */
[----:B------:R-:W-:Y:S02]  /*2140*/  IMAD R19, R17, UR8, R19 ;  /* 0x0000000811137c24 */ /* 0x000fe4000f8e0213 */
[----:B------:R-:W-:-:S04]  /*2150*/  IMAD.HI.U32 R18, R16, R13, RZ ;  /* 0x0000000d10127227 */ /* 0x000fc800078e00ff */
[----:B------:R-:W-:Y:S01]  /*2160*/  IMAD.X R23, RZ, RZ, ~R19, P0 ;  /* 0x000000ffff177224 */ /* 0x000fe200000e0e13 */
[----:B------:R-:W-:-:S03]  /*2170*/  MOV R19, R16 ;  /* 0x0000001000137202 */ /* 0x000fc60000000f00 */
[----:B------:R-:W-:-:S04]  /*2180*/  IMAD.WIDE.U32 R18, P0, R16, R23, R18 ;  /* 0x0000001710127225 */ /* 0x000fc80007800012 */
[C---:B------:R-:W-:Y:S02]  /*2190*/  IMAD R16, R17.reuse, R23, RZ ;  /* 0x0000001711107224 */ /* 0x040fe400078e02ff */
[----:B------:R-:W-:-:S04]  /*21a0*/  IMAD.HI.U32 R19, P1, R17, R13, R18 ;  /* 0x0000000d11137227 */ /* 0x000fc80007820012 */
[----:B------:R-:W-:Y:S01]  /*21b0*/  IMAD.HI.U32 R13, R17, R23, RZ ;  /* 0x00000017110d7227 */ /* 0x000fe200078e00ff */
[----:B------:R-:W-:-:S03]  /*21c0*/  IADD3 R19, P2, PT, R16, R19, RZ ;  /* 0x0000001310137210 */ /* 0x000fc60007f5e0ff */
[----:B------:R-:W-:Y:S02]  /*21d0*/  IMAD.X R13, R13, 0x1, R17, P0 ;  /* 0x000000010d0d7824 */ /* 0x000fe400000e0611 */
[----:B------:R-:W-:-:S03]  /*21e0*/  IMAD.WIDE.U32 R16, R19, UR8, RZ ;  /* 0x0000000813107c25 */ /* 0x000fc6000f8e00ff */
[----:B------:R-:W-:Y:S01]  /*21f0*/  IADD3.X R13, PT, PT, RZ, RZ, R13, P2, P1 ;  /* 0x000000ffff0d7210 */ /* 0x000fe200017e240d */
[----:B------:R-:W-:Y:S01]  /*2200*/  IMAD R18, R19, R3, R17 ;  /* 0x0000000313127224 */ /* 0x000fe200078e0211 */
[----:B------:R-:W-:-:S03]  /*2210*/  IADD3 R17, P0, PT, RZ, -R16, RZ ;  /* 0x80000010ff117210 */ /* 0x000fc60007f1e0ff */
[----:B------:R-:W-:Y:S02]  /*2220*/  IMAD R16, R13, UR8, R18 ;  /* 0x000000080d107c24 */ /* 0x000fe4000f8e0212 */
[----:B------:R-:W-:-:S03]  /*2230*/  IMAD.HI.U32 R18, R19, R17, RZ ;  /* 0x0000001113127227 */ /* 0x000fc600078e00ff */
[----:B------:R-:W-:-:S05]  /*2240*/  IADD3.X R16, PT, PT, RZ, ~R16, RZ, P0, !PT ;  /* 0x80000010ff107210 */ /* 0x000fca00007fe4ff */
[----:B------:R-:W-:-:S04]  /*2250*/  IMAD.WIDE.U32 R18, P0, R19, R16, R18 ;  /* 0x0000001013127225 */ /* 0x000fc80007800012 */
[C---:B------:R-:W-:Y:S02]  /*2260*/  IMAD R20, R13.reuse, R16, RZ ;  /* 0x000000100d147224 */ /* 0x040fe400078e02ff */
[----:B------:R-:W-:-:S04]  /*2270*/  IMAD.HI.U32 R19, P1, R13, R17, R18 ;  /* 0x000000110d137227 */ /* 0x000fc80007820012 */
[----:B------:R-:W-:Y:S02]  /*2280*/  HFMA2 R17, -RZ, RZ, 0, 0 ;  /* 0x00000000ff117431 */ /* 0x000fe400000001ff */
[----:B------:R-:W-:Y:S01]  /*2290*/  IMAD.HI.U32 R16, R13, R16, RZ ;  /* 0x000000100d107227 */ /* 0x000fe200078e00ff */
[----:B------:R-:W-:-:S03]  /*22a0*/  IADD3 R19, P2, PT, R20, R19, RZ ;  /* 0x0000001314137210 */ /* 0x000fc60007f5e0ff */
[----:B------:R-:W-:Y:S02]  /*22b0*/  IMAD.X R13, R16, 0x1, R13, P0 ;  /* 0x00000001100d7824 */ /* 0x000fe400000e060d */
[----:B------:R-:W-:-:S03]  /*22c0*/  IMAD.HI.U32 R16, R19, R5, RZ ;  /* 0x0000000513107227 */ /* 0x000fc600078e00ff */
[----:B------:R-:W-:Y:S01]  /*22d0*/  IADD3.X R13, PT, PT, RZ, RZ, R13, P2, P1 ;  /* 0x000000ffff0d7210 */ /* 0x000fe200017e240d */
[----:B------:R-:W-:-:S04]  /*22e0*/  IMAD.WIDE.U32 R16, R19, R0, R16 ;  /* 0x0000000013107225 */ /* 0x000fc800078e0010 */
[C---:B------:R-:W-:Y:S02]  /*22f0*/  IMAD R19, R13.reuse, R0, RZ ;  /* 0x000000000d137224 */ /* 0x040fe400078e02ff */
[----:B------:R-:W-:-:S04]  /*2300*/  IMAD.HI.U32 R16, P0, R13, R5, R16 ;  /* 0x000000050d107227 */ /* 0x000fc80007800010 */
[----:B------:R-:W-:Y:S01]  /*2310*/  IMAD.HI.U32 R18, R13, R0, RZ ;  /* 0x000000000d127227 */ /* 0x000fe200078e00ff */
[----:B------:R-:W-:-:S03]  /*2320*/  IADD3 R13, P1, PT, R19, R16, RZ ;  /* 0x00000010130d7210 */ /* 0x000fc60007f3e0ff */
[----:B------:R-:W-:Y:S02]  /*2330*/  IMAD.X R18, RZ, RZ, R18, P0 ;  /* 0x000000ffff127224 */ /* 0x000fe400000e0612 */
[----:B------:R-:W-:-:S03]  /*2340*/  IMAD.WIDE.U32 R16, R13, UR8, RZ ;  /* 0x000000080d107c25 */ /* 0x000fc6000f8e00ff */
[----:B------:R-:W-:Y:S01]  /*2350*/  IADD3.X R18, PT, PT, RZ, R18, RZ, P1, !PT ;  /* 0x00000012ff127210 */ /* 0x000fe20000ffe4ff */
[----:B------:R-:W-:Y:S01]  /*2360*/  IMAD R17, R13, R3, R17 ;  /* 0x000000030d117224 */ /* 0x000fe200078e0211 */
[----:B------:R-:W-:-:S03]  /*2370*/  IADD3 R16, P1, PT, -R16, R5, RZ ;  /* 0x0000000510107210 */ /* 0x000fc60007f3e1ff */
[----:B------:R-:W-:Y:S01]  /*2380*/  IMAD R17, R18, UR8, R17 ;  /* 0x0000000812117c24 */ /* 0x000fe2000f8e0211 */
[----:B------:R-:W-:-:S03]  /*2390*/  ISETP.GE.U32.AND P0, PT, R16, UR8, PT ;  /* 0x0000000810007c0c */ /* 0x000fc6000bf06070 */
[----:B------:R-:W-:Y:S01]  /*23a0*/  IMAD.X R20, R0, 0x1, ~R17, P1 ;  /* 0x0000000100147824 */ /* 0x000fe200008e0e11 */
[----:B------:R-:W-:Y:S01]  /*23b0*/  IADD3 R17, P1, PT, R16, -UR8, RZ ;  /* 0x8000000810117c10 */ /* 0x000fe2000ff3e0ff */
[----:B------:R-:W-:-:S03]  /*23c0*/  VIADD R0, R13, 0x1 ;  /* 0x000000010d007836 */ /* 0x000fc60000000000 */
[----:B------:R-:W-:Y:S02]  /*23d0*/  ISETP.GE.U32.AND.EX P0, PT, R20, R3, PT, P0 ;  /* 0x000000031400720c */ /* 0x000fe40003f06100 */
[----:B------:R-:W-:Y:S02]  /*23e0*/  IADD3.X R18, PT, PT, ~R3, R20, RZ, P1, !PT ;  /* 0x0000001403127210 */ /* 0x000fe40000ffe5ff */
[----:B------:R-:W-:Y:S02]  /*23f0*/  SEL R16, R17, R16, P0 ;  /* 0x0000001011107207 */ /* 0x000fe40000000000 */
[----:B------:R-:W-:Y:S02]  /*2400*/  SEL R18, R18, R20, P0 ;  /* 0x0000001412127207 */ /* 0x000fe40000000000 */
[----:B------:R-:W-:Y:S02]  /*2410*/  SEL R13, R0, R13, P0 ;  /* 0x0000000d000d7207 */ /* 0x000fe40000000000 */
[----:B------:R-:W-:Y:S01]  /*2420*/  ISETP.GE.U32.AND P0, PT, R16, UR8, PT ;  /* 0x0000000810007c0c */ /* 0x000fe2000bf06070 */
[----:B------:R-:W-:Y:S01]  /*2430*/  IMAD.MOV.U32 R16, RZ, RZ, R4 ;  /* 0x000000ffff107224 */ /* 0x000fe200078e0004 */
[----:B------:R-:W-:-:S02]  /*2440*/  ISETP.NE.U32.AND P1, PT, RZ, UR8, PT ;  /* 0x00000008ff007c0c */ /* 0x000fc4000bf25070 */
[----:B------:R-:W-:Y:S02]  /*2450*/  IADD3 R0, PT, PT, R13, 0x1, RZ ;  /* 0x000000010d007810 */ /* 0x000fe40007ffe0ff */
[----:B------:R-:W-:Y:S02]  /*2460*/  ISETP.GE.U32.AND.EX P0, PT, R18, R3, PT, P0 ;  /* 0x000000031200720c */ /* 0x000fe40003f06100 */
[----:B------:R-:W-:Y:S02]  /*2470*/  MOV R17, 0x0 ;  /* 0x0000000000117802 */ /* 0x000fe40000000f00 */
[----:B------:R-:W-:Y:S02]  /*2480*/  ISETP.NE.AND.EX P1, PT, R3, RZ, PT, P1 ;  /* 0x000000ff0300720c */ /* 0x000fe40003f25310 */
[----:B------:R-:W-:-:S04]  /*2490*/  SEL R0, R0, R13, P0 ;  /* 0x0000000d00007207 */ /* 0x000fc80000000000 */
[----:B------:R-:W-:Y:S01]  /*24a0*/  SEL R0, R0, 0xffffffff, P1 ;  /* 0xffffffff00007807 */ /* 0x000fe20000800000 */
[----:B------:R-:W-:Y:S06]  /*24b0*/  RET.REL.NODEC R16 `(_ZN3cub18CUB_300001_SM_10006detail9transform16transform_kernelINS2_10policy_hubILb1EN4cuda3std3__45tupleIJN6thrust24THRUST_300001_SM_1000_NS17counting_iteratorIiNSA_11use_defaultESC_SC_EEEEEE10policy1000El2dpIdENSA_6detail15normal_iteratorINSA_10device_ptrIdEEEEJSD_EEEvT0_iT1_T2_DpNS2_10kernel_argIT3_EE) ;  /* 0xffffffd810d07950 */ /* 0x000fec0003c3ffff */
.L_x_261:
        /* <DEDUP_REMOVED lines=12> */
.L_x_295:


//--------------------- .text._ZN3cub18CUB_300001_SM_10006detail9transform16transform_kernelINS2_10policy_hubILb1EN4cuda3std3__45tupleIJN6thrust24THRUST_300001_SM_1000_NS17counting_iteratorIiNSA_11use_defaultESC_SC_EEEEEE10policy1000Ei2dpIdENSA_6detail15normal_iteratorINSA_10device_ptrIdEEEEJSD_EEEvT0_iT1_T2_DpNS2_10kernel_argIT3_EE --------------------------
	.section	.text._ZN3cub18CUB_300001_SM_10006detail9transform16transform_kernelINS2_10policy_hubILb1EN4cuda3std3__45tupleIJN6thrust24THRUST_300001_SM_1000_NS17counting_iteratorIiNSA_11use_defaultESC_SC_EEEEEE10policy1000Ei2dpIdENSA_6detail15normal_iteratorINSA_10device_ptrIdEEEEJSD_EEEvT0_iT1_T2_DpNS2_10kernel_argIT3_EE,"ax",@progbits
	.align	128
        .global         _ZN3cub18CUB_300001_SM_10006detail9transform16transform_kernelINS2_10policy_hubILb1EN4cuda3std3__45tupleIJN6thrust24THRUST_300001_SM_1000_NS17counting_iteratorIiNSA_11use_defaultESC_SC_EEEEEE10policy1000Ei2dpIdENSA_6detail15normal_iteratorINSA_10device_ptrIdEEEEJSD_EEEvT0_iT1_T2_DpNS2_10kernel_argIT3_EE
        .type           _ZN3cub18CUB_300001_SM_10006detail9transform16transform_kernelINS2_10policy_hubILb1EN4cuda3std3__45tupleIJN6thrust24THRUST_300001_SM_1000_NS17counting_iteratorIiNSA_11use_defaultESC_SC_EEEEEE10policy1000Ei2dpIdENSA_6detail15normal_iteratorINSA_10device_ptrIdEEEEJSD_EEEvT0_iT1_T2_DpNS2_10kernel_argIT3_EE,@function
        .size           _ZN3cub18CUB_300001_SM_10006detail9transform16transform_kernelINS2_10policy_hubILb1EN4cuda3std3__45tupleIJN6thrust24THRUST_300001_SM_1000_NS17counting_iteratorIiNSA_11use_defaultESC_SC_EEEEEE10policy1000Ei2dpIdENSA_6detail15normal_iteratorINSA_10device_ptrIdEEEEJSD_EEEvT0_iT1_T2_DpNS2_10kernel_argIT3_EE,(.L_x_296 - _ZN3cub18CUB_300001_SM_10006detail9transform16transform_kernelINS2_10policy_hubILb1EN4cuda3std3__45tupleIJN6thrust24THRUST_300001_SM_1000_NS17counting_iteratorIiNSA_11use_defaultESC_SC_EEEEEE10policy1000Ei2dpIdENSA_6detail15normal_iteratorINSA_10device_ptrIdEEEEJSD_EEEvT0_iT1_T2_DpNS2_10kernel_argIT3_EE)
        .other          _ZN3cub18CUB_300001_SM_10006detail9transform16transform_kernelINS2_10policy_hubILb1EN4cuda3std3__45tupleIJN6thrust24THRUST_300001_SM_1000_NS17counting_iteratorIiNSA_11use_defaultESC_SC_EEEEEE10policy1000Ei2dpIdENSA_6detail15normal_iteratorINSA_10device_ptrIdEEEEJSD_EEEvT0_iT1_T2_DpNS2_10kernel_argIT3_EE,@"STO_CUDA_ENTRY STV_DEFAULT"
_ZN3cub18CUB_300001_SM_10006detail9transform16transform_kernelINS2_10policy_hubILb1EN4cuda3std3__45tupleIJN6thrust24THRUST_300001_SM_1000_NS17counting_iteratorIiNSA_11use_defaultESC_SC_EEEEEE10policy1000Ei2dpIdENSA_6detail15normal_iteratorINSA_10device_ptrIdEEEEJSD_EEEvT0_iT1_T2_DpNS2_10kernel_argIT3_EE:
.text._ZN3cub18CUB_300001_SM_10006detail9transform16transform_kernelINS2_10policy_hubILb1EN4cuda3std3__45tupleIJN6thrust24THRUST_300001_SM_1000_NS17counting_iteratorIiNSA_11use_defaultESC_SC_EEEEEE10policy1000Ei2dpIdENSA_6detail15normal_iteratorINSA_10device_ptrIdEEEEJSD_EEEvT0_iT1_T2_DpNS2_10kernel_argIT3_EE:
[----:B------:R-:W-:Y:S08]  /*0000*/  LDC R1, c[0x0][0x37c] ;  /* 0x0000df00ff017b82 */ /* 0x000ff00000000800 */
[----:B------:R-:W0:Y:S01]  /*0010*/  LDC.64 R2, c[0x0][0x380] ;  /* 0x0000e000ff027b82 */ /* 0x000e220000000a00 */
[----:B------:R-:W1:Y:S01]  /*0020*/  LDCU UR5, c[0x0][0x3b0] ;  /* 0x00007600ff0577ac */ /* 0x000e620008000800 */
[----:B------:R-:W2:Y:S06]  /*0030*/  LDCU.64 UR6, c[0x0][0x358] ;  /* 0x00006b00ff0677ac */ /* 0x000eac0008000a00 */
[----:B------:R-:W3:Y:S01]  /*0040*/  S2UR UR4, SR_CTAID.X ;  /* 0x00000000000479c3 */ /* 0x000ee20000002500 */
[----:B------:R-:W4:Y:S07]  /*0050*/  LDCU UR8, c[0x0][0x3a0] ;  /* 0x00007400ff0877ac */ /* 0x000f2e0008000800 */
[----:B------:R-:W5:Y:S01]  /*0060*/  LDC.64 R14, c[0x0][0x3a8] ;  /* 0x0000ea00ff0e7b82 */ /* 0x000f620000000a00 */
[----:B0-----:R-:W-:-:S04]  /*0070*/  IMAD.SHL.U32 R6, R3, 0x80, RZ ;  /* 0x0000008003067824 */ /* 0x001fc800078e00ff */
[----:B---3--:R-:W-:-:S04]  /*0080*/  IMAD R5, R6, UR4, RZ ;  /* 0x0000000406057c24 */ /* 0x008fc8000f8e02ff */
[----:B------:R-:W-:Y:S01]  /*0090*/  IMAD.IADD R7, R2, 0x1, -R5 ;  /* 0x0000000102077824 */ /* 0x000fe200078e0a05 */
[C---:B-1----:R-:W-:Y:S01]  /*00a0*/  IADD3 R0, PT, PT, R5.reuse, UR5, RZ ;  /* 0x0000000505007c10 */ /* 0x042fe2000fffe0ff */
[----:B-----5:R-:W-:-:S03]  /*00b0*/  IMAD.WIDE R14, R5, 0x8, R14 ;  /* 0x00000008050e7825 */ /* 0x020fc600078e020e */
[CC--:B------:R-:W-:Y:S02]  /*00c0*/  ISETP.GT.AND P0, PT, R6.reuse, R7.reuse, PT ;  /* 0x000000070600720c */ /* 0x0c0fe40003f04270 */
[----:B------:R-:W-:-:S11]  /*00d0*/  VIMNMX R6, PT, PT, R6, R7, PT ;  /* 0x0000000706067248 */ /* 0x000fd60003fe0100 */
[----:B--2-4-:R-:W-:Y:S05]  /*00e0*/  @P0 BRA `(.L_x_262) ;  /* 0x0000000c00e00947 */ /* 0x014fea0003800000 */
        /* <DEDUP_REMOVED lines=12> */
.L_x_272:
        /* <DEDUP_REMOVED lines=27> */
.L_x_265:
[----:B------:R-:W-:Y:S01]  /*0360*/  IMAD.U32 R5, RZ, RZ, UR4 ;  /* 0x00000004ff057e24 */ /* 0x000fe2000f8e00ff */
[----:B------:R-:W-:-:S07]  /*0370*/  MOV R2, 0x390 ;  /* 0x0000039000027802 */ /* 0x000fce0000000f00 */
[----:B------:R-:W-:Y:S05]  /*0380*/  CALL.REL.NOINC `($__internal_1_$__cuda_sm20_div_u64) ;  /* 0x0000001800f47944 */ /* 0x000fea0003c00000 */
[----:B------:R-:W-:-:S07]  /*0390*/  MOV R26, R13 ;  /* 0x0000000d001a7202 */ /* 0x000fce0000000f00 */
.L_x_266:
[----:B------:R-:W-:Y:S05]  /*03a0*/  BSYNC.RECONVERGENT B0 ;  /* 0x0000000000007941 */ /* 0x000fea0003800200 */
.L_x_264:
[----:B------:R-:W0:Y:S01]  /*03b0*/  LDCU UR9, c[0x0][0x398] ;  /* 0x00007300ff0977ac */ /* 0x000e220008000800 */
[----:B------:R-:W-:Y:S01]  /*03c0*/  IMAD.MOV R3, RZ, RZ, -R26 ;  /* 0x000000ffff037224 */ /* 0x000fe200078e0a1a */
[----:B------:R-:W-:Y:S01]  /*03d0*/  CS2R R20, SRZ ;  /* 0x0000000000147805 */ /* 0x000fe2000001ff00 */
[----:B------:R-:W-:Y:S01]  /*03e0*/  IMAD.MOV.U32 R27, RZ, RZ, RZ ;  /* 0x000000ffff1b7224 */ /* 0x000fe200078e00ff */
[----:B------:R-:W1:Y:S01]  /*03f0*/  LDCU UR5, c[0x0][0x3a0] ;  /* 0x00007400ff0577ac */ /* 0x000e620008000800 */
[----:B0-----:R-:W-:Y:S01]  /*0400*/  UISETP.GE.U32.AND UP0, UPT, UR9, 0x10, UPT ;  /* 0x000000100900788c */ /* 0x001fe2000bf06070 */
[----:B-1----:R-:W-:-:S08]  /*0410*/  IMAD R28, R3, UR5, R4 ;  /* 0x00000005031c7c24 */ /* 0x002fd0000f8e0204 */
[----:B------:R-:W-:Y:S05]  /*0420*/  BRA.U !UP0, `(.L_x_267) ;  /* 0x0000000108f47547 */ /* 0x000fea000b800000 */
[----:B------:R-:W-:Y:S01]  /*0430*/  HFMA2 R25, -RZ, RZ, 0, 0 ;  /* 0x00000000ff197431 */ /* 0x000fe200000001ff */
[----:B------:R-:W-:-:S07]  /*0440*/  CS2R R20, SRZ ;  /* 0x0000000000147805 */ /* 0x000fce000001ff00 */
.L_x_268:
        /* <DEDUP_REMOVED lines=47> */
[----:B--2---:R-:W-:Y:S02]  /*0740*/  DFMA R22, R12, R22, R16 ;  /* 0x000000160c16722b */ /* 0x004fe40000000010 */
[----:B------:R-:W2:Y:S04]  /*0750*/  LDG.E.64 R12, desc[UR6][R4.64+0x70] ;  /* 0x00007006040c7981 */ /* 0x000ea8000c1e1b00 */
[----:B------:R-:W2:Y:S04]  /*0760*/  LDG.E.64 R16, desc[UR6][R2.64+0x70] ;  /* 0x0000700602107981 */ /* 0x000ea8000c1e1b00 */
[----:B------:R-:W4:Y:S04]  /*0770*/  LDG.E.64 R4, desc[UR6][R4.64+0x78] ;  /* 0x0000780604047981 */ /* 0x000f28000c1e1b00 */
[----:B------:R-:W4:Y:S01]  /*0780*/  LDG.E.64 R2, desc[UR6][R2.64+0x78] ;  /* 0x0000780602027981 */ /* 0x000f22000c1e1b00 */
[----:B------:R-:W-:Y:S01]  /*0790*/  VIADD R25, R25, 0x10 ;  /* 0x0000001019197836 */ /* 0x000fe20000000000 */
[----:B---3--:R-:W-:-:S04]  /*07a0*/  DFMA R18, R20, R18, R22 ;  /* 0x000000121412722b */ /* 0x008fc80000000016 */
[----:B------:R-:W-:-:S04]  /*07b0*/  ISETP.NE.AND P0, PT, R25, UR5, PT ;  /* 0x0000000519007c0c */ /* 0x000fc8000bf05270 */
[----:B--2---:R-:W-:-:S08]  /*07c0*/  DFMA R12, R12, R16, R18 ;  /* 0x000000100c0c722b */ /* 0x004fd00000000012 */
[----:B----4-:R-:W-:Y:S01]  /*07d0*/  DFMA R20, R4, R2, R12 ;  /* 0x000000020414722b */ /* 0x010fe2000000000c */
[----:B------:R-:W-:Y:S10]  /*07e0*/  @P0 BRA `(.L_x_268) ;  /* 0xfffffffc00180947 */ /* 0x000ff4000383ffff */
[----:B------:R-:W-:-:S07]  /*07f0*/  IMAD.U32 R27, RZ, RZ, UR5 ;  /* 0x00000005ff1b7e24 */ /* 0x000fce000f8e00ff */
.L_x_267:
[----:B------:R-:W-:-:S13]  /*0800*/  ISETP.NE.AND P0, PT, R10, RZ, PT ;  /* 0x000000ff0a00720c */ /* 0x000fda0003f05270 */
[----:B------:R-:W-:Y:S05]  /*0810*/  @!P0 BRA `(.L_x_269) ;  /* 0x0000000400388947 */ /* 0x000fea0003800000 */
[----:B------:R-:W-:Y:S02]  /*0820*/  IADD3 R2, PT, PT, R10, -0x1, RZ ;  /* 0xffffffff0a027810 */ /* 0x000fe40007ffe0ff */
[----:B------:R-:W-:Y:S02]  /*0830*/  ISETP.NE.AND P1, PT, R9, RZ, PT ;  /* 0x000000ff0900720c */ /* 0x000fe40003f25270 */
        /* <DEDUP_REMOVED lines=30> */
[----:B------:R-:W-:-:S07]  /*0a20*/  VIADD R27, R27, 0x8 ;  /* 0x000000081b1b7836 */ /* 0x000fce0000000000 */
[----:B--2---:R-:W-:-:S08]  /*0a30*/  DFMA R12, R16, R12, R18 ;  /* 0x0000000c100c722b */ /* 0x004fd00000000012 */
[----:B---3--:R-:W-:-:S11]  /*0a40*/  DFMA R20, R24, R2, R12 ;  /* 0x000000021814722b */ /* 0x008fd6000000000c */
.L_x_270:
        /* <DEDUP_REMOVED lines=21> */
[----:B------:R-:W-:-:S07]  /*0ba0*/  IADD3 R27, PT, PT, R27, 0x4, RZ ;  /* 0x000000041b1b7810 */ /* 0x000fce0007ffe0ff */
[----:B----4-:R-:W-:-:S08]  /*0bb0*/  DFMA R2, R12, R16, R2 ;  /* 0x000000100c02722b */ /* 0x010fd00000000002 */
[----:B--2---:R-:W-:-:S11]  /*0bc0*/  DFMA R20, R18, R20, R2 ;  /* 0x000000141214722b */ /* 0x004fd60000000002 */
.L_x_271:
        /* <DEDUP_REMOVED lines=19> */
.L_x_269:
[----:B------:R-:W0:Y:S01]  /*0d00*/  LDCU UR5, c[0x0][0x384] ;  /* 0x00007080ff0577ac */ /* 0x000e220008000800 */
[----:B------:R-:W-:Y:S02]  /*0d10*/  VIADD R6, R6, 0x1 ;  /* 0x0000000106067836 */ /* 0x000fe40000000000 */
[----:B------:R-:W-:-:S05]  /*0d20*/  IMAD.WIDE R2, R7, 0x8, R14 ;  /* 0x0000000807027825 */ /* 0x000fca00078e020e */
[----:B------:R1:W-:Y:S01]  /*0d30*/  STG.E.64 desc[UR6][R2.64], R20 ;  /* 0x0000001402007986 */ /* 0x0003e2000c101b06 */
[----:B0-----:R-:W-:-:S13]  /*0d40*/  ISETP.NE.AND P0, PT, R6, UR5, PT ;  /* 0x0000000506007c0c */ /* 0x001fda000bf05270 */
[----:B-1----:R-:W-:Y:S05]  /*0d50*/  @!P0 EXIT ;  /* 0x000000000000894d */ /* 0x002fea0003800000 */
[----:B------:R-:W-:Y:S05]  /*0d60*/  BRA `(.L_x_272) ;  /* 0xfffffff400107947 */ /* 0x000fea000383ffff */
.L_x_263:
[C---:B------:R-:W-:Y:S01]  /*0d70*/  ISETP.GE.U32.AND P0, PT, R3.reuse, 0x8, PT ;  /* 0x000000080300780c */ /* 0x040fe20003f06070 */
[----:B------:R-:W-:Y:S01]  /*0d80*/  IMAD.MOV.U32 R0, RZ, RZ, RZ ;  /* 0x000000ffff007224 */ /* 0x000fe200078e00ff */
[----:B------:R-:W-:-:S04]  /*0d90*/  LOP3.LUT R8, R3, 0x7, RZ, 0xc0, !PT ;  /* 0x0000000703087812 */ /* 0x000fc800078ec0ff */
[----:B------:R-:W-:-:S07]  /*0da0*/  ISETP.NE.AND P1, PT, R8, RZ, PT ;  /* 0x000000ff0800720c */ /* 0x000fce0003f25270 */
[----:B------:R-:W-:Y:S06]  /*0db0*/  @!P0 BRA `(.L_x_273) ;  /* 0x0000000000448947 */ /* 0x000fec0003800000 */
[----:B------:R-:W-:Y:S02]  /*0dc0*/  LOP3.LUT R0, R3, 0x7ffffff8, RZ, 0xc0, !PT ;  /* 0x7ffffff803007812 */ /* 0x000fe400078ec0ff */
[----:B------:R-:W-:-:S07]  /*0dd0*/  MOV R2, RZ ;  /* 0x000000ff00027202 */ /* 0x000fce0000000f00 */
.L_x_274:
[C---:B0-----:R-:W-:Y:S01]  /*0de0*/  IMAD R5, R2.reuse, 0x80, R11 ;  /* 0x0000008002057824 */ /* 0x041fe200078e020b */
[----:B------:R-:W-:-:S03]  /*0df0*/  IADD3 R2, PT, PT, R2, 0x8, RZ ;  /* 0x0000000802027810 */ /* 0x000fc60007ffe0ff */
[C---:B------:R-:W-:Y:S01]  /*0e00*/  VIADD R7, R5.reuse, 0x80 ;  /* 0x0000008005077836 */ /* 0x040fe20000000000 */
        /* <DEDUP_REMOVED lines=12> */
.L_x_273:
[----:B------:R-:W-:Y:S05]  /*0ed0*/  @!P1 EXIT ;  /* 0x000000000000994d */ /* 0x000fea0003800000 */
[----:B------:R-:W-:Y:S02]  /*0ee0*/  ISETP.GE.U32.AND P0, PT, R8, 0x4, PT ;  /* 0x000000040800780c */ /* 0x000fe40003f06070 */
[----:B------:R-:W-:-:S04]  /*0ef0*/  LOP3.LUT R2, R3, 0x3, RZ, 0xc0, !PT ;  /* 0x0000000303027812 */ /* 0x000fc800078ec0ff */
[----:B------:R-:W-:-:S07]  /*0f00*/  ISETP.NE.AND P1, PT, R2, RZ, PT ;  /* 0x000000ff0200720c */ /* 0x000fce0003f25270 */
[----:B------:R-:W-:Y:S06]  /*0f10*/  @!P0 BRA `(.L_x_275) ;  /* 0x00000000001c8947 */ /* 0x000fec0003800000 */
[C---:B0-----:R-:W-:Y:S02]  /*0f20*/  IMAD R5, R0.reuse, 0x80, R11 ;  /* 0x0000008000057824 */ /* 0x041fe400078e020b */
[----:B------:R-:W-:Y:S02]  /*0f30*/  VIADD R0, R0, 0x4 ;  /* 0x0000000400007836 */ /* 0x000fe40000000000 */
[----:B------:R-:W-:-:S05]  /*0f40*/  IMAD.WIDE R4, R5, 0x8, R14 ;  /* 0x0000000805047825 */ /* 0x000fca00078e020e */
[----:B------:R1:W-:Y:S04]  /*0f50*/  STG.E.64 desc[UR6][R4.64], RZ ;  /* 0x000000ff04007986 */ /* 0x0003e8000c101b06 */
[----:B------:R1:W-:Y:S04]  /*0f60*/  STG.E.64 desc[UR6][R4.64+0x400], RZ ;  /* 0x000400ff04007986 */ /* 0x0003e8000c101b06 */
[----:B------:R1:W-:Y:S04]  /*0f70*/  STG.E.64 desc[UR6][R4.64+0x800], RZ ;  /* 0x000800ff04007986 */ /* 0x0003e8000c101b06 */
[----:B------:R1:W-:Y:S02]  /*0f80*/  STG.E.64 desc[UR6][R4.64+0xc00], RZ ;  /* 0x000c00ff04007986 */ /* 0x0003e4000c101b06 */
.L_x_275:
[----:B------:R-:W-:Y:S05]  /*0f90*/  @!P1 EXIT ;  /* 0x000000000000994d */ /* 0x000fea0003800000 */
[----:B------:R-:W-:Y:S02]  /*0fa0*/  ISETP.NE.AND P0, PT, R2, 0x1, PT ;  /* 0x000000010200780c */ /* 0x000fe40003f05270 */
[----:B------:R-:W-:-:S04]  /*0fb0*/  LOP3.LUT R3, R3, 0x1, RZ, 0xc0, !PT ;  /* 0x0000000103037812 */ /* 0x000fc800078ec0ff */
[----:B------:R-:W-:-:S07]  /*0fc0*/  ISETP.NE.U32.AND P1, PT, R3, 0x1, PT ;  /* 0x000000010300780c */ /* 0x000fce0003f25070 */
[C---:B01----:R-:W-:Y:S01]  /*0fd0*/  @P0 LEA R5, R0.reuse, R11, 0x7 ;  /* 0x0000000b00050211 */ /* 0x043fe200078e38ff */
[----:B------:R-:W-:-:S04]  /*0fe0*/  @P0 VIADD R0, R0, 0x2 ;  /* 0x0000000200000836 */ /* 0x000fc80000000000 */
        /* <DEDUP_REMOVED lines=8> */
.L_x_262:
[----:B------:R-:W-:-:S13]  /*1070*/  ISETP.GE.AND P0, PT, R3, 0x1, PT ;  /* 0x000000010300780c */ /* 0x000fda0003f06270 */
[----:B------:R-:W-:Y:S05]  /*1080*/  @!P0 EXIT ;  /* 0x000000000000894d */ /* 0x000fea0003800000 */
[----:B------:R-:W0:Y:S01]  /*1090*/  LDC R10, c[0x0][0x398] ;  /* 0x0000e600ff0a7b82 */ /* 0x000e220000000800 */
[----:B------:R-:W1:Y:S01]  /*10a0*/  S2R R7, SR_TID.X ;  /* 0x0000000000077919 */ /* 0x000e620000002100 */
[----:B0-----:R-:W-:-:S13]  /*10b0*/  ISETP.GE.AND P0, PT, R10, 0x1, PT ;  /* 0x000000010a00780c */ /* 0x001fda0003f06270 */
[----:B-1----:R-:W-:Y:S05]  /*10c0*/  @!P0 BRA `(.L_x_276) ;  /* 0x0000000c001c8947 */ /* 0x002fea0003800000 */
[----:B------:R-:W0:Y:S01]  /*10d0*/  LDCU UR4, c[0x0][0x3a0] ;  /* 0x00007400ff0477ac */ /* 0x000e220008000800 */
[----:B------:R-:W-:Y:S01]  /*10e0*/  HFMA2 R12, -RZ, RZ, 0, 0 ;  /* 0x00000000ff0c7431 */ /* 0x000fe200000001ff */
[C---:B------:R-:W-:Y:S02]  /*10f0*/  LOP3.LUT R8, R10.reuse, 0xf, RZ, 0xc0, !PT ;  /* 0x0000000f0a087812 */ /* 0x040fe400078ec0ff */
[C---:B------:R-:W-:Y:S02]  /*1100*/  LOP3.LUT R9, R10.reuse, 0x7, RZ, 0xc0, !PT ;  /* 0x000000070a097812 */ /* 0x040fe400078ec0ff */
[----:B------:R-:W-:Y:S01]  /*1110*/  LOP3.LUT R10, R10, 0x3, RZ, 0xc0, !PT ;  /* 0x000000030a0a7812 */ /* 0x000fe200078ec0ff */
[----:B0-----:R-:W-:-:S12]  /*1120*/  USHF.R.S32.HI UR4, URZ, 0x1f, UR4 ;  /* 0x0000001fff047899 */ /* 0x001fd80008011404 */
.L_x_287:
[----:B------:R-:W-:Y:S01]  /*1130*/  IMAD R11, R12, 0x80, R7 ;  /* 0x000000800c0b7824 */ /* 0x000fe200078e0207 */
[----:B------:R-:W-:Y:S04]  /*1140*/  BSSY.RECONVERGENT B0, `(.L_x_277) ;  /* 0x00000ba000007945 */ /* 0x000fe80003800200 */
[----:B------:R-:W-:-:S13]  /*1150*/  ISETP.GE.AND P0, PT, R11, R6, PT ;  /* 0x000000060b00720c */ /* 0x000fda0003f06270 */
[----:B0-----:R-:W-:Y:S05]  /*1160*/  @P0 BRA `(.L_x_278) ;  /* 0x0000000800dc0947 */ /* 0x001fea0003800000 */
[----:B------:R-:W-:Y:S01]  /*1170*/  IMAD.IADD R4, R0, 0x1, R11 ;  /* 0x0000000100047824 */ /* 0x000fe200078e020b */
[----:B------:R-:W-:Y:S04]  /*1180*/  BSSY.RECONVERGENT B1, `(.L_x_279) ;  /* 0x000001c000017945 */ /* 0x000fe80003800200 */
[----:B------:R-:W-:-:S04]  /*1190*/  SHF.R.S32.HI R3, RZ, 0x1f, R4 ;  /* 0x0000001fff037819 */ /* 0x000fc80000011404 */
[----:B------:R-:W-:-:S04]  /*11a0*/  LOP3.LUT R2, R3, UR4, RZ, 0xfc, !PT ;  /* 0x0000000403027c12 */ /* 0x000fc8000f8efcff */
[----:B------:R-:W-:-:S13]  /*11b0*/  ISETP.NE.U32.AND P0, PT, R2, RZ, PT ;  /* 0x000000ff0200720c */ /* 0x000fda0003f05070 */
[----:B------:R-:W-:Y:S05]  /*11c0*/  @P0 BRA `(.L_x_280) ;  /* 0x0000000000500947 */ /* 0x000fea0003800000 */
[----:B------:R-:W0:Y:S01]  /*11d0*/  LDCU UR5, c[0x0][0x3a0] ;  /* 0x00007400ff0577ac */ /* 0x000e220008000800 */
[----:B------:R-:W-:Y:S01]  /*11e0*/  MOV R2, RZ ;  /* 0x000000ff00027202 */ /* 0x000fe20000000f00 */
[----:B0-----:R-:W0:Y:S01]  /*11f0*/  I2F.U32.RP R5, UR5 ;  /* 0x0000000500057d06 */ /* 0x001e220008209000 */
[----:B------:R-:W-:-:S07]  /*1200*/  ISETP.NE.U32.AND P2, PT, RZ, UR5, PT ;  /* 0x00000005ff007c0c */ /* 0x000fce000bf45070 */
[----:B0-----:R-:W0:Y:S02]  /*1210*/  MUFU.RCP R5, R5 ;  /* 0x0000000500057308 */ /* 0x001e240000001000 */
[----:B0-----:R-:W-:-:S06]  /*1220*/  IADD3 R16, PT, PT, R5, 0xffffffe, RZ ;  /* 0x0ffffffe05107810 */ /* 0x001fcc0007ffe0ff */
[----:B------:R-:W0:Y:S02]  /*1230*/  F2I.FTZ.U32.TRUNC.NTZ R3, R16 ;  /* 0x0000001000037305 */ /* 0x000e24000021f000 */
[----:B0-----:R-:W-:-:S04]  /*1240*/  IMAD.MOV R13, RZ, RZ, -R3 ;  /* 0x000000ffff0d7224 */ /* 0x001fc800078e0a03 */
[----:B------:R-:W-:-:S04]  /*1250*/  IMAD R13, R13, UR5, RZ ;  /* 0x000000050d0d7c24 */ /* 0x000fc8000f8e02ff */
[----:B------:R-:W-:-:S06]  /*1260*/  IMAD.HI.U32 R13, R3, R13, R2 ;  /* 0x0000000d030d7227 */ /* 0x000fcc00078e0002 */
[----:B------:R-:W-:-:S04]  /*1270*/  IMAD.HI.U32 R13, R13, R4, RZ ;  /* 0x000000040d0d7227 */ /* 0x000fc800078e00ff */
[----:B------:R-:W-:-:S04]  /*1280*/  IMAD.MOV R3, RZ, RZ, -R13 ;  /* 0x000000ffff037224 */ /* 0x000fc800078e0a0d */
[----:B------:R-:W-:-:S05]  /*1290*/  IMAD R2, R3, UR5, R4 ;  /* 0x0000000503027c24 */ /* 0x000fca000f8e0204 */
[----:B------:R-:W-:-:S13]  /*12a0*/  ISETP.GE.U32.AND P0, PT, R2, UR5, PT ;  /* 0x0000000502007c0c */ /* 0x000fda000bf06070 */
[----:B------:R-:W-:Y:S01]  /*12b0*/  @P0 IADD3 R2, PT, PT, R2, -UR5, RZ ;  /* 0x8000000502020c10 */ /* 0x000fe2000fffe0ff */
[----:B------:R-:W-:-:S03]  /*12c0*/  @P0 VIADD R13, R13, 0x1 ;  /* 0x000000010d0d0836 */ /* 0x000fc60000000000 */
[----:B------:R-:W-:-:S13]  /*12d0*/  ISETP.GE.U32.AND P1, PT, R2, UR5, PT ;  /* 0x0000000502007c0c */ /* 0x000fda000bf26070 */
[----:B------:R-:W-:Y:S02]  /*12e0*/  @P1 IADD3 R13, PT, PT, R13, 0x1, RZ ;  /* 0x000000010d0d1810 */ /* 0x000fe40007ffe0ff */
[----:B------:R-:W-:Y:S01]  /*12f0*/  @!P2 LOP3.LUT R13, RZ, UR5, RZ, 0x33, !PT ;  /* 0x00000005ff0dac12 */ /* 0x000fe2000f8e33ff */
[----:B------:R-:W-:Y:S06]  /*1300*/  BRA `(.L_x_281) ;  /* 0x00000000000c7947 */ /* 0x000fec0003800000 */
.L_x_280:
[----:B------:R-:W-:Y:S01]  /*1310*/  IMAD.U32 R5, RZ, RZ, UR4 ;  /* 0x00000004ff057e24 */ /* 0x000fe2000f8e00ff */
[----:B------:R-:W-:-:S07]  /*1320*/  MOV R2, 0x1340 ;  /* 0x0000134000027802 */ /* 0x000fce0000000f00 */
[----:B------:R-:W-:Y:S05]  /*1330*/  CALL.REL.NOINC `($__internal_1_$__cuda_sm20_div_u64) ;  /* 0x0000000c00087944 */ /* 0x000fea0003c00000 */
.L_x_281:
[----:B------:R-:W-:Y:S05]  /*1340*/  BSYNC.RECONVERGENT B1 ;  /* 0x0000000000017941 */ /* 0x000fea0003800200 */
.L_x_279:
        /* <DEDUP_REMOVED lines=8> */
[----:B------:R-:W-:Y:S01]  /*13d0*/  HFMA2 R26, -RZ, RZ, 0, 0 ;  /* 0x00000000ff1a7431 */ /* 0x000fe200000001ff */
[----:B------:R-:W-:Y:S01]  /*13e0*/  ULOP3.LUT UR10, UR9, 0x7ffffff0, URZ, 0xc0, !UPT ;  /* 0x7ffffff0090a7892 */ /* 0x000fe2000f8ec0ff */
[----:B------:R-:W-:-:S03]  /*13f0*/  CS2R R24, SRZ ;  /* 0x0000000000187805 */ /* 0x000fc6000001ff00 */
[----:B------:R-:W-:-:S12]  /*1400*/  UIADD3 UR5, UPT, UPT, -UR10, URZ, URZ ;  /* 0x000000ff0a057290 */ /* 0x000fd8000fffe1ff */
.L_x_283:
        /* <DEDUP_REMOVED lines=52> */
[----:B------:R-:W-:-:S04]  /*1750*/  UIADD3 UR5, UPT, UPT, UR5, 0x10, URZ ;  /* 0x0000001005057890 */ /* 0x000fc8000fffe0ff */
[----:B------:R-:W-:Y:S01]  /*1760*/  UISETP.NE.AND UP0, UPT, UR5, URZ, UPT ;  /* 0x000000ff0500728c */ /* 0x000fe2000bf05270 */
[----:B------:R-:W-:Y:S01]  /*1770*/  VIADD R26, R26, 0x10 ;  /* 0x000000101a1a7836 */ /* 0x000fe20000000000 */
[----:B---3--:R-:W-:-:S08]  /*1780*/  DFMA R16, R18, R16, R20 ;  /* 0x000000101210722b */ /* 0x008fd00000000014 */
[----:B--2---:R-:W-:Y:S01]  /*1790*/  DFMA R24, R24, R22, R16 ;  /* 0x000000161818722b */ /* 0x004fe20000000010 */
[----:B------:R-:W-:Y:S10]  /*17a0*/  BRA.U UP0, `(.L_x_283) ;  /* 0xfffffffd00187547 */ /* 0x000ff4000b83ffff */
[----:B------:R-:W-:-:S07]  /*17b0*/  MOV R26, UR10 ;  /* 0x0000000a001a7c02 */ /* 0x000fce0008000f00 */
.L_x_282:
        /* <DEDUP_REMOVED lines=37> */
.L_x_285:
        /* <DEDUP_REMOVED lines=21> */
[----:B------:R-:W-:Y:S01]  /*1b60*/  IADD3 R26, PT, PT, R26, 0x4, RZ ;  /* 0x000000041a1a7810 */ /* 0x000fe20007ffe0ff */
[----:B--2---:R-:W-:-:S08]  /*1b70*/  DFMA R4, R16, R4, R18 ;  /* 0x000000041004722b */ /* 0x004fd00000000012 */
[----:B----4-:R-:W-:-:S11]  /*1b80*/  DFMA R24, R24, R20, R4 ;  /* 0x000000141818722b */ /* 0x010fd60000000004 */
.L_x_286:
        /* <DEDUP_REMOVED lines=19> */
.L_x_284:
[----:B------:R-:W-:-:S05]  /*1cc0*/  IMAD.WIDE R2, R11, 0x8, R14 ;  /* 0x000000080b027825 */ /* 0x000fca00078e020e */
[----:B------:R0:W-:Y:S02]  /*1cd0*/  STG.E.64 desc[UR6][R2.64], R24 ;  /* 0x0000001802007986 */ /* 0x0001e4000c101b06 */
.L_x_278:
[----:B------:R-:W-:Y:S05]  /*1ce0*/  BSYNC.RECONVERGENT B0 ;  /* 0x0000000000007941 */ /* 0x000fea0003800200 */
.L_x_277:
[----:B------:R-:W1:Y:S01]  /*1cf0*/  LDCU UR5, c[0x0][0x384] ;  /* 0x00007080ff0577ac */ /* 0x000e620008000800 */
[----:B------:R-:W-:-:S05]  /*1d00*/  VIADD R12, R12, 0x1 ;  /* 0x000000010c0c7836 */ /* 0x000fca0000000000 */
[----:B-1----:R-:W-:-:S13]  /*1d10*/  ISETP.NE.AND P0, PT, R12, UR5, PT ;  /* 0x000000050c007c0c */ /* 0x002fda000bf05270 */
[----:B------:R-:W-:Y:S05]  /*1d20*/  @!P0 EXIT ;  /* 0x000000000000894d */ /* 0x000fea0003800000 */
[----:B------:R-:W-:Y:S05]  /*1d30*/  BRA `(.L_x_287) ;  /* 0xfffffff000fc7947 */ /* 0x000fea000383ffff */
.L_x_276:
[C---:B------:R-:W-:Y:S02]  /*1d40*/  ISETP.GE.U32.AND P1, PT, R3.reuse, 0x4, PT ;  /* 0x000000040300780c */ /* 0x040fe40003f26070 */
[----:B------:R-:W-:Y:S02]  /*1d50*/  LOP3.LUT R8, R3, 0x3, RZ, 0xc0, !PT ;  /* 0x0000000303087812 */ /* 0x000fe400078ec0ff */
[----:B------:R-:W-:Y:S02]  /*1d60*/  MOV R0, RZ ;  /* 0x000000ff00007202 */ /* 0x000fe40000000f00 */
[----:B------:R-:W-:-:S07]  /*1d70*/  ISETP.NE.AND P0, PT, R8, RZ, PT ;  /* 0x000000ff0800720c */ /* 0x000fce0003f05270 */
[----:B------:R-:W-:Y:S06]  /*1d80*/  @!P1 BRA `(.L_x_288) ;  /* 0x0000000000489947 */ /* 0x000fec0003800000 */
[----:B------:R-:W-:Y:S01]  /*1d90*/  LOP3.LUT R0, R3, 0x7ffffffc, RZ, 0xc0, !PT ;  /* 0x7ffffffc03007812 */ /* 0x000fe200078ec0ff */
[----:B------:R-:W-:-:S07]  /*1da0*/  IMAD.MOV.U32 R4, RZ, RZ, RZ ;  /* 0x000000ffff047224 */ /* 0x000fce00078e00ff */
.L_x_289:
[C---:B------:R-:W-:Y:S02]  /*1db0*/  LEA R11, R4.reuse, R7, 0x7 ;  /* 0x00000007040b7211 */ /* 0x040fe400078e38ff */
[----:B------:R-:W-:Y:S02]  /*1dc0*/  IADD3 R4, PT, PT, R4, 0x4, RZ ;  /* 0x0000000404047810 */ /* 0x000fe40007ffe0ff */
[C---:B------:R-:W-:Y:S01]  /*1dd0*/  IADD3 R5, PT, PT, R11.reuse, 0x100, RZ ;  /* 0x000001000b057810 */ /* 0x040fe20007ffe0ff */
[C---:B0-----:R-:W-:Y:S01]  /*1de0*/  VIADD R3, R11.reuse, 0x80 ;  /* 0x000000800b037836 */ /* 0x041fe20000000000 */
[CC--:B------:R-:W-:Y:S01]  /*1df0*/  ISETP.GE.AND P1, PT, R11.reuse, R6.reuse, PT ;  /* 0x000000060b00720c */ /* 0x0c0fe20003f26270 */
[----:B------:R-:W-:Y:S01]  /*1e00*/  VIADD R9, R11, 0x180 ;  /* 0x000001800b097836 */ /* 0x000fe20000000000 */
[-C--:B------:R-:W-:Y:S02]  /*1e10*/  ISETP.GE.AND P3, PT, R5, R6.reuse, PT ;  /* 0x000000060500720c */ /* 0x080fe40003f66270 */
[-C--:B------:R-:W-:Y:S01]  /*1e20*/  ISETP.GE.AND P2, PT, R3, R6.reuse, PT ;  /* 0x000000060300720c */ /* 0x080fe20003f46270 */
[----:B------:R-:W-:Y:S01]  /*1e30*/  IMAD.WIDE R2, R11, 0x8, R14 ;  /* 0x000000080b027825 */ /* 0x000fe200078e020e */
[----:B------:R-:W-:-:S07]  /*1e40*/  ISETP.GE.AND P4, PT, R9, R6, PT ;  /* 0x000000060900720c */ /* 0x000fce0003f86270 */
[----:B------:R0:W-:Y:S01]  /*1e50*/  @!P1 STG.E.64 desc[UR6][R2.64], RZ ;  /* 0x000000ff02009986 */ /* 0x0001e2000c101b06 */
[----:B------:R-:W-:-:S03]  /*1e60*/  ISETP.NE.AND P1, PT, R4, R0, PT ;  /* 0x000000000400720c */ /* 0x000fc60003f25270 */
[----:B------:R0:W-:Y:S04]  /*1e70*/  @!P2 STG.E.64 desc[UR6][R2.64+0x400], RZ ;  /* 0x000400ff0200a986 */ /* 0x0001e8000c101b06 */
[----:B------:R0:W-:Y:S04]  /*1e80*/  @!P3 STG.E.64 desc[UR6][R2.64+0x800], RZ ;  /* 0x000800ff0200b986 */ /* 0x0001e8000c101b06 */
[----:B------:R0:W-:Y:S02]  /*1e90*/  @!P4 STG.E.64 desc[UR6][R2.64+0xc00], RZ ;  /* 0x000c00ff0200c986 */ /* 0x0001e4000c101b06 */
[----:B------:R-:W-:Y:S05]  /*1ea0*/  @P1 BRA `(.L_x_289) ;  /* 0xfffffffc00c01947 */ /* 0x000fea000383ffff */
.L_x_288:
[----:B------:R-:W-:Y:S05]  /*1eb0*/  @!P0 EXIT ;  /* 0x000000000000894d */ /* 0x000fea0003800000 */
[----:B------:R-:W-:-:S05]  /*1ec0*/  UMOV UR4, URZ ;  /* 0x000000ff00047c82 */ /* 0x000fca0008000000 */
.L_x_290:
[----:B0-----:R-:W-:Y:S01]  /*1ed0*/  IMAD R3, R0, 0x80, R7 ;  /* 0x0000008000037824 */ /* 0x001fe200078e0207 */
[----:B------:R-:W-:-:S04]  /*1ee0*/  UIADD3 UR4, UPT, UPT, UR4, 0x1, URZ ;  /* 0x0000000104047890 */ /* 0x000fc8000fffe0ff */
[----:B------:R-:W-:-:S13]  /*1ef0*/  ISETP.GE.AND P0, PT, R3, R6, PT ;  /* 0x000000060300720c */ /* 0x000fda0003f06270 */
[----:B------:R-:W-:-:S05]  /*1f00*/  @!P0 IMAD.WIDE R2, R3, 0x8, R14 ;  /* 0x0000000803028825 */ /* 0x000fca00078e020e */
[----:B------:R0:W-:Y:S01]  /*1f10*/  @!P0 STG.E.64 desc[UR6][R2.64], RZ ;  /* 0x000000ff02008986 */ /* 0x0001e2000c101b06 */
[----:B------:R-:W-:-:S13]  /*1f20*/  ISETP.NE.AND P0, PT, R8, UR4, PT ;  /* 0x0000000408007c0c */ /* 0x000fda000bf05270 */
[----:B0-----:R-:W-:Y:S05]  /*1f30*/  @!P0 EXIT ;  /* 0x000000000000894d */ /* 0x001fea0003800000 */
[----:B------:R-:W-:Y:S01]  /*1f40*/  IADD3 R0, PT, PT, R0, 0x1, RZ ;  /* 0x0000000100007810 */ /* 0x000fe20007ffe0ff */
[----:B------:R-:W-:Y:S06]  /*1f50*/  BRA `(.L_x_290) ;  /* 0xfffffffc00dc7947 */ /* 0x000fec000383ffff */
        .weak           $__internal_1_$__cuda_sm20_div_u64
        .type           $__internal_1_$__cuda_sm20_div_u64,@function
        .size           $__internal_1_$__cuda_sm20_div_u64,(.L_x_296 - $__internal_1_$__cuda_sm20_div_u64)
$__internal_1_$__cuda_sm20_div_u64:
        /* <DEDUP_REMOVED lines=10> */
[----:B------:R-:W-:-:S03]  /*2000*/  IMAD.HI.U32 R18, R16, R13, RZ ;  /* 0x0000000d10127227 */ /* 0x000fc600078e00ff */
[----:B------:R-:W-:Y:S01]  /*2010*/  IADD3.X R23, PT, PT, RZ, ~R19, RZ, P0, !PT ;  /* 0x80000013ff177210 */ /* 0x000fe200007fe4ff */
[----:B------:R-:W-:-:S04]  /*2020*/  IMAD.MOV.U32 R19, RZ, RZ, R16 ;  /* 0x000000ffff137224 */ /* 0x000fc800078e0010 */
[----:B------:R-:W-:-:S04]  /*2030*/  IMAD.WIDE.U32 R18, P0, R16, R23, R18 ;  /* 0x0000001710127225 */ /* 0x000fc80007800012 */
[C---:B------:R-:W-:Y:S02]  /*2040*/  IMAD R16, R17.reuse, R23, RZ ;  /* 0x0000001711107224 */ /* 0x040fe400078e02ff */
[----:B------:R-:W-:-:S04]  /*2050*/  IMAD.HI.U32 R19, P1, R17, R13, R18 ;  /* 0x0000000d11137227 */ /* 0x000fc80007820012 */
[----:B------:R-:W-:Y:S01]  /*2060*/  IMAD.HI.U32 R13, R17, R23, RZ ;  /* 0x00000017110d7227 */ /* 0x000fe200078e00ff */
[----:B------:R-:W-:-:S04]  /*2070*/  IADD3 R19, P2, PT, R16, R19, RZ ;  /* 0x0000001310137210 */ /* 0x000fc80007f5e0ff */
[----:B------:R-:W-:Y:S01]  /*2080*/  IADD3.X R13, PT, PT, R13, R17, RZ, P0, !PT ;  /* 0x000000110d0d7210 */ /* 0x000fe200007fe4ff */
[----:B------:R-:W-:-:S03]  /*2090*/  IMAD.WIDE.U32 R16, R19, UR8, RZ ;  /* 0x0000000813107c25 */ /* 0x000fc6000f8e00ff */
[----:B------:R-:W-:Y:S01]  /*20a0*/  IADD3.X R13, PT, PT, RZ, RZ, R13, P2, P1 ;  /* 0x000000ffff0d7210 */ /* 0x000fe200017e240d */
[----:B------:R-:W-:Y:S01]  /*20b0*/  IMAD R18, R19, R5, R17 ;  /* 0x0000000513127224 */ /* 0x000fe200078e0211 */
[----:B------:R-:W-:-:S03]  /*20c0*/  IADD3 R17, P0, PT, RZ, -R16, RZ ;  /* 0x80000010ff117210 */ /* 0x000fc60007f1e0ff */
[----:B------:R-:W-:Y:S02]  /*20d0*/  IMAD R16, R13, UR8, R18 ;  /* 0x000000080d107c24 */ /* 0x000fe4000f8e0212 */
[----:B------:R-:W-:-:S04]  /*20e0*/  IMAD.HI.U32 R18, R19, R17, RZ ;  /* 0x0000001113127227 */ /* 0x000fc800078e00ff */
[----:B------:R-:W-:-:S04]  /*20f0*/  IMAD.X R16, RZ, RZ, ~R16, P0 ;  /* 0x000000ffff107224 */ /* 0x000fc800000e0e10 */
[----:B------:R-:W-:-:S04]  /*2100*/  IMAD.WIDE.U32 R18, P0, R19, R16, R18 ;  /* 0x0000001013127225 */ /* 0x000fc80007800012 */
[C---:B------:R-:W-:Y:S02]  /*2110*/  IMAD R20, R13.reuse, R16, RZ ;  /* 0x000000100d147224 */ /* 0x040fe400078e02ff */
[----:B------:R-:W-:-:S04]  /*2120*/  IMAD.HI.U32 R19, P1, R13, R17, R18 ;  /* 0x000000110d137227 */ /* 0x000fc80007820012 */
[----:B------:R-:W-:Y:S01]  /*2130*/  IMAD.HI.U32 R16, R13, R16, RZ ;  /* 0x000000100d107227 */ /* 0x000fe200078e00ff */
[----:B------:R-:W-:-:S03]  /*2140*/  IADD3 R19, P2, PT, R20, R19, RZ ;  /* 0x0000001314137210 */ /* 0x000fc60007f5e0ff */
[----:B------:R-:W-:Y:S01]  /*2150*/  IMAD.MOV.U32 R17, RZ, RZ, RZ ;  /* 0x000000ffff117224 */ /* 0x000fe200078e00ff */
[----:B------:R-:W-:Y:S01]  /*2160*/  IADD3.X R13, PT, PT, R16, R13, RZ, P0, !PT ;  /* 0x0000000d100d7210 */ /* 0x000fe200007fe4ff */
[----:B------:R-:W-:-:S03]  /*2170*/  IMAD.HI.U32 R16, R19, R4, RZ ;  /* 0x0000000413107227 */ /* 0x000fc600078e00ff */
[----:B------:R-:W-:Y:S01]  /*2180*/  IADD3.X R13, PT, PT, RZ, RZ, R13, P2, P1 ;  /* 0x000000ffff0d7210 */ /* 0x000fe200017e240d */
[----:B------:R-:W-:-:S04]  /*2190*/  IMAD.WIDE.U32 R16, R19, R3, R16 ;  /* 0x0000000313107225 */ /* 0x000fc800078e0010 */
[C---:B------:R-:W-:Y:S02]  /*21a0*/  IMAD R19, R13.reuse, R3, RZ ;  /* 0x000000030d137224 */ /* 0x040fe400078e02ff */
[----:B------:R-:W-:-:S04]  /*21b0*/  IMAD.HI.U32 R16, P0, R13, R4, R16 ;  /* 0x000000040d107227 */ /* 0x000fc80007800010 */
[----:B------:R-:W-:Y:S01]  /*21c0*/  IMAD.HI.U32 R18, R13, R3, RZ ;  /* 0x000000030d127227 */ /* 0x000fe200078e00ff */
[----:B------:R-:W-:-:S04]  /*21d0*/  IADD3 R13, P1, PT, R19, R16, RZ ;  /* 0x00000010130d7210 */ /* 0x000fc80007f3e0ff */
[----:B------:R-:W-:Y:S01]  /*21e0*/  IADD3.X R18, PT, PT, R18, RZ, RZ, P0, !PT ;  /* 0x000000ff12127210 */ /* 0x000fe200007fe4ff */
[----:B------:R-:W-:-:S04]  /*21f0*/  IMAD.WIDE.U32 R16, R13, UR8, RZ ;  /* 0x000000080d107c25 */ /* 0x000fc8000f8e00ff */
[----:B------:R-:W-:Y:S01]  /*2200*/  IMAD.X R18, RZ, RZ, R18, P1 ;  /* 0x000000ffff127224 */ /* 0x000fe200008e0612 */
[----:B------:R-:W-:Y:S01]  /*2210*/  IADD3 R16, P1, PT, -R16, R4, RZ ;  /* 0x0000000410107210 */ /* 0x000fe20007f3e1ff */
[----:B------:R-:W-:-:S03]  /*2220*/  IMAD R17, R13, R5, R17 ;  /* 0x000000050d117224 */ /* 0x000fc600078e0211 */
[----:B------:R-:W-:Y:S01]  /*2230*/  ISETP.GE.U32.AND P0, PT, R16, UR8, PT ;  /* 0x0000000810007c0c */ /* 0x000fe2000bf06070 */
[----:B------:R-:W-:-:S05]  /*2240*/  IMAD R18, R18, UR8, R17 ;  /* 0x0000000812127c24 */ /* 0x000fca000f8e0211 */
[----:B------:R-:W-:Y:S02]  /*2250*/  IADD3.X R22, PT, PT, ~R18, R3, RZ, P1, !PT ;  /* 0x0000000312167210 */ /* 0x000fe40000ffe5ff */
[----:B------:R-:W-:Y:S02]  /*2260*/  IADD3 R3, P1, PT, R16, -UR8, RZ ;  /* 0x8000000810037c10 */ /* 0x000fe4000ff3e0ff */
[C---:B------:R-:W-:Y:S02]  /*2270*/  ISETP.GE.U32.AND.EX P0, PT, R22.reuse, R5, PT, P0 ;  /* 0x000000051600720c */ /* 0x040fe40003f06100 */
[----:B------:R-:W-:Y:S01]  /*2280*/  IADD3 R18, PT, PT, R13, 0x1, RZ ;  /* 0x000000010d127810 */ /* 0x000fe20007ffe0ff */
[----:B------:R-:W-:Y:S01]  /*2290*/  IMAD.X R20, R22, 0x1, ~R5, P1 ;  /* 0x0000000116147824 */ /* 0x000fe200008e0e05 */
[----:B------:R-:W-:Y:S02]  /*22a0*/  SEL R3, R3, R16, P0 ;  /* 0x0000001003037207 */ /* 0x000fe40000000000 */
[----:B------:R-:W-:-:S02]  /*22b0*/  SEL R16, R18, R13, P0 ;  /* 0x0000000d12107207 */ /* 0x000fc40000000000 */
[----:B------:R-:W-:Y:S02]  /*22c0*/  SEL R20, R20, R22, P0 ;  /* 0x0000001614147207 */ /* 0x000fe40000000000 */
[----:B------:R-:W-:Y:S01]  /*22d0*/  ISETP.GE.U32.AND P0, PT, R3, UR8, PT ;  /* 0x0000000803007c0c */ /* 0x000fe2000bf06070 */
[----:B------:R-:W-:Y:S01]  /*22e0*/  VIADD R13, R16, 0x1 ;  /* 0x00000001100d7836 */ /* 0x000fe20000000000 */
[----:B------:R-:W-:Y:S01]  /*22f0*/  ISETP.NE.U32.AND P1, PT, RZ, UR8, PT ;  /* 0x00000008ff007c0c */ /* 0x000fe2000bf25070 */
[----:B------:R-:W-:Y:S01]  /*2300*/  HFMA2 R3, -RZ, RZ, 0, 0 ;  /* 0x00000000ff037431 */ /* 0x000fe200000001ff */
[----:B------:R-:W-:Y:S02]  /*2310*/  ISETP.GE.U32.AND.EX P0, PT, R20, R5, PT, P0 ;  /* 0x000000051400720c */ /* 0x000fe40003f06100 */
[----:B------:R-:W-:Y:S02]  /*2320*/  ISETP.NE.AND.EX P1, PT, R5, RZ, PT, P1 ;  /* 0x000000ff0500720c */ /* 0x000fe40003f25310 */
[----:B------:R-:W-:-:S04]  /*2330*/  SEL R13, R13, R16, P0 ;  /* 0x000000100d0d7207 */ /* 0x000fc80000000000 */
[----:B------:R-:W-:Y:S01]  /*2340*/  SEL R13, R13, 0xffffffff, P1 ;  /* 0xffffffff0d0d7807 */ /* 0x000fe20000800000 */
[----:B------:R-:W-:Y:S06]  /*2350*/  RET.REL.NODEC R2 `(_ZN3cub18CUB_300001_SM_10006detail9transform16transform_kernelINS2_10policy_hubILb1EN4cuda3std3__45tupleIJN6thrust24THRUST_300001_SM_1000_NS17counting_iteratorIiNSA_11use_defaultESC_SC_EEEEEE10policy1000Ei2dpIdENSA_6detail15normal_iteratorINSA_10device_ptrIdEEEEJSD_EEEvT0_iT1_T2_DpNS2_10kernel_argIT3_EE) ;  /* 0xffffffdc02287950 */ /* 0x000fec0003c3ffff */
.L_x_291:
        /* <DEDUP_REMOVED lines=10> */
.L_x_296:


//--------------------- .text._ZN3cub18CUB_300001_SM_10006detail8for_each13static_kernelINS2_12policy_hub_t12policy_500_tEmN6thrust24THRUST_300001_SM_1000_NS8cuda_cub20__uninitialized_fill7functorINS7_10device_ptrIdEEdEEEEvT0_T1_ --------------------------
	.section	.text._ZN3cub18CUB_300001_SM_10006detail8for_each13static_kernelINS2_12policy_hub_t12policy_500_tEmN6thrust24THRUST_300001_SM_1000_NS8cuda_cub20__uninitialized_fill7functorINS7_10device_ptrIdEEdEEEEvT0_T1_,"ax",@progbits
	.align	128
        .global         _ZN3cub18CUB_300001_SM_10006detail8for_each13static_kernelINS2_12policy_hub_t12policy_500_tEmN6thrust24THRUST_300001_SM_1000_NS8cuda_cub20__uninitialized_fill7functorINS7_10device_ptrIdEEdEEEEvT0_T1_
        .type           _ZN3cub18CUB_300001_SM_10006detail8for_each13static_kernelINS2_12policy_hub_t12policy_500_tEmN6thrust24THRUST_300001_SM_1000_NS8cuda_cub20__uninitialized_fill7functorINS7_10device_ptrIdEEdEEEEvT0_T1_,@function
        .size           _ZN3cub18CUB_300001_SM_10006detail8for_each13static_kernelINS2_12policy_hub_t12policy_500_tEmN6thrust24THRUST_300001_SM_1000_NS8cuda_cub20__uninitialized_fill7functorINS7_10device_ptrIdEEdEEEEvT0_T1_,(.L_x_305 - _ZN3cub18CUB_300001_SM_10006detail8for_each13static_kernelINS2_12policy_hub_t12policy_500_tEmN6thrust24THRUST_300001_SM_1000_NS8cuda_cub20__uninitialized_fill7functorINS7_10device_ptrIdEEdEEEEvT0_T1_)
        .other          _ZN3cub18CUB_300001_SM_10006detail8for_each13static_kernelINS2_12policy_hub_t12policy_500_tEmN6thrust24THRUST_300001_SM_1000_NS8cuda_cub20__uninitialized_fill7functorINS7_10device_ptrIdEEdEEEEvT0_T1_,@"STO_CUDA_ENTRY STV_DEFAULT"
_ZN3cub18CUB_300001_SM_10006detail8for_each13static_kernelINS2_12policy_hub_t12policy_500_tEmN6thrust24THRUST_300001_SM_1000_NS8cuda_cub20__uninitialized_fill7functorINS7_10device_ptrIdEEdEEEEvT0_T1_:
.text._ZN3cub18CUB_300001_SM_10006detail8for_each13static_kernelINS2_12policy_hub_t12policy_500_tEmN6thrust24THRUST_300001_SM_1000_NS8cuda_cub20__uninitialized_fill7functorINS7_10device_ptrIdEEdEEEEvT0_T1_:
[----:B------:R-:W-:Y:S08]  /*0000*/  LDC R1, c[0x0][0x37c] ;  /* 0x0000df00ff017b82 */ /* 0x000ff00000000800 */
[----:B------:R-:W0:Y:S01]  /*0010*/  S2UR UR4, SR_CTAID.X ;  /* 0x00000000000479c3 */ /* 0x000e220000002500 */
[----:B------:R-:W1:Y:S01]  /*0020*/  LDCU.64 UR6, c[0x0][0x380] ;  /* 0x00007000ff0677ac */ /* 0x000e620008000a00 */
[----:B------:R-:W2:Y:S01]  /*0030*/  LDCU.64 UR8, c[0x0][0x358] ;  /* 0x00006b00ff0877ac */ /* 0x000ea20008000a00 */
[----:B0-----:R-:W-:-:S04]  /*0040*/  UIMAD.WIDE.U32 UR4, UR4, 0x200, URZ ;  /* 0x00000200040478a5 */ /* 0x001fc8000f8e00ff */
[----:B-1----:R-:W-:-:S04]  /*0050*/  UIADD3 UR6, UP0, UPT, -UR4, UR6, URZ ;  /* 0x0000000604067290 */ /* 0x002fc8000ff1e1ff */
[----:B------:R-:W-:Y:S02]  /*0060*/  UIADD3.X UR7, UPT, UPT, ~UR5, UR7, URZ, UP0, !UPT ;  /* 0x0000000705077290 */ /* 0x000fe400087fe5ff */
[----:B------:R-:W-:-:S04]  /*0070*/  UISETP.GE.U32.AND UP0, UPT, UR6, 0x200, UPT ;  /* 0x000002000600788c */ /* 0x000fc8000bf06070 */
[----:B------:R-:W-:-:S09]  /*0080*/  UISETP.GE.U32.AND.EX UP0, UPT, UR7, URZ, UPT, UP0 ;  /* 0x000000ff0700728c */ /* 0x000fd2000bf06100 */
[----:B--2---:R-:W-:Y:S05]  /*0090*/  BRA.U !UP0, `(.L_x_292) ;  /* 0x0000000108287547 */ /* 0x004fea000b800000 */
[----:B------:R-:W0:Y:S01]  /*00a0*/  S2R R0, SR_TID.X ;  /* 0x0000000000007919 */ /* 0x000e220000002100 */
[----:B------:R-:W1:Y:S01]  /*00b0*/  LDCU.64 UR6, c[0x0][0x388] ;  /* 0x00007100ff0677ac */ /* 0x000e620008000a00 */
[----:B------:R-:W2:Y:S01]  /*00c0*/  LDC.64 R4, c[0x0][0x390] ;  /* 0x0000e400ff047b82 */ /* 0x000ea20000000a00 */
[----:B0-----:R-:W-:-:S05]  /*00d0*/  IADD3 R0, P0, PT, R0, UR4, RZ ;  /* 0x0000000400007c10 */ /* 0x001fca000ff1e0ff */
[----:B------:R-:W-:Y:S01]  /*00e0*/  IMAD.X R3, RZ, RZ, UR5, P0 ;  /* 0x00000005ff037e24 */ /* 0x000fe200080e06ff */
[----:B-1----:R-:W-:-:S04]  /*00f0*/  LEA R2, P0, R0, UR6, 0x3 ;  /* 0x0000000600027c11 */ /* 0x002fc8000f8018ff */
[----:B------:R-:W-:-:S05]  /*0100*/  LEA.HI.X R3, R0, UR7, R3, 0x3, P0 ;  /* 0x0000000700037c11 */ /* 0x000fca00080f1c03 */
[----:B--2---:R-:W-:Y:S04]  /*0110*/  STG.E.64 desc[UR8][R2.64], R4 ;  /* 0x0000000402007986 */ /* 0x004fe8000c101b08 */
[----:B------:R-:W-:Y:S01]  /*0120*/  STG.E.64 desc[UR8][R2.64+0x800], R4 ;  /* 0x0008000402007986 */ /* 0x000fe2000c101b08 */
[----:B------:R-:W-:Y:S05]  /*0130*/  EXIT ;  /* 0x000000000000794d */ /* 0x000fea0003800000 */
.L_x_292:
[----:B------:R-:W0:Y:S01]  /*0140*/  S2R R0, SR_TID.X ;  /* 0x0000000000007919 */ /* 0x000e220000002100 */
[----:B------:R-:W-:Y:S01]  /*0150*/  IMAD.U32 R2, RZ, RZ, UR7 ;  /* 0x00000007ff027e24 */ /* 0x000fe2000f8e00ff */
[----:B------:R-:W1:Y:S01]  /*0160*/  LDCU.64 UR10, c[0x0][0x388] ;  /* 0x00007100ff0a77ac */ /* 0x000e620008000a00 */
[----:B------:R-:W-:Y:S01]  /*0170*/  IMAD.U32 R6, RZ, RZ, UR7 ;  /* 0x00000007ff067e24 */ /* 0x000fe2000f8e00ff */
[----:B0-----:R-:W-:-:S04]  /*0180*/  ISETP.LT.U32.AND P0, PT, R0, UR6, PT ;  /* 0x0000000600007c0c */ /* 0x001fc8000bf01070 */
[----:B------:R-:W-:Y:S01]  /*0190*/  ISETP.GT.U32.AND.EX P0, PT, R2, RZ, PT, P0 ;  /* 0x000000ff0200720c */ /* 0x000fe20003f04100 */
[C---:B------:R-:W-:Y:S01]  /*01a0*/  VIADD R2, R0.reuse, 0x100 ;  /* 0x0000010000027836 */ /* 0x040fe20000000000 */
[----:B------:R-:W-:-:S04]  /*01b0*/  IADD3 R0, P2, PT, R0, UR4, RZ ;  /* 0x0000000400007c10 */ /* 0x000fc8000ff5e0ff */
[----:B------:R-:W-:Y:S01]  /*01c0*/  ISETP.LT.U32.AND P1, PT, R2, UR6, PT ;  /* 0x0000000602007c0c */ /* 0x000fe2000bf21070 */
[----:B------:R-:W-:Y:S01]  /*01d0*/  IMAD.X R3, RZ, RZ, UR5, P2 ;  /* 0x00000005ff037e24 */ /* 0x000fe200090e06ff */
[----:B-1----:R-:W-:Y:S02]  /*01e0*/  LEA R2, P2, R0, UR10, 0x3 ;  /* 0x0000000a00027c11 */ /* 0x002fe4000f8418ff */
[----:B------:R-:W-:Y:S02]  /*01f0*/  ISETP.GT.U32.AND.EX P1, PT, R6, RZ, PT, P1 ;  /* 0x000000ff0600720c */ /* 0x000fe40003f24110 */
[----:B------:R-:W-:Y:S01]  /*0200*/  LEA.HI.X R3, R0, UR11, R3, 0x3, P2 ;  /* 0x0000000b00037c11 */ /* 0x000fe200090f1c03 */
[----:B------:R-:W0:Y:S04]  /*0210*/  @P0 LDC.64 R4, c[0x0][0x390] ;  /* 0x0000e400ff040b82 */ /* 0x000e280000000a00 */
[----:B0-----:R0:W-:Y:S06]  /*0220*/  @P0 STG.E.64 desc[UR8][R2.64], R4 ;  /* 0x0000000402000986 */ /* 0x0011ec000c101b08 */
[----:B------:R-:W-:Y:S05]  /*0230*/  @!P1 EXIT ;  /* 0x000000000000994d */ /* 0x000fea0003800000 */
[----:B0-----:R-:W0:Y:S02]  /*0240*/  LDC.64 R4, c[0x0][0x390] ;  /* 0x0000e400ff047b82 */ /* 0x001e240000000a00 */
[----:B0-----:R-:W-:Y:S01]  /*0250*/  STG.E.64 desc[UR8][R2.64+0x800], R4 ;  /* 0x0008000402007986 */ /* 0x001fe2000c101b08 */
[----:B------:R-:W-:Y:S05]  /*0260*/  EXIT ;  /* 0x000000000000794d */ /* 0x000fea0003800000 */
.L_x_293:
        /* <DEDUP_REMOVED lines=9> */
.L_x_305:


//--------------------- .text._ZN3cub18CUB_300001_SM_10006detail11EmptyKernelIvEEvv --------------------------
	.section	.text._ZN3cub18CUB_300001_SM_10006detail11EmptyKernelIvEEvv,"ax",@progbits
	.align	128
        .global         _ZN3cub18CUB_300001_SM_10006detail11EmptyKernelIvEEvv
        .type           _ZN3cub18CUB_300001_SM_10006detail11EmptyKernelIvEEvv,@function
        .size           _ZN3cub18CUB_300001_SM_10006detail11EmptyKernelIvEEvv,(.L_x_306 - _ZN3cub18CUB_300001_SM_10006detail11EmptyKernelIvEEvv)
        .other          _ZN3cub18CUB_300001_SM_10006detail11EmptyKernelIvEEvv,@"STO_CUDA_ENTRY STV_DEFAULT"
_ZN3cub18CUB_300001_SM_10006detail11EmptyKernelIvEEvv:
.text._ZN3cub18CUB_300001_SM_10006detail11EmptyKernelIvEEvv:
[----:B------:R-:W-:Y:S01]  /*0000*/  LDC R1, c[0x0][0x37c] ;  /* 0x0000df00ff017b82 */ /* 0x000fe20000000800 */
[----:B------:R-:W-:Y:S05]  /*0010*/  EXIT ;  /* 0x000000000000794d */ /* 0x000fea0003800000 */
.L_x_294:
        /* <DEDUP_REMOVED lines=14> */
.L_x_306:


//--------------------- .nv.shared._ZN3cub18CUB_300001_SM_10006detail6reduce28DeviceReduceSingleTileKernelINS2_10policy_hubIfyN4cuda3std3__44plusIfEEE10Policy1000EPfSC_iS9_ffNS7_10__identityEEEvT0_T1_T2_T3_T4_T6_ --------------------------
	.section	.nv.shared._ZN3cub18CUB_300001_SM_10006detail6reduce28DeviceReduceSingleTileKernelINS2_10policy_hubIfyN4cuda3std3__44plusIfEEE10Policy1000EPfSC_iS9_ffNS7_10__identityEEEvT0_T1_T2_T3_T4_T6_,"aw",@nobits
	.sectionflags	@""
	.align	4
.nv.shared._ZN3cub18CUB_300001_SM_10006detail6reduce28DeviceReduceSingleTileKernelINS2_10policy_hubIfyN4cuda3std3__44plusIfEEE10Policy1000EPfSC_iS9_ffNS7_10__identityEEEvT0_T1_T2_T3_T4_T6_:
	.zero		1068


//--------------------- .nv.shared.reserved.0     --------------------------
	.section	.nv.shared.reserved.0,"aw",@nobits
	.weak		__nv_reservedSMEM_offset_0_alias
	.size		__nv_reservedSMEM_offset_0_alias, 0, 64
	.other		__nv_reservedSMEM_offset_0_alias,@"STO_CUDA_RESERVED_SHARED STV_DEFAULT"
__nv_reservedSMEM_offset_0_alias:
	.zero		0
	.zero		64


//--------------------- .nv.global                --------------------------
	.section	.nv.global,"aw",@nobits
.nv.global:
	.type		_ZN34_INTERNAL_6a610880_4_k_cu_787f34766thrust24THRUST_300001_SM_1000_NS3seqE,@object
	.size		_ZN34_INTERNAL_6a610880_4_k_cu_787f34766thrust24THRUST_300001_SM_1000_NS3seqE,(_ZN34_INTERNAL_6a610880_4_k_cu_787f34764cuda3std3__48in_placeE - _ZN34_INTERNAL_6a610880_4_k_cu_787f34766thrust24THRUST_300001_SM_1000_NS3seqE)
_ZN34_INTERNAL_6a610880_4_k_cu_787f34766thrust24THRUST_300001_SM_1000_NS3seqE:
	.zero		1
	.type		_ZN34_INTERNAL_6a610880_4_k_cu_787f34764cuda3std3__48in_placeE,@object
	.size		_ZN34_INTERNAL_6a610880_4_k_cu_787f34764cuda3std3__48in_placeE,(_ZN34_INTERNAL_6a610880_4_k_cu_787f34764cuda3std6ranges3__45__cpo4sizeE - _ZN34_INTERNAL_6a610880_4_k_cu_787f34764cuda3std3__48in_placeE)
_ZN34_INTERNAL_6a610880_4_k_cu_787f34764cuda3std3__48in_placeE:
	.zero		1
	.type		_ZN34_INTERNAL_6a610880_4_k_cu_787f34764cuda3std6ranges3__45__cpo4sizeE,@object
	.size		_ZN34_INTERNAL_6a610880_4_k_cu_787f34764cuda3std6ranges3__45__cpo4sizeE,(_ZN34_INTERNAL_6a610880_4_k_cu_787f34766thrust24THRUST_300001_SM_1000_NS12placeholders2_3E - _ZN34_INTERNAL_6a610880_4_k_cu_787f34764cuda3std6ranges3__45__cpo4sizeE)
_ZN34_INTERNAL_6a610880_4_k_cu_787f34764cuda3std6ranges3__45__cpo4sizeE:
	.zero		1
	.type		_ZN34_INTERNAL_6a610880_4_k_cu_787f34766thrust24THRUST_300001_SM_1000_NS12placeholders2_3E,@object
	.size		_ZN34_INTERNAL_6a610880_4_k_cu_787f34766thrust24THRUST_300001_SM_1000_NS12placeholders2_3E,(_ZN34_INTERNAL_6a610880_4_k_cu_787f34764cuda3std3__45__cpo6cbeginE - _ZN34_INTERNAL_6a610880_4_k_cu_787f34766thrust24THRUST_300001_SM_1000_NS12placeholders2_3E)
_ZN34_INTERNAL_6a610880_4_k_cu_787f34766thrust24THRUST_300001_SM_1000_NS12placeholders2_3E:
	.zero		1
	.type		_ZN34_INTERNAL_6a610880_4_k_cu_787f34764cuda3std3__45__cpo6cbeginE,@object
	.size		_ZN34_INTERNAL_6a610880_4_k_cu_787f34764cuda3std3__45__cpo6cbeginE,(_ZN34_INTERNAL_6a610880_4_k_cu_787f34764cuda3std6ranges3__45__cpo6cbeginE - _ZN34_INTERNAL_6a610880_4_k_cu_787f34764cuda3std3__45__cpo6cbeginE)
_ZN34_INTERNAL_6a610880_4_k_cu_787f34764cuda3std3__45__cpo6cbeginE:
	.zero		1
	.type		_ZN34_INTERNAL_6a610880_4_k_cu_787f34764cuda3std6ranges3__45__cpo6cbeginE,@object
	.size		_ZN34_INTERNAL_6a610880_4_k_cu_787f34764cuda3std6ranges3__45__cpo6cbeginE,(_ZN34_INTERNAL_6a610880_4_k_cu_787f34766thrust24THRUST_300001_SM_1000_NS12placeholders2_7E - _ZN34_INTERNAL_6a610880_4_k_cu_787f34764cuda3std6ranges3__45__cpo6cbeginE)
_ZN34_INTERNAL_6a610880_4_k_cu_787f34764cuda3std6ranges3__45__cpo6cbeginE:
	.zero		1
	.type		_ZN34_INTERNAL_6a610880_4_k_cu_787f34766thrust24THRUST_300001_SM_1000_NS12placeholders2_7E,@object
	.size		_ZN34_INTERNAL_6a610880_4_k_cu_787f34766thrust24THRUST_300001_SM_1000_NS12placeholders2_7E,(_ZN34_INTERNAL_6a610880_4_k_cu_787f34764cuda3std3__45__cpo7crbeginE - _ZN34_INTERNAL_6a610880_4_k_cu_787f34766thrust24THRUST_300001_SM_1000_NS12placeholders2_7E)
_ZN34_INTERNAL_6a610880_4_k_cu_787f34766thrust24THRUST_300001_SM_1000_NS12placeholders2_7E:
	.zero		1
	.type		_ZN34_INTERNAL_6a610880_4_k_cu_787f34764cuda3std3__45__cpo7crbeginE,@object
	.size		_ZN34_INTERNAL_6a610880_4_k_cu_787f34764cuda3std3__45__cpo7crbeginE,(_ZN34_INTERNAL_6a610880_4_k_cu_787f34764cuda3std6ranges3__45__cpo4nextE - _ZN34_INTERNAL_6a610880_4_k_cu_787f34764cuda3std3__45__cpo7crbeginE)
_ZN34_INTERNAL_6a610880_4_k_cu_787f34764cuda3std3__45__cpo7crbeginE:
	.zero		1
	.type		_ZN34_INTERNAL_6a610880_4_k_cu_787f34764cuda3std6ranges3__45__cpo4nextE,@object
	.size		_ZN34_INTERNAL_6a610880_4_k_cu_787f34764cuda3std6ranges3__45__cpo4nextE,(_ZN34_INTERNAL_6a610880_4_k_cu_787f34764cuda3std6ranges3__45__cpo4swapE - _ZN34_INTERNAL_6a610880_4_k_cu_787f34764cuda3std6ranges3__45__cpo4nextE)
_ZN34_INTERNAL_6a610880_4_k_cu_787f34764cuda3std6ranges3__45__cpo4nextE:
	.zero		1
	.type		_ZN34_INTERNAL_6a610880_4_k_cu_787f34764cuda3std6ranges3__45__cpo4swapE,@object
	.size		_ZN34_INTERNAL_6a610880_4_k_cu_787f34764cuda3std6ranges3__45__cpo4swapE,(_ZN34_INTERNAL_6a610880_4_k_cu_787f34766thrust24THRUST_300001_SM_1000_NS8cuda_cub10par_nosyncE - _ZN34_INTERNAL_6a610880_4_k_cu_787f34764cuda3std6ranges3__45__cpo4swapE)
_ZN34_INTERNAL_6a610880_4_k_cu_787f34764cuda3std6ranges3__45__cpo4swapE:
	.zero		1
	.type		_ZN34_INTERNAL_6a610880_4_k_cu_787f34766thrust24THRUST_300001_SM_1000_NS8cuda_cub10par_nosyncE,@object
	.size		_ZN34_INTERNAL_6a610880_4_k_cu_787f34766thrust24THRUST_300001_SM_1000_NS8cuda_cub10par_nosyncE,(_ZN34_INTERNAL_6a610880_4_k_cu_787f34766thrust24THRUST_300001_SM_1000_NS12placeholders2_9E - _ZN34_INTERNAL_6a610880_4_k_cu_787f34766thrust24THRUST_300001_SM_1000_NS8cuda_cub10par_nosyncE)
_ZN34_INTERNAL_6a610880_4_k_cu_787f34766thrust24THRUST_300001_SM_1000_NS8cuda_cub10par_nosyncE:
	.zero		1
	.type		_ZN34_INTERNAL_6a610880_4_k_cu_787f34766thrust24THRUST_300001_SM_1000_NS12placeholders2_9E,@object
	.size		_ZN34_INTERNAL_6a610880_4_k_cu_787f34766thrust24THRUST_300001_SM_1000_NS12placeholders2_9E,(_ZN34_INTERNAL_6a610880_4_k_cu_787f34764cuda3std3__436_GLOBAL__N__6a610880_4_k_cu_787f34766ignoreE - _ZN34_INTERNAL_6a610880_4_k_cu_787f34766thrust24THRUST_300001_SM_1000_NS12placeholders2_9E)
_ZN34_INTERNAL_6a610880_4_k_cu_787f34766thrust24THRUST_300001_SM_1000_NS12placeholders2_9E:
	.zero		1
	.type		_ZN34_INTERNAL_6a610880_4_k_cu_787f34764cuda3std3__436_GLOBAL__N__6a610880_4_k_cu_787f34766ignoreE,@object
	.size		_ZN34_INTERNAL_6a610880_4_k_cu_787f34764cuda3std3__436_GLOBAL__N__6a610880_4_k_cu_787f34766ignoreE,(_ZN34_INTERNAL_6a610880_4_k_cu_787f34764cuda3std6ranges3__45__cpo4dataE - _ZN34_INTERNAL_6a610880_4_k_cu_787f34764cuda3std3__436_GLOBAL__N__6a610880_4_k_cu_787f34766ignoreE)
_ZN34_INTERNAL_6a610880_4_k_cu_787f34764cuda3std3__436_GLOBAL__N__6a610880_4_k_cu_787f34766ignoreE:
	.zero		1
	.type		_ZN34_INTERNAL_6a610880_4_k_cu_787f34764cuda3std6ranges3__45__cpo4dataE,@object
	.size		_ZN34_INTERNAL_6a610880_4_k_cu_787f34764cuda3std6ranges3__45__cpo4dataE,(_ZN34_INTERNAL_6a610880_4_k_cu_787f34766thrust24THRUST_300001_SM_1000_NS12placeholders2_1E - _ZN34_INTERNAL_6a610880_4_k_cu_787f34764cuda3std6ranges3__45__cpo4dataE)
_ZN34_INTERNAL_6a610880_4_k_cu_787f34764cuda3std6ranges3__45__cpo4dataE:
	.zero		1
	.type		_ZN34_INTERNAL_6a610880_4_k_cu_787f34766thrust24THRUST_300001_SM_1000_NS12placeholders2_1E,@object
	.size		_ZN34_INTERNAL_6a610880_4_k_cu_787f34766thrust24THRUST_300001_SM_1000_NS12placeholders2_1E,(_ZN34_INTERNAL_6a610880_4_k_cu_787f34764cuda3std3__45__cpo5beginE - _ZN34_INTERNAL_6a610880_4_k_cu_787f34766thrust24THRUST_300001_SM_1000_NS12placeholders2_1E)
_ZN34_INTERNAL_6a610880_4_k_cu_787f34766thrust24THRUST_300001_SM_1000_NS12placeholders2_1E:
	.zero		1
	.type		_ZN34_INTERNAL_6a610880_4_k_cu_787f34764cuda3std3__45__cpo5beginE,@object
	.size		_ZN34_INTERNAL_6a610880_4_k_cu_787f34764cuda3std3__45__cpo5beginE,(_ZN34_INTERNAL_6a610880_4_k_cu_787f34764cuda3std6ranges3__45__cpo5beginE - _ZN34_INTERNAL_6a610880_4_k_cu_787f34764cuda3std3__45__cpo5beginE)
_ZN34_INTERNAL_6a610880_4_k_cu_787f34764cuda3std3__45__cpo5beginE:
	.zero		1
	.type		_ZN34_INTERNAL_6a610880_4_k_cu_787f34764cuda3std6ranges3__45__cpo5beginE,@object
	.size		_ZN34_INTERNAL_6a610880_4_k_cu_787f34764cuda3std6ranges3__45__cpo5beginE,(_ZN34_INTERNAL_6a610880_4_k_cu_787f34766thrust24THRUST_300001_SM_1000_NS12placeholders2_5E - _ZN34_INTERNAL_6a610880_4_k_cu_787f34764cuda3std6ranges3__45__cpo5beginE)
_ZN34_INTERNAL_6a610880_4_k_cu_787f34764cuda3std6ranges3__45__cpo5beginE:
	.zero		1
	.type		_ZN34_INTERNAL_6a610880_4_k_cu_787f34766thrust24THRUST_300001_SM_1000_NS12placeholders2_5E,@object
	.size		_ZN34_INTERNAL_6a610880_4_k_cu_787f34766thrust24THRUST_300001_SM_1000_NS12placeholders2_5E,(_ZN34_INTERNAL_6a610880_4_k_cu_787f34764cuda3std3__45__cpo6rbeginE - _ZN34_INTERNAL_6a610880_4_k_cu_787f34766thrust24THRUST_300001_SM_1000_NS12placeholders2_5E)
_ZN34_INTERNAL_6a610880_4_k_cu_787f34766thrust24THRUST_300001_SM_1000_NS12placeholders2_5E:
	.zero		1
	.type		_ZN34_INTERNAL_6a610880_4_k_cu_787f34764cuda3std3__45__cpo6rbeginE,@object
	.size		_ZN34_INTERNAL_6a610880_4_k_cu_787f34764cuda3std3__45__cpo6rbeginE,(_ZN34_INTERNAL_6a610880_4_k_cu_787f34764cuda3std6ranges3__45__cpo7advanceE - _ZN34_INTERNAL_6a610880_4_k_cu_787f34764cuda3std3__45__cpo6rbeginE)
_ZN34_INTERNAL_6a610880_4_k_cu_787f34764cuda3std3__45__cpo6rbeginE:
	.zero		1
	.type		_ZN34_INTERNAL_6a610880_4_k_cu_787f34764cuda3std6ranges3__45__cpo7advanceE,@object
	.size		_ZN34_INTERNAL_6a610880_4_k_cu_787f34764cuda3std6ranges3__45__cpo7advanceE,(_ZN34_INTERNAL_6a610880_4_k_cu_787f34764cuda3std3__47nulloptE - _ZN34_INTERNAL_6a610880_4_k_cu_787f34764cuda3std6ranges3__45__cpo7advanceE)
_ZN34_INTERNAL_6a610880_4_k_cu_787f34764cuda3std6ranges3__45__cpo7advanceE:
	.zero		1
	.type		_ZN34_INTERNAL_6a610880_4_k_cu_787f34764cuda3std3__47nulloptE,@object
	.size		_ZN34_INTERNAL_6a610880_4_k_cu_787f34764cuda3std3__47nulloptE,(_ZN34_INTERNAL_6a610880_4_k_cu_787f34764cuda3std6ranges3__45__cpo8distanceE - _ZN34_INTERNAL_6a610880_4_k_cu_787f34764cuda3std3__47nulloptE)
_ZN34_INTERNAL_6a610880_4_k_cu_787f34764cuda3std3__47nulloptE:
	.zero		1
	.type		_ZN34_INTERNAL_6a610880_4_k_cu_787f34764cuda3std6ranges3__45__cpo8distanceE,@object
	.size		_ZN34_INTERNAL_6a610880_4_k_cu_787f34764cuda3std6ranges3__45__cpo8distanceE,(_ZN34_INTERNAL_6a610880_4_k_cu_787f34766thrust24THRUST_300001_SM_1000_NS12placeholders3_10E - _ZN34_INTERNAL_6a610880_4_k_cu_787f34764cuda3std6ranges3__45__cpo8distanceE)
_ZN34_INTERNAL_6a610880_4_k_cu_787f34764cuda3std6ranges3__45__cpo8distanceE:
	.zero		1
	.type		_ZN34_INTERNAL_6a610880_4_k_cu_787f34766thrust24THRUST_300001_SM_1000_NS12placeholders3_10E,@object
	.size		_ZN34_INTERNAL_6a610880_4_k_cu_787f34766thrust24THRUST_300001_SM_1000_NS12placeholders3_10E,(_ZN34_INTERNAL_6a610880_4_k_cu_787f34764cuda3std3__419piecewise_constructE - _ZN34_INTERNAL_6a610880_4_k_cu_787f34766thrust24THRUST_300001_SM_1000_NS12placeholders3_10E)
_ZN34_INTERNAL_6a610880_4_k_cu_787f34766thrust24THRUST_300001_SM_1000_NS12placeholders3_10E:
	.zero		1
	.type		_ZN34_INTERNAL_6a610880_4_k_cu_787f34764cuda3std3__419piecewise_constructE,@object
	.size		_ZN34_INTERNAL_6a610880_4_k_cu_787f34764cuda3std3__419piecewise_constructE,(_ZN34_INTERNAL_6a610880_4_k_cu_787f34764cuda3std6ranges3__45__cpo5cdataE - _ZN34_INTERNAL_6a610880_4_k_cu_787f34764cuda3std3__419piecewise_constructE)
_ZN34_INTERNAL_6a610880_4_k_cu_787f34764cuda3std3__419piecewise_constructE:
	.zero		1
	.type		_ZN34_INTERNAL_6a610880_4_k_cu_787f34764cuda3std6ranges3__45__cpo5cdataE,@object
	.size		_ZN34_INTERNAL_6a610880_4_k_cu_787f34764cuda3std6ranges3__45__cpo5cdataE,(_ZN34_INTERNAL_6a610880_4_k_cu_787f34766thrust24THRUST_300001_SM_1000_NS12placeholders2_2E - _ZN34_INTERNAL_6a610880_4_k_cu_787f34764cuda3std6ranges3__45__cpo5cdataE)
_ZN34_INTERNAL_6a610880_4_k_cu_787f34764cuda3std6ranges3__45__cpo5cdataE:
	.zero		1
	.type		_ZN34_INTERNAL_6a610880_4_k_cu_787f34766thrust24THRUST_300001_SM_1000_NS12placeholders2_2E,@object
	.size		_ZN34_INTERNAL_6a610880_4_k_cu_787f34766thrust24THRUST_300001_SM_1000_NS12placeholders2_2E,(_ZN34_INTERNAL_6a610880_4_k_cu_787f34764cuda3std3__45__cpo3endE - _ZN34_INTERNAL_6a610880_4_k_cu_787f34766thrust24THRUST_300001_SM_1000_NS12placeholders2_2E)
_ZN34_INTERNAL_6a610880_4_k_cu_787f34766thrust24THRUST_300001_SM_1000_NS12placeholders2_2E:
	.zero		1
	.type		_ZN34_INTERNAL_6a610880_4_k_cu_787f34764cuda3std3__45__cpo3endE,@object
	.size		_ZN34_INTERNAL_6a610880_4_k_cu_787f34764cuda3std3__45__cpo3endE,(_ZN34_INTERNAL_6a610880_4_k_cu_787f34764cuda3std6ranges3__45__cpo3endE - _ZN34_INTERNAL_6a610880_4_k_cu_787f34764cuda3std3__45__cpo3endE)
_ZN34_INTERNAL_6a610880_4_k_cu_787f34764cuda3std3__45__cpo3endE:
	.zero		1
	.type		_ZN34_INTERNAL_6a610880_4_k_cu_787f34764cuda3std6ranges3__45__cpo3endE,@object
	.size		_ZN34_INTERNAL_6a610880_4_k_cu_787f34764cuda3std6ranges3__45__cpo3endE,(_ZN34_INTERNAL_6a610880_4_k_cu_787f34766thrust24THRUST_300001_SM_1000_NS12placeholders2_6E - _ZN34_INTERNAL_6a610880_4_k_cu_787f34764cuda3std6ranges3__45__cpo3endE)
_ZN34_INTERNAL_6a610880_4_k_cu_787f34764cuda3std6ranges3__45__cpo3endE:
	.zero		1
	.type		_ZN34_INTERNAL_6a610880_4_k_cu_787f34766thrust24THRUST_300001_SM_1000_NS12placeholders2_6E,@object
	.size		_ZN34_INTERNAL_6a610880_4_k_cu_787f34766thrust24THRUST_300001_SM_1000_NS12placeholders2_6E,(_ZN34_INTERNAL_6a610880_4_k_cu_787f34764cuda3std3__45__cpo4rendE - _ZN34_INTERNAL_6a610880_4_k_cu_787f34766thrust24THRUST_300001_SM_1000_NS12placeholders2_6E)
_ZN34_INTERNAL_6a610880_4_k_cu_787f34766thrust24THRUST_300001_SM_1000_NS12placeholders2_6E:
	.zero		1
	.type		_ZN34_INTERNAL_6a610880_4_k_cu_787f34764cuda3std3__45__cpo4rendE,@object
	.size		_ZN34_INTERNAL_6a610880_4_k_cu_787f34764cuda3std3__45__cpo4rendE,(_ZN34_INTERNAL_6a610880_4_k_cu_787f34764cuda3std6ranges3__45__cpo9iter_swapE - _ZN34_INTERNAL_6a610880_4_k_cu_787f34764cuda3std3__45__cpo4rendE)
_ZN34_INTERNAL_6a610880_4_k_cu_787f34764cuda3std3__45__cpo4rendE:
	.zero		1
	.type		_ZN34_INTERNAL_6a610880_4_k_cu_787f34764cuda3std6ranges3__45__cpo9iter_swapE,@object
	.size		_ZN34_INTERNAL_6a610880_4_k_cu_787f34764cuda3std6ranges3__45__cpo9iter_swapE,(_ZN34_INTERNAL_6a610880_4_k_cu_787f34764cuda3std3__48unexpectE - _ZN34_INTERNAL_6a610880_4_k_cu_787f34764cuda3std6ranges3__45__cpo9iter_swapE)
_ZN34_INTERNAL_6a610880_4_k_cu_787f34764cuda3std6ranges3__45__cpo9iter_swapE:
	.zero		1
	.type		_ZN34_INTERNAL_6a610880_4_k_cu_787f34764cuda3std3__48unexpectE,@object
	.size		_ZN34_INTERNAL_6a610880_4_k_cu_787f34764cuda3std3__48unexpectE,(_ZN34_INTERNAL_6a610880_4_k_cu_787f34766thrust24THRUST_300001_SM_1000_NS8cuda_cub3parE - _ZN34_INTERNAL_6a610880_4_k_cu_787f34764cuda3std3__48unexpectE)
_ZN34_INTERNAL_6a610880_4_k_cu_787f34764cuda3std3__48unexpectE:
	.zero		1
	.type		_ZN34_INTERNAL_6a610880_4_k_cu_787f34766thrust24THRUST_300001_SM_1000_NS8cuda_cub3parE,@object
	.size		_ZN34_INTERNAL_6a610880_4_k_cu_787f34766thrust24THRUST_300001_SM_1000_NS8cuda_cub3parE,(_ZN34_INTERNAL_6a610880_4_k_cu_787f34766thrust24THRUST_300001_SM_1000_NS12placeholders2_4E - _ZN34_INTERNAL_6a610880_4_k_cu_787f34766thrust24THRUST_300001_SM_1000_NS8cuda_cub3parE)
_ZN34_INTERNAL_6a610880_4_k_cu_787f34766thrust24THRUST_300001_SM_1000_NS8cuda_cub3parE:
	.zero		1
	.type		_ZN34_INTERNAL_6a610880_4_k_cu_787f34766thrust24THRUST_300001_SM_1000_NS12placeholders2_4E,@object
	.size		_ZN34_INTERNAL_6a610880_4_k_cu_787f34766thrust24THRUST_300001_SM_1000_NS12placeholders2_4E,(_ZN34_INTERNAL_6a610880_4_k_cu_787f34764cuda3std3__45__cpo4cendE - _ZN34_INTERNAL_6a610880_4_k_cu_787f34766thrust24THRUST_300001_SM_1000_NS12placeholders2_4E)
_ZN34_INTERNAL_6a610880_4_k_cu_787f34766thrust24THRUST_300001_SM_1000_NS12placeholders2_4E:
	.zero		1
	.type		_ZN34_INTERNAL_6a610880_4_k_cu_787f34764cuda3std3__45__cpo4cendE,@object
	.size		_ZN34_INTERNAL_6a610880_4_k_cu_787f34764cuda3std3__45__cpo4cendE,(_ZN34_INTERNAL_6a610880_4_k_cu_787f34764cuda3std6ranges3__45__cpo4cendE - _ZN34_INTERNAL_6a610880_4_k_cu_787f34764cuda3std3__45__cpo4cendE)
_ZN34_INTERNAL_6a610880_4_k_cu_787f34764cuda3std3__45__cpo4cendE:
	.zero		1
	.type		_ZN34_INTERNAL_6a610880_4_k_cu_787f34764cuda3std6ranges3__45__cpo4cendE,@object
	.size		_ZN34_INTERNAL_6a610880_4_k_cu_787f34764cuda3std6ranges3__45__cpo4cendE,(_ZN34_INTERNAL_6a610880_4_k_cu_787f34764cuda3std3__420unreachable_sentinelE - _ZN34_INTERNAL_6a610880_4_k_cu_787f34764cuda3std6ranges3__45__cpo4cendE)
_ZN34_INTERNAL_6a610880_4_k_cu_787f34764cuda3std6ranges3__45__cpo4cendE:
	.zero		1
	.type		_ZN34_INTERNAL_6a610880_4_k_cu_787f34764cuda3std3__420unreachable_sentinelE,@object
	.size		_ZN34_INTERNAL_6a610880_4_k_cu_787f34764cuda3std3__420unreachable_sentinelE,(_ZN34_INTERNAL_6a610880_4_k_cu_787f34764cuda3std6ranges3__45__cpo5ssizeE - _ZN34_INTERNAL_6a610880_4_k_cu_787f34764cuda3std3__420unreachable_sentinelE)
_ZN34_INTERNAL_6a610880_4_k_cu_787f34764cuda3std3__420unreachable_sentinelE:
	.zero		1
	.type		_ZN34_INTERNAL_6a610880_4_k_cu_787f34764cuda3std6ranges3__45__cpo5ssizeE,@object
	.size		_ZN34_INTERNAL_6a610880_4_k_cu_787f34764cuda3std6ranges3__45__cpo5ssizeE,(_ZN34_INTERNAL_6a610880_4_k_cu_787f34766thrust24THRUST_300001_SM_1000_NS12placeholders2_8E - _ZN34_INTERNAL_6a610880_4_k_cu_787f34764cuda3std6ranges3__45__cpo5ssizeE)
_ZN34_INTERNAL_6a610880_4_k_cu_787f34764cuda3std6ranges3__45__cpo5ssizeE:
	.zero		1
	.type		_ZN34_INTERNAL_6a610880_4_k_cu_787f34766thrust24THRUST_300001_SM_1000_NS12placeholders2_8E,@object
	.size		_ZN34_INTERNAL_6a610880_4_k_cu_787f34766thrust24THRUST_300001_SM_1000_NS12placeholders2_8E,(_ZN34_INTERNAL_6a610880_4_k_cu_787f34764cuda3std3__45__cpo5crendE - _ZN34_INTERNAL_6a610880_4_k_cu_787f34766thrust24THRUST_300001_SM_1000_NS12placeholders2_8E)
_ZN34_INTERNAL_6a610880_4_k_cu_787f34766thrust24THRUST_300001_SM_1000_NS12placeholders2_8E:
	.zero		1
	.type		_ZN34_INTERNAL_6a610880_4_k_cu_787f34764cuda3std3__45__cpo5crendE,@object
	.size		_ZN34_INTERNAL_6a610880_4_k_cu_787f34764cuda3std3__45__cpo5crendE,(_ZN34_INTERNAL_6a610880_4_k_cu_787f34764cuda3std6ranges3__45__cpo4prevE - _ZN34_INTERNAL_6a610880_4_k_cu_787f34764cuda3std3__45__cpo5crendE)
_ZN34_INTERNAL_6a610880_4_k_cu_787f34764cuda3std3__45__cpo5crendE:
	.zero		1
	.type		_ZN34_INTERNAL_6a610880_4_k_cu_787f34764cuda3std6ranges3__45__cpo4prevE,@object
	.size		_ZN34_INTERNAL_6a610880_4_k_cu_787f34764cuda3std6ranges3__45__cpo4prevE,(_ZN34_INTERNAL_6a610880_4_k_cu_787f34764cuda3std6ranges3__45__cpo9iter_moveE - _ZN34_INTERNAL_6a610880_4_k_cu_787f34764cuda3std6ranges3__45__cpo4prevE)
_ZN34_INTERNAL_6a610880_4_k_cu_787f34764cuda3std6ranges3__45__cpo4prevE:
	.zero		1
	.type		_ZN34_INTERNAL_6a610880_4_k_cu_787f34764cuda3std6ranges3__45__cpo9iter_moveE,@object
	.size		_ZN34_INTERNAL_6a610880_4_k_cu_787f34764cuda3std6ranges3__45__cpo9iter_moveE,(_ZN34_INTERNAL_6a610880_4_k_cu_787f34766thrust24THRUST_300001_SM_1000_NS6system6detail10sequential3seqE - _ZN34_INTERNAL_6a610880_4_k_cu_787f34764cuda3std6ranges3__45__cpo9iter_moveE)
_ZN34_INTERNAL_6a610880_4_k_cu_787f34764cuda3std6ranges3__45__cpo9iter_moveE:
	.zero		1
	.type		_ZN34_INTERNAL_6a610880_4_k_cu_787f34766thrust24THRUST_300001_SM_1000_NS6system6detail10sequential3seqE,@object
	.size		_ZN34_INTERNAL_6a610880_4_k_cu_787f34766thrust24THRUST_300001_SM_1000_NS6system6detail10sequential3seqE,(.L_31 - _ZN34_INTERNAL_6a610880_4_k_cu_787f34766thrust24THRUST_300001_SM_1000_NS6system6detail10sequential3seqE)
_ZN34_INTERNAL_6a610880_4_k_cu_787f34766thrust24THRUST_300001_SM_1000_NS6system6detail10sequential3seqE:
	.zero		1
.L_31:


//--------------------- .nv.shared._ZN3cub18CUB_300001_SM_10006detail6reduce18DeviceReduceKernelINS2_10policy_hubIfyN4cuda3std3__44plusIfEEE10Policy1000EN6thrust24THRUST_300001_SM_1000_NS18transform_iteratorINSD_12zip_functionINS7_10multipliesIfEEEENSD_12zip_iteratorINS7_5tupleIJNSD_6detail15normal_iteratorINSD_10device_ptrIdEEEESP_EEEEENSD_11use_defaultESS_EEyS9_fNS7_10__identityEEEvT0_PT3_T1_NS0_13GridEvenShareISY_EET2_T4_ --------------------------
	.section	.nv.shared._ZN3cub18CUB_300001_SM_10006detail6reduce18DeviceReduceKernelINS2_10policy_hubIfyN4cuda3std3__44plusIfEEE10Policy1000EN6thrust24THRUST_300001_SM_1000_NS18transform_iteratorINSD_12zip_functionINS7_10multipliesIfEEEENSD_12zip_iteratorINS7_5tupleIJNSD_6detail15normal_iteratorINSD_10device_ptrIdEEEESP_EEEEENSD_11use_defaultESS_EEyS9_fNS7_10__identityEEEvT0_PT3_T1_NS0_13GridEvenShareISY_EET2_T4_,"aw",@nobits
	.sectionflags	@""
	.align	4
.nv.shared._ZN3cub18CUB_300001_SM_10006detail6reduce18DeviceReduceKernelINS2_10policy_hubIfyN4cuda3std3__44plusIfEEE10Policy1000EN6thrust24THRUST_300001_SM_1000_NS18transform_iteratorINSD_12zip_functionINS7_10multipliesIfEEEENSD_12zip_iteratorINS7_5tupleIJNSD_6detail15normal_iteratorINSD_10device_ptrIdEEEESP_EEEEENSD_11use_defaultESS_EEyS9_fNS7_10__identityEEEvT0_PT3_T1_NS0_13GridEvenShareISY_EET2_T4_:
	.zero		1068


//--------------------- .nv.shared._ZN3cub18CUB_300001_SM_10006detail6reduce28DeviceReduceSingleTileKernelINS2_10policy_hubIfyN4cuda3std3__44plusIfEEE10Policy1000EN6thrust24THRUST_300001_SM_1000_NS18transform_iteratorINSD_12zip_functionINS7_10multipliesIfEEEENSD_12zip_iteratorINS7_5tupleIJNSD_6detail15normal_iteratorINSD_10device_ptrIdEEEESP_EEEEENSD_11use_defaultESS_EEPfyS9_ffNS7_10__identityEEEvT0_T1_T2_T3_T4_T6_ --------------------------
	.section	.nv.shared._ZN3cub18CUB_300001_SM_10006detail6reduce28DeviceReduceSingleTileKernelINS2_10policy_hubIfyN4cuda3std3__44plusIfEEE10Policy1000EN6thrust24THRUST_300001_SM_1000_NS18transform_iteratorINSD_12zip_functionINS7_10multipliesIfEEEENSD_12zip_iteratorINS7_5tupleIJNSD_6detail15normal_iteratorINSD_10device_ptrIdEEEESP_EEEEENSD_11use_defaultESS_EEPfyS9_ffNS7_10__identityEEEvT0_T1_T2_T3_T4_T6_,"aw",@nobits
	.sectionflags	@""
	.align	4
.nv.shared._ZN3cub18CUB_300001_SM_10006detail6reduce28DeviceReduceSingleTileKernelINS2_10policy_hubIfyN4cuda3std3__44plusIfEEE10Policy1000EN6thrust24THRUST_300001_SM_1000_NS18transform_iteratorINSD_12zip_functionINS7_10multipliesIfEEEENSD_12zip_iteratorINS7_5tupleIJNSD_6detail15normal_iteratorINSD_10device_ptrIdEEEESP_EEEEENSD_11use_defaultESS_EEPfyS9_ffNS7_10__identityEEEvT0_T1_T2_T3_T4_T6_:
	.zero		1068


//--------------------- .nv.shared._ZN3cub18CUB_300001_SM_10006detail6reduce28DeviceReduceSingleTileKernelINS2_10policy_hubIfjN4cuda3std3__44plusIfEEE10Policy1000EPfSC_iS9_ffNS7_10__identityEEEvT0_T1_T2_T3_T4_T6_ --------------------------
	.section	.nv.shared._ZN3cub18CUB_300001_SM_10006detail6reduce28DeviceReduceSingleTileKernelINS2_10policy_hubIfjN4cuda3std3__44plusIfEEE10Policy1000EPfSC_iS9_ffNS7_10__identityEEEvT0_T1_T2_T3_T4_T6_,"aw",@nobits
	.sectionflags	@""
	.align	4
.nv.shared._ZN3cub18CUB_300001_SM_10006detail6reduce28DeviceReduceSingleTileKernelINS2_10policy_hubIfjN4cuda3std3__44plusIfEEE10Policy1000EPfSC_iS9_ffNS7_10__identityEEEvT0_T1_T2_T3_T4_T6_:
	.zero		1108


//--------------------- .nv.shared._ZN3cub18CUB_300001_SM_10006detail6reduce18DeviceReduceKernelINS2_10policy_hubIfjN4cuda3std3__44plusIfEEE10Policy1000EN6thrust24THRUST_300001_SM_1000_NS18transform_iteratorINSD_12zip_functionINS7_10multipliesIfEEEENSD_12zip_iteratorINS7_5tupleIJNSD_6detail15normal_iteratorINSD_10device_ptrIdEEEESP_EEEEENSD_11use_defaultESS_EEjS9_fNS7_10__identityEEEvT0_PT3_T1_NS0_13GridEvenShareISY_EET2_T4_ --------------------------
	.section	.nv.shared._ZN3cub18CUB_300001_SM_10006detail6reduce18DeviceReduceKernelINS2_10policy_hubIfjN4cuda3std3__44plusIfEEE10Policy1000EN6thrust24THRUST_300001_SM_1000_NS18transform_iteratorINSD_12zip_functionINS7_10multipliesIfEEEENSD_12zip_iteratorINS7_5tupleIJNSD_6detail15normal_iteratorINSD_10device_ptrIdEEEESP_EEEEENSD_11use_defaultESS_EEjS9_fNS7_10__identityEEEvT0_PT3_T1_NS0_13GridEvenShareISY_EET2_T4_,"aw",@nobits
	.sectionflags	@""
	.align	4
.nv.shared._ZN3cub18CUB_300001_SM_10006detail6reduce18DeviceReduceKernelINS2_10policy_hubIfjN4cuda3std3__44plusIfEEE10Policy1000EN6thrust24THRUST_300001_SM_1000_NS18transform_iteratorINSD_12zip_functionINS7_10multipliesIfEEEENSD_12zip_iteratorINS7_5tupleIJNSD_6detail15normal_iteratorINSD_10device_ptrIdEEEESP_EEEEENSD_11use_defaultESS_EEjS9_fNS7_10__identityEEEvT0_PT3_T1_NS0_13GridEvenShareISY_EET2_T4_:
	.zero		1108


//--------------------- .nv.shared._ZN3cub18CUB_300001_SM_10006detail6reduce28DeviceReduceSingleTileKernelINS2_10policy_hubIfjN4cuda3std3__44plusIfEEE10Policy1000EN6thrust24THRUST_300001_SM_1000_NS18transform_iteratorINSD_12zip_functionINS7_10multipliesIfEEEENSD_12zip_iteratorINS7_5tupleIJNSD_6detail15normal_iteratorINSD_10device_ptrIdEEEESP_EEEEENSD_11use_defaultESS_EEPfjS9_ffNS7_10__identityEEEvT0_T1_T2_T3_T4_T6_ --------------------------
	.section	.nv.shared._ZN3cub18CUB_300001_SM_10006detail6reduce28DeviceReduceSingleTileKernelINS2_10policy_hubIfjN4cuda3std3__44plusIfEEE10Policy1000EN6thrust24THRUST_300001_SM_1000_NS18transform_iteratorINSD_12zip_functionINS7_10multipliesIfEEEENSD_12zip_iteratorINS7_5tupleIJNSD_6detail15normal_iteratorINSD_10device_ptrIdEEEESP_EEEEENSD_11use_defaultESS_EEPfjS9_ffNS7_10__identityEEEvT0_T1_T2_T3_T4_T6_,"aw",@nobits
	.sectionflags	@""
	.align	4
.nv.shared._ZN3cub18CUB_300001_SM_10006detail6reduce28DeviceReduceSingleTileKernelINS2_10policy_hubIfjN4cuda3std3__44plusIfEEE10Policy1000EN6thrust24THRUST_300001_SM_1000_NS18transform_iteratorINSD_12zip_functionINS7_10multipliesIfEEEENSD_12zip_iteratorINS7_5tupleIJNSD_6detail15normal_iteratorINSD_10device_ptrIdEEEESP_EEEEENSD_11use_defaultESS_EEPfjS9_ffNS7_10__identityEEEvT0_T1_T2_T3_T4_T6_:
	.zero		1108


//--------------------- .nv.constant0._ZN3cub18CUB_300001_SM_10006detail6reduce28DeviceReduceSingleTileKernelINS2_10policy_hubIfyN4cuda3std3__44plusIfEEE10Policy1000EPfSC_iS9_ffNS7_10__identityEEEvT0_T1_T2_T3_T4_T6_ --------------------------
	.section	.nv.constant0._ZN3cub18CUB_300001_SM_10006detail6reduce28DeviceReduceSingleTileKernelINS2_10policy_hubIfyN4cuda3std3__44plusIfEEE10Policy1000EPfSC_iS9_ffNS7_10__identityEEEvT0_T1_T2_T3_T4_T6_,"a",@progbits
	.sectionflags	@""
	.align	4
.nv.constant0._ZN3cub18CUB_300001_SM_10006detail6reduce28DeviceReduceSingleTileKernelINS2_10policy_hubIfyN4cuda3std3__44plusIfEEE10Policy1000EPfSC_iS9_ffNS7_10__identityEEEvT0_T1_T2_T3_T4_T6_:
	.zero		925


//--------------------- .nv.constant0._ZN3cub18CUB_300001_SM_10006detail6reduce18DeviceReduceKernelINS2_10policy_hubIfyN4cuda3std3__44plusIfEEE10Policy1000EN6thrust24THRUST_300001_SM_1000_NS18transform_iteratorINSD_12zip_functionINS7_10multipliesIfEEEENSD_12zip_iteratorINS7_5tupleIJNSD_6detail15normal_iteratorINSD_10device_ptrIdEEEESP_EEEEENSD_11use_defaultESS_EEyS9_fNS7_10__identityEEEvT0_PT3_T1_NS0_13GridEvenShareISY_EET2_T4_ --------------------------
	.section	.nv.constant0._ZN3cub18CUB_300001_SM_10006detail6reduce18DeviceReduceKernelINS2_10policy_hubIfyN4cuda3std3__44plusIfEEE10Policy1000EN6thrust24THRUST_300001_SM_1000_NS18transform_iteratorINSD_12zip_functionINS7_10multipliesIfEEEENSD_12zip_iteratorINS7_5tupleIJNSD_6detail15normal_iteratorINSD_10device_ptrIdEEEESP_EEEEENSD_11use_defaultESS_EEyS9_fNS7_10__identityEEEvT0_PT3_T1_NS0_13GridEvenShareISY_EET2_T4_,"a",@progbits
	.sectionflags	@""
	.align	4
.nv.constant0._ZN3cub18CUB_300001_SM_10006detail6reduce18DeviceReduceKernelINS2_10policy_hubIfyN4cuda3std3__44plusIfEEE10Policy1000EN6thrust24THRUST_300001_SM_1000_NS18transform_iteratorINSD_12zip_functionINS7_10multipliesIfEEEENSD_12zip_iteratorINS7_5tupleIJNSD_6detail15normal_iteratorINSD_10device_ptrIdEEEESP_EEEEENSD_11use_defaultESS_EEyS9_fNS7_10__identityEEEvT0_PT3_T1_NS0_13GridEvenShareISY_EET2_T4_:
	.zero		1010


//--------------------- .nv.constant0._ZN3cub18CUB_300001_SM_10006detail6reduce28DeviceReduceSingleTileKernelINS2_10policy_hubIfyN4cuda3std3__44plusIfEEE10Policy1000EN6thrust24THRUST_300001_SM_1000_NS18transform_iteratorINSD_12zip_functionINS7_10multipliesIfEEEENSD_12zip_iteratorINS7_5tupleIJNSD_6detail15normal_iteratorINSD_10device_ptrIdEEEESP_EEEEENSD_11use_defaultESS_EEPfyS9_ffNS7_10__identityEEEvT0_T1_T2_T3_T4_T6_ --------------------------
	.section	.nv.constant0._ZN3cub18CUB_300001_SM_10006detail6reduce28DeviceReduceSingleTileKernelINS2_10policy_hubIfyN4cuda3std3__44plusIfEEE10Policy1000EN6thrust24THRUST_300001_SM_1000_NS18transform_iteratorINSD_12zip_functionINS7_10multipliesIfEEEENSD_12zip_iteratorINS7_5tupleIJNSD_6detail15normal_iteratorINSD_10device_ptrIdEEEESP_EEEEENSD_11use_defaultESS_EEPfyS9_ffNS7_10__identityEEEvT0_T1_T2_T3_T4_T6_,"a",@progbits
	.sectionflags	@""
	.align	4
.nv.constant0._ZN3cub18CUB_300001_SM_10006detail6reduce28DeviceReduceSingleTileKernelINS2_10policy_hubIfyN4cuda3std3__44plusIfEEE10Policy1000EN6thrust24THRUST_300001_SM_1000_NS18transform_iteratorINSD_12zip_functionINS7_10multipliesIfEEEENSD_12zip_iteratorINS7_5tupleIJNSD_6detail15normal_iteratorINSD_10device_ptrIdEEEESP_EEEEENSD_11use_defaultESS_EEPfyS9_ffNS7_10__identityEEEvT0_T1_T2_T3_T4_T6_:
	.zero		945


//--------------------- .nv.constant0._ZN3cub18CUB_300001_SM_10006detail6reduce28DeviceReduceSingleTileKernelINS2_10policy_hubIfjN4cuda3std3__44plusIfEEE10Policy1000EPfSC_iS9_ffNS7_10__identityEEEvT0_T1_T2_T3_T4_T6_ --------------------------
	.section	.nv.constant0._ZN3cub18CUB_300001_SM_10006detail6reduce28DeviceReduceSingleTileKernelINS2_10policy_hubIfjN4cuda3std3__44plusIfEEE10Policy1000EPfSC_iS9_ffNS7_10__identityEEEvT0_T1_T2_T3_T4_T6_,"a",@progbits
	.sectionflags	@""
	.align	4
.nv.constant0._ZN3cub18CUB_300001_SM_10006detail6reduce28DeviceReduceSingleTileKernelINS2_10policy_hubIfjN4cuda3std3__44plusIfEEE10Policy1000EPfSC_iS9_ffNS7_10__identityEEEvT0_T1_T2_T3_T4_T6_:
	.zero		925


//--------------------- .nv.constant0._ZN3cub18CUB_300001_SM_10006detail6reduce18DeviceReduceKernelINS2_10policy_hubIfjN4cuda3std3__44plusIfEEE10Policy1000EN6thrust24THRUST_300001_SM_1000_NS18transform_iteratorINSD_12zip_functionINS7_10multipliesIfEEEENSD_12zip_iteratorINS7_5tupleIJNSD_6detail15normal_iteratorINSD_10device_ptrIdEEEESP_EEEEENSD_11use_defaultESS_EEjS9_fNS7_10__identityEEEvT0_PT3_T1_NS0_13GridEvenShareISY_EET2_T4_ --------------------------
	.section	.nv.constant0._ZN3cub18CUB_300001_SM_10006detail6reduce18DeviceReduceKernelINS2_10policy_hubIfjN4cuda3std3__44plusIfEEE10Policy1000EN6thrust24THRUST_300001_SM_1000_NS18transform_iteratorINSD_12zip_functionINS7_10multipliesIfEEEENSD_12zip_iteratorINS7_5tupleIJNSD_6detail15normal_iteratorINSD_10device_ptrIdEEEESP_EEEEENSD_11use_defaultESS_EEjS9_fNS7_10__identityEEEvT0_PT3_T1_NS0_13GridEvenShareISY_EET2_T4_,"a",@progbits
	.sectionflags	@""
	.align	4
.nv.constant0._ZN3cub18CUB_300001_SM_10006detail6reduce18DeviceReduceKernelINS2_10policy_hubIfjN4cuda3std3__44plusIfEEE10Policy1000EN6thrust24THRUST_300001_SM_1000_NS18transform_iteratorINSD_12zip_functionINS7_10multipliesIfEEEENSD_12zip_iteratorINS7_5tupleIJNSD_6detail15normal_iteratorINSD_10device_ptrIdEEEESP_EEEEENSD_11use_defaultESS_EEjS9_fNS7_10__identityEEEvT0_PT3_T1_NS0_13GridEvenShareISY_EET2_T4_:
	.zero		974


//--------------------- .nv.constant0._ZN3cub18CUB_300001_SM_10006detail6reduce28DeviceReduceSingleTileKernelINS2_10policy_hubIfjN4cuda3std3__44plusIfEEE10Policy1000EN6thrust24THRUST_300001_SM_1000_NS18transform_iteratorINSD_12zip_functionINS7_10multipliesIfEEEENSD_12zip_iteratorINS7_5tupleIJNSD_6detail15normal_iteratorINSD_10device_ptrIdEEEESP_EEEEENSD_11use_defaultESS_EEPfjS9_ffNS7_10__identityEEEvT0_T1_T2_T3_T4_T6_ --------------------------
	.section	.nv.constant0._ZN3cub18CUB_300001_SM_10006detail6reduce28DeviceReduceSingleTileKernelINS2_10policy_hubIfjN4cuda3std3__44plusIfEEE10Policy1000EN6thrust24THRUST_300001_SM_1000_NS18transform_iteratorINSD_12zip_functionINS7_10multipliesIfEEEENSD_12zip_iteratorINS7_5tupleIJNSD_6detail15normal_iteratorINSD_10device_ptrIdEEEESP_EEEEENSD_11use_defaultESS_EEPfjS9_ffNS7_10__identityEEEvT0_T1_T2_T3_T4_T6_,"a",@progbits
	.sectionflags	@""
	.align	4
.nv.constant0._ZN3cub18CUB_300001_SM_10006detail6reduce28DeviceReduceSingleTileKernelINS2_10policy_hubIfjN4cuda3std3__44plusIfEEE10Policy1000EN6thrust24THRUST_300001_SM_1000_NS18transform_iteratorINSD_12zip_functionINS7_10multipliesIfEEEENSD_12zip_iteratorINS7_5tupleIJNSD_6detail15normal_iteratorINSD_10device_ptrIdEEEESP_EEEEENSD_11use_defaultESS_EEPfjS9_ffNS7_10__identityEEEvT0_T1_T2_T3_T4_T6_:
	.zero		941


//--------------------- .nv.constant0._ZN3cub18CUB_300001_SM_10006detail9transform16transform_kernelINS2_10policy_hubILb1EN4cuda3std3__45tupleIJN6thrust24THRUST_300001_SM_1000_NS17counting_iteratorIiNSA_11use_defaultESC_SC_EEEEEE10policy1000El2dpIdENSA_6detail15normal_iteratorINSA_10device_ptrIdEEEEJSD_EEEvT0_iT1_T2_DpNS2_10kernel_argIT3_EE --------------------------
	.section	.nv.constant0._ZN3cub18CUB_300001_SM_10006detail9transform16transform_kernelINS2_10policy_hubILb1EN4cuda3std3__45tupleIJN6thrust24THRUST_300001_SM_1000_NS17counting_iteratorIiNSA_11use_defaultESC_SC_EEEEEE10policy1000El2dpIdENSA_6detail15normal_iteratorINSA_10device_ptrIdEEEEJSD_EEEvT0_iT1_T2_DpNS2_10kernel_argIT3_EE,"a",@progbits
	.sectionflags	@""
	.align	4
.nv.constant0._ZN3cub18CUB_300001_SM_10006detail9transform16transform_kernelINS2_10policy_hubILb1EN4cuda3std3__45tupleIJN6thrust24THRUST_300001_SM_1000_NS17counting_iteratorIiNSA_11use_defaultESC_SC_EEEEEE10policy1000El2dpIdENSA_6detail15normal_iteratorINSA_10device_ptrIdEEEEJSD_EEEvT0_iT1_T2_DpNS2_10kernel_argIT3_EE:
	.zero		968


//--------------------- .nv.constant0._ZN3cub18CUB_300001_SM_10006detail9transform16transform_kernelINS2_10policy_hubILb1EN4cuda3std3__45tupleIJN6thrust24THRUST_300001_SM_1000_NS17counting_iteratorIiNSA_11use_defaultESC_SC_EEEEEE10policy1000Ei2dpIdENSA_6detail15normal_iteratorINSA_10device_ptrIdEEEEJSD_EEEvT0_iT1_T2_DpNS2_10kernel_argIT3_EE --------------------------
	.section	.nv.constant0._ZN3cub18CUB_300001_SM_10006detail9transform16transform_kernelINS2_10policy_hubILb1EN4cuda3std3__45tupleIJN6thrust24THRUST_300001_SM_1000_NS17counting_iteratorIiNSA_11use_defaultESC_SC_EEEEEE10policy1000Ei2dpIdENSA_6detail15normal_iteratorINSA_10device_ptrIdEEEEJSD_EEEvT0_iT1_T2_DpNS2_10kernel_argIT3_EE,"a",@progbits
	.sectionflags	@""
	.align	4
.nv.constant0._ZN3cub18CUB_300001_SM_10006detail9transform16transform_kernelINS2_10policy_hubILb1EN4cuda3std3__45tupleIJN6thrust24THRUST_300001_SM_1000_NS17counting_iteratorIiNSA_11use_defaultESC_SC_EEEEEE10policy1000Ei2dpIdENSA_6detail15normal_iteratorINSA_10device_ptrIdEEEEJSD_EEEvT0_iT1_T2_DpNS2_10kernel_argIT3_EE:
	.zero		960


//--------------------- .nv.constant0._ZN3cub18CUB_300001_SM_10006detail8for_each13static_kernelINS2_12policy_hub_t12policy_500_tEmN6thrust24THRUST_300001_SM_1000_NS8cuda_cub20__uninitialized_fill7functorINS7_10device_ptrIdEEdEEEEvT0_T1_ --------------------------
	.section	.nv.constant0._ZN3cub18CUB_300001_SM_10006detail8for_each13static_kernelINS2_12policy_hub_t12policy_500_tEmN6thrust24THRUST_300001_SM_1000_NS8cuda_cub20__uninitialized_fill7functorINS7_10device_ptrIdEEdEEEEvT0_T1_,"a",@progbits
	.sectionflags	@""
	.align	4
.nv.constant0._ZN3cub18CUB_300001_SM_10006detail8for_each13static_kernelINS2_12policy_hub_t12policy_500_tEmN6thrust24THRUST_300001_SM_1000_NS8cuda_cub20__uninitialized_fill7functorINS7_10device_ptrIdEEdEEEEvT0_T1_:
	.zero		920


//--------------------- .nv.constant0._ZN3cub18CUB_300001_SM_10006detail11EmptyKernelIvEEvv --------------------------
	.section	.nv.constant0._ZN3cub18CUB_300001_SM_10006detail11EmptyKernelIvEEvv,"a",@progbits
	.sectionflags	@""
	.align	4
.nv.constant0._ZN3cub18CUB_300001_SM_10006detail11EmptyKernelIvEEvv:
	.zero		896


//--------------------- SYMBOLS --------------------------

	.type		.nv.reservedSmem.offset0,@object
	.size		.nv.reservedSmem.offset0,0x4
	.type		.nv.reservedSmem.cap,@object
	.size		.nv.reservedSmem.cap,0x4
